def matmul_kernel(
    a_ptr,
    b_ptr,
    c_ptr,
    M,
    N,
    K,
    stride_am,
    stride_ak,
    stride_bk,
    stride_bn,
    stride_cm,
    stride_cn,
    BLOCK_M: tl.constexpr,
    BLOCK_N: tl.constexpr,
    BLOCK_K: tl.constexpr,
    GROUP_M: tl.constexpr,
):
    pid = tl.program_id(axis=0)
    num_pid_m = tl.cdiv(M, BLOCK_M)
    num_pid_n = tl.cdiv(N, BLOCK_N)
    num_pid_in_group = GROUP_M * num_pid_n
    group_id = pid // num_pid_in_group
    first_pid_m = group_id * GROUP_M
    group_size_m = min(num_pid_m - first_pid_m, GROUP_M)
    pid_m = first_pid_m + ((pid % num_pid_in_group) % group_size_m)
    pid_n = (pid % num_pid_in_group) // group_size_m

    offs_am = (pid_m * BLOCK_M + tl.arange(0, BLOCK_M)) % M
    offs_bn = (pid_n * BLOCK_N + tl.arange(0, BLOCK_N)) % N
    offs_k = tl.arange(0, BLOCK_K)
    a_ptrs = a_ptr + offs_am[:, None] * stride_am + offs_k[None, :] * stride_ak
    b_ptrs = b_ptr + offs_k[:, None] * stride_bk + offs_bn[None, :] * stride_bn

    acc = tl.zeros((BLOCK_M, BLOCK_N), dtype=tl.float32)
    for kk in range(0, tl.cdiv(K, BLOCK_K)):
        a = tl.load(a_ptrs, mask=offs_k[None, :] < K - kk * BLOCK_K, other=0.0)
        b = tl.load(b_ptrs, mask=offs_k[:, None] < K - kk * BLOCK_K, other=0.0)
        acc = tl.dot(a, b, acc)
        a_ptrs += BLOCK_K * stride_ak
        b_ptrs += BLOCK_K * stride_bk

    c = acc.to(c_ptr.dtype.element_ty)
    offs_cm = pid_m * BLOCK_M + tl.arange(0, BLOCK_M)
    offs_cn = pid_n * BLOCK_N + tl.arange(0, BLOCK_N)
    c_ptrs = c_ptr + offs_cm[:, None] * stride_cm + offs_cn[None, :] * stride_cn
    mask = (offs_cm[:, None] < M) & (offs_cn[None, :] < N)
    tl.store(c_ptrs, c, mask=mask)

# config = {"BLOCK_K": 128, "BLOCK_M": 128, "BLOCK_N": 128, "GROUP_M": 8, "arch": "sm_100", "dtype": "fp32", "num_ctas": 1, "num_stages": 3, "num_warps": 4}
# arch = sm_100


// ===== COMPILED SASS (sm_100a) =====

	.target	sm_100a

	.elftype	@"ET_EXEC"


//--------------------- .note.nv.tkinfo           --------------------------
	.section	.note.nv.tkinfo,"",@"SHT_NOTE"
	.sectionflags	@"SHF_NOTE_NV_TKINFO"
	.tkinfo
        /*0018*/ 	.word	0x00000081
        /*0030*/ 	.string	""
        /*0030*/ 	.string	"ptxas-blackwell"
        /*0030*/ 	.string	"Cuda compilation tools, release 12.9, V12.9.86"
        /*0030*/ 	.string	"Build cuda_12.9.r12.9/compiler.36037853_0"
        /*0030*/ 	.string	"-v  -suppress-debug-info  -lineinfo  -arch sm_100a "



//--------------------- .note.nv.cuver            --------------------------
	.section	.note.nv.cuver,"",@"SHT_NOTE"
	.sectionflags	@"SHF_NOTE_NV_CUVER"
        /*0018*/ 	.short	0x0001
        /*001a*/ 	.short	0x0064
        /*001c*/ 	.short	0x0001
        /*001e*/ 	.short	0x0000
        /*0020*/ 	.short	0x0001
        /*0022*/ 	.short	0x0000


//--------------------- .nv.info                  --------------------------
	.section	.nv.info,"",@"SHT_CUDA_INFO"
	.align	4


	//----- nvinfo : EIATTR_REGCOUNT
	.align		4
        /*0000*/ 	.byte	0x04, 0x2f
        /*0002*/ 	.short	(.L_4 - .L_3)
	.align		4
.L_3:
        /*0004*/ 	.word	index@(matmul_kernel)
        /*0008*/ 	.word	0x000000ff


	//----- nvinfo : EIATTR_FRAME_SIZE
	.align		4
.L_4:
        /*000c*/ 	.byte	0x04, 0x11
        /*000e*/ 	.short	(.L_6 - .L_5)
	.align		4
.L_5:
        /*0010*/ 	.word	index@($__internal_2_$__cuda_sm10x_tcgen05_guardrail_trap_unallocated_columns_being_dealloced)
        /*0014*/ 	.word	0x00000ce8


	//----- nvinfo : EIATTR_FRAME_SIZE
	.align		4
.L_6:
        /*0018*/ 	.byte	0x04, 0x11
        /*001a*/ 	.short	(.L_8 - .L_7)
	.align		4
.L_7:
        /*001c*/ 	.word	index@($__internal_1_$__cuda_sm10x_tcgen05_guardrail_trap_phase_invalid_during_alloc)
        /*0020*/ 	.word	0x00000ce8


	//----- nvinfo : EIATTR_FRAME_SIZE
	.align		4
.L_8:
        /*0024*/ 	.byte	0x04, 0x11
        /*0026*/ 	.short	(.L_10 - .L_9)
	.align		4
.L_9:
        /*0028*/ 	.word	index@($__internal_0_$__cuda_sm10x_tcgen05_guardrail_trap_col_being_dealloced_not_returned_by_alloc)
        /*002c*/ 	.word	0x00000ce8


	//----- nvinfo : EIATTR_FRAME_SIZE
	.align		4
.L_10:
        /*0030*/ 	.byte	0x04, 0x11
        /*0032*/ 	.short	(.L_12 - .L_11)
	.align		4
.L_11:
        /*0034*/ 	.word	index@(matmul_kernel)
        /*0038*/ 	.word	0x00000ce8


	//----- nvinfo : EIATTR_MIN_STACK_SIZE
	.align		4
.L_12:
        /*003c*/ 	.byte	0x04, 0x12
        /*003e*/ 	.short	(.L_14 - .L_13)
	.align		4
.L_13:
        /*0040*/ 	.word	index@(matmul_kernel)
        /*0044*/ 	.word	0x00000ce8
.L_14:


//--------------------- .nv.info.matmul_kernel    --------------------------
	.section	.nv.info.matmul_kernel,"",@"SHT_CUDA_INFO"
	.sectionflags	@""
	.align	4


	//----- nvinfo : EIATTR_CUDA_API_VERSION
	.align		4
        /*0000*/ 	.byte	0x04, 0x37
        /*0002*/ 	.short	(.L_16 - .L_15)
.L_15:
        /*0004*/ 	.word	0x00000081


	//----- nvinfo : EIATTR_KPARAM_INFO
	.align		4
.L_16:
        /*0008*/ 	.byte	0x04, 0x17
        /*000a*/ 	.short	(.L_18 - .L_17)
.L_17:
        /*000c*/ 	.word	0x00000000
        /*0010*/ 	.short	0x000d
        /*0012*/ 	.short	0x0048
        /*0014*/ 	.byte	0x00, 0xf4, 0x21, 0x00


	//----- nvinfo : EIATTR_KPARAM_INFO
	.align		4
.L_18:
        /*0018*/ 	.byte	0x04, 0x17
        /*001a*/ 	.short	(.L_20 - .L_19)
.L_19:
        /*001c*/ 	.word	0x00000000
        /*0020*/ 	.short	0x000c
        /*0022*/ 	.short	0x0040
        /*0024*/ 	.byte	0x00, 0xf4, 0x21, 0x00


	//----- nvinfo : EIATTR_KPARAM_INFO
	.align		4
.L_20:
        /*0028*/ 	.byte	0x04, 0x17
        /*002a*/ 	.short	(.L_22 - .L_21)
.L_21:
        /*002c*/ 	.word	0x00000000
        /*0030*/ 	.short	0x000b
        /*0032*/ 	.short	0x0038
        /*0034*/ 	.byte	0x00, 0xf0, 0x11, 0x00


	//----- nvinfo : EIATTR_KPARAM_INFO
	.align		4
.L_22:
        /*0038*/ 	.byte	0x04, 0x17
        /*003a*/ 	.short	(.L_24 - .L_23)
.L_23:
        /*003c*/ 	.word	0x00000000
        /*0040*/ 	.short	0x000a
        /*0042*/ 	.short	0x0034
        /*0044*/ 	.byte	0x00, 0xf0, 0x11, 0x00


	//----- nvinfo : EIATTR_KPARAM_INFO
	.align		4
.L_24:
        /*0048*/ 	.byte	0x04, 0x17
        /*004a*/ 	.short	(.L_26 - .L_25)
.L_25:
        /*004c*/ 	.word	0x00000000
        /*0050*/ 	.short	0x0009
        /*0052*/ 	.short	0x0030
        /*0054*/ 	.byte	0x00, 0xf0, 0x11, 0x00


	//----- nvinfo : EIATTR_KPARAM_INFO
	.align		4
.L_26:
        /*0058*/ 	.byte	0x04, 0x17
        /*005a*/ 	.short	(.L_28 - .L_27)
.L_27:
        /*005c*/ 	.word	0x00000000
        /*0060*/ 	.short	0x0008
        /*0062*/ 	.short	0x002c
        /*0064*/ 	.byte	0x00, 0xf0, 0x11, 0x00


	//----- nvinfo : EIATTR_KPARAM_INFO
	.align		4
.L_28:
        /*0068*/ 	.byte	0x04, 0x17
        /*006a*/ 	.short	(.L_30 - .L_29)
.L_29:
        /*006c*/ 	.word	0x00000000
        /*0070*/ 	.short	0x0007
        /*0072*/ 	.short	0x0028
        /*0074*/ 	.byte	0x00, 0xf0, 0x11, 0x00


	//----- nvinfo : EIATTR_KPARAM_INFO
	.align		4
.L_30:
        /*0078*/ 	.byte	0x04, 0x17
        /*007a*/ 	.short	(.L_32 - .L_31)
.L_31:
        /*007c*/ 	.word	0x00000000
        /*0080*/ 	.short	0x0006
        /*0082*/ 	.short	0x0024
        /*0084*/ 	.byte	0x00, 0xf0, 0x11, 0x00


	//----- nvinfo : EIATTR_KPARAM_INFO
	.align		4
.L_32:
        /*0088*/ 	.byte	0x04, 0x17
        /*008a*/ 	.short	(.L_34 - .L_33)
.L_33:
        /*008c*/ 	.word	0x00000000
        /*0090*/ 	.short	0x0005
        /*0092*/ 	.short	0x0020
        /*0094*/ 	.byte	0x00, 0xf0, 0x11, 0x00


	//----- nvinfo : EIATTR_KPARAM_INFO
	.align		4
.L_34:
        /*0098*/ 	.byte	0x04, 0x17
        /*009a*/ 	.short	(.L_36 - .L_35)
.L_35:
        /*009c*/ 	.word	0x00000000
        /*00a0*/ 	.short	0x0004
        /*00a2*/ 	.short	0x001c
        /*00a4*/ 	.byte	0x00, 0xf0, 0x11, 0x00


	//----- nvinfo : EIATTR_KPARAM_INFO
	.align		4
.L_36:
        /*00a8*/ 	.byte	0x04, 0x17
        /*00aa*/ 	.short	(.L_38 - .L_37)
.L_37:
        /*00ac*/ 	.word	0x00000000
        /*00b0*/ 	.short	0x0003
        /*00b2*/ 	.short	0x0018
        /*00b4*/ 	.byte	0x00, 0xf0, 0x11, 0x00


	//----- nvinfo : EIATTR_KPARAM_INFO
	.align		4
.L_38:
        /*00b8*/ 	.byte	0x04, 0x17
        /*00ba*/ 	.short	(.L_40 - .L_39)
.L_39:
        /*00bc*/ 	.word	0x00000000
        /*00c0*/ 	.short	0x0002
        /*00c2*/ 	.short	0x0010
        /*00c4*/ 	.byte	0x00, 0xf4, 0x21, 0x00


	//----- nvinfo : EIATTR_KPARAM_INFO
	.align		4
.L_40:
        /*00c8*/ 	.byte	0x04, 0x17
        /*00ca*/ 	.short	(.L_42 - .L_41)
.L_41:
        /*00cc*/ 	.word	0x00000000
        /*00d0*/ 	.short	0x0001
        /*00d2*/ 	.short	0x0008
        /*00d4*/ 	.byte	0x00, 0xf4, 0x21, 0x00


	//----- nvinfo : EIATTR_KPARAM_INFO
	.align		4
.L_42:
        /*00d8*/ 	.byte	0x04, 0x17
        /*00da*/ 	.short	(.L_44 - .L_43)
.L_43:
        /*00dc*/ 	.word	0x00000000
        /*00e0*/ 	.short	0x0000
        /*00e2*/ 	.short	0x0000
        /*00e4*/ 	.byte	0x00, 0xf4, 0x21, 0x00


	//----- nvinfo : EIATTR_AT_ENTRY_FRAGMENTS
	.align		4
.L_44:
        /*00e8*/ 	.byte	0x04, 0x4f
        /*00ea*/ 	.short	(.L_46 - .L_45)


	//   ....[0]....
.L_45:
        /*00ec*/ 	.word	0x00000004


	//----- nvinfo : EIATTR_RESERVED_SMEM_USED
	.align		4
.L_46:
        /*00f0*/ 	.byte	0x01, 0x41
	.zero		2


	//----- nvinfo : EIATTR_SPARSE_MMA_MASK
	.align		4
        /*00f4*/ 	.byte	0x03, 0x50
        /*00f6*/ 	.short	0x0000


	//----- nvinfo : EIATTR_TCGEN05_1CTA_USED
	.align		4
        /*00f8*/ 	.byte	0x01, 0x51
	.zero		2


	//----- nvinfo : EIATTR_MAXREG_COUNT
	.align		4
        /*00fc*/ 	.byte	0x03, 0x1b
        /*00fe*/ 	.short	0x00ff


	//----- nvinfo : EIATTR_NUM_BARRIERS
	.align		4
        /*0100*/ 	.byte	0x02, 0x4c
        /*0102*/ 	.byte	0x01
	.zero		1


	//----- nvinfo : EIATTR_ANNOTATIONS
	.align		4
        /*0104*/ 	.byte	0x04, 0x55
        /*0106*/ 	.short	(.L_48 - .L_47)


	//   ....[0]....
.L_47:
        /*0108*/ 	.word	0x00000001
        /*010c*/ 	.byte	0x10, 0x09, 0x00, 0x00, 0x01, 0x00, 0x00, 0x00, 0x90, 0x09, 0x00, 0x00, 0x01, 0x00, 0x00, 0x00
        /* <DEDUP_REMOVED lines=1399> */
        /*588c*/ 	.byte	0xa0, 0xbc, 0x02, 0x00, 0x01, 0x00, 0x00, 0x00, 0xb0, 0xbc, 0x02, 0x00


	//----- nvinfo : EIATTR_INT_WARP_WIDE_INSTR_OFFSETS
	.align		4
.L_48:
        /*5898*/ 	.byte	0x04, 0x31
        /*589a*/ 	.short	(.L_50 - .L_49)


	//   ....[0]....
.L_49:
        /*589c*/ 	.word	0x0000b450


	//   ....[1]....
        /*58a0*/ 	.word	0x0000b520


	//   ....[2]....
        /*58a4*/ 	.word	0x0000b590


	//   ....[3]....
        /*58a8*/ 	.word	0x0002c1a0


	//   ....[4]....
        /*58ac*/ 	.word	0x0002c1f0


	//----- nvinfo : EIATTR_COOP_GROUP_MASK_REGIDS
	.align		4
.L_50:
        /*58b0*/ 	.byte	0x04, 0x29
        /*58b2*/ 	.short	(.L_52 - .L_51)


	//   ....[0]....
.L_51:
        /*58b4*/ 	.word	0xffffffff


	//   ....[1]....
        /*58b8*/ 	.word	0xffffffff


	//   ....[2]....
        /*58bc*/ 	.word	0xffffffff


	//   ....[3]....
        /*58c0*/ 	.word	0xffffffff


	//----- nvinfo : EIATTR_COOP_GROUP_INSTR_OFFSETS
	.align		4
.L_52:
        /*58c4*/ 	.byte	0x04, 0x28
        /*58c6*/ 	.short	(.L_54 - .L_53)


	//   ....[0]....
.L_53:
        /*58c8*/ 	.word	0x00000070


	//   ....[1]....
        /*58cc*/ 	.word	0x00000330


	//   ....[2]....
        /*58d0*/ 	.word	0x0002c030


	//   ....[3]....
        /*58d4*/ 	.word	0x0002c2a0


	//----- nvinfo : EIATTR_VRC_CTA_INIT_COUNT
	.align		4
.L_54:
        /*58d8*/ 	.byte	0x02, 0x4a
        /*58da*/ 	.byte	0x80
	.zero		1


	//----- nvinfo : EIATTR_MBARRIER_INSTR_OFFSETS
	.align		4
        /*58dc*/ 	.byte	0x04, 0x39
        /*58de*/ 	.short	(.L_56 - .L_55)


	//   ....[0]....
.L_55:
        /*58e0*/ 	.word	0x0000b5e0
        /*58e4*/ 	.word	0x000000ff
        /*58e8*/ 	.word	0x00000000
        /*58ec*/ 	.short	0x0100
        /*58ee*/ 	.byte	0x04
	.zero		1


	//   ....[1]....
        /*58f0*/ 	.word	0x0000b640
        /*58f4*/ 	.word	0x000000ff
        /*58f8*/ 	.word	0x00050008
        /*58fc*/ 	.short	0x0100
        /*58fe*/ 	.byte	0x09
	.zero		1


	//   ....[2]....
        /*5900*/ 	.word	0x0001da60
        /*5904*/ 	.word	0x000000ff
        /*5908*/ 	.word	0x00000000
        /*590c*/ 	.short	0x010a
        /*590e*/ 	.byte	0x04
	.zero		1


	//   ....[3]....
        /*5910*/ 	.word	0x000288f0
        /*5914*/ 	.word	0x000000ff
        /*5918*/ 	.word	0x00000000
        /*591c*/ 	.short	0x010a
        /*591e*/ 	.byte	0x04
	.zero		1


	//   ....[4]....
        /*5920*/ 	.word	0x00028a00
        /*5924*/ 	.word	0x000000ff
        /*5928*/ 	.word	0x00050000
        /*592c*/ 	.short	0x0108
        /*592e*/ 	.byte	0x09
	.zero		1


	//   ....[5]....
        /*5930*/ 	.word	0x00028b40
        /*5934*/ 	.word	0x000000ff
        /*5938*/ 	.word	0x00050008
        /*593c*/ 	.short	0x0108
        /*593e*/ 	.byte	0x09
	.zero		1


	//   ....[6]....
        /*5940*/ 	.word	0x0002c2c0
        /*5944*/ 	.word	0x000000ff
        /*5948*/ 	.word	0x00000000
        /*594c*/ 	.short	0x010a
        /*594e*/ 	.byte	0x04
	.zero		1


	//   ....[7]....
        /*5950*/ 	.word	0x0002c2f0
        /*5954*/ 	.word	0x000000ff
        /*5958*/ 	.word	0x00000000
        /*595c*/ 	.short	0x010a
        /*595e*/ 	.byte	0x04
	.zero		1


	//----- nvinfo : EIATTR_NUM_MBARRIERS
	.align		4
.L_56:
        /*5960*/ 	.byte	0x03, 0x38
        /*5962*/ 	.short	0x0002


	//----- nvinfo : EIATTR_EXIT_INSTR_OFFSETS
	.align		4
        /*5964*/ 	.byte	0x04, 0x1c
        /*5966*/ 	.short	(.L_58 - .L_57)


	//   ....[0]....
.L_57:
        /*5968*/ 	.word	0x0002c2b0


	//----- nvinfo : EIATTR_REQNTID
	.align		4
.L_58:
        /*596c*/ 	.byte	0x04, 0x10
        /*596e*/ 	.short	(.L_60 - .L_59)
.L_59:
        /*5970*/ 	.word	0x00000080
        /*5974*/ 	.word	0x00000001
        /*5978*/ 	.word	0x00000001


	//----- nvinfo : EIATTR_CRS_STACK_SIZE
	.align		4
.L_60:
        /*597c*/ 	.byte	0x04, 0x1e
        /*597e*/ 	.short	(.L_62 - .L_61)
.L_61:
        /*5980*/ 	.word	0x00000000


	//----- nvinfo : EIATTR_CBANK_PARAM_SIZE
	.align		4
.L_62:
        /*5984*/ 	.byte	0x03, 0x19
        /*5986*/ 	.short	0x0050


	//----- nvinfo : EIATTR_PARAM_CBANK
	.align		4
        /*5988*/ 	.byte	0x04, 0x0a
        /*598a*/ 	.short	(.L_64 - .L_63)
	.align		4
.L_63:
        /*598c*/ 	.word	index@(.nv.constant0.matmul_kernel)
        /*5990*/ 	.short	0x0380
        /*5992*/ 	.short	0x0050


	//----- nvinfo : EIATTR_SW_WAR
	.align		4
.L_64:
        /*5994*/ 	.byte	0x04, 0x36
        /*5996*/ 	.short	(.L_66 - .L_65)
.L_65:
        /*5998*/ 	.word	0x00000008
.L_66:


//--------------------- .nv.compat                --------------------------
	.section	.nv.compat,"",@"SHT_CUDA_COMPAT_INFO"
	.align	4
        /*0000*/ 	.byte	0x02, 0x02, 0x02, 0x00, 0x02, 0x05, 0x05, 0x00, 0x02, 0x03, 0x00, 0x00, 0x02, 0x06, 0x01, 0x00


//--------------------- .nv.callgraph             --------------------------
	.section	.nv.callgraph,"",@"SHT_CUDA_CALLGRAPH"
	.align	4
	.sectionentsize	8
	.align		4
        /*0000*/ 	.word	0x00000000
	.align		4
        /*0004*/ 	.word	0xffffffff
	.align		4
        /*0008*/ 	.word	0x00000000
	.align		4
        /*000c*/ 	.word	0xfffffffe
	.align		4
        /*0010*/ 	.word	0x00000000
	.align		4
        /*0014*/ 	.word	0xfffffffd
	.align		4
        /*0018*/ 	.word	0x00000000
	.align		4
        /*001c*/ 	.word	0xfffffffc


//--------------------- .text.matmul_kernel       --------------------------
	.section	.text.matmul_kernel,"ax",@progbits
	.align	128
        .global         matmul_kernel
        .type           matmul_kernel,@function
        .size           matmul_kernel,(.L_x_21 - matmul_kernel)
        .other          matmul_kernel,@"STO_CUDA_ENTRY STV_DEFAULT"
matmul_kernel:
.text.matmul_kernel:
[----:B------:R-:W1:Y:S01]  /*0000*/  LDC R1, c[0x0][0x37c] ;  /* 0x0000df00ff017b82 */ /* 0x000e620000000800 */
[----:B------:R-:W2:Y:S01]  /*0010*/  S2R R247, SR_TID.X ;  /* 0x0000000000f77919 */ /* 0x000ea20000002100 */
[----:B-1----:R-:W-:Y:S01]  /*0020*/  VIADD R1, R1, 0xfffff318 ;  /* 0xfffff31801017836 */ /* 0x002fe20000000000 */
[----:B--2---:R-:W-:-:S13]  /*0030*/  ISETP.GE.U32.AND P0, PT, R247, 0x20, PT ;  /* 0x00000020f700780c */ /* 0x004fda0003f06070 */
[----:B------:R-:W-:Y:S02]  /*0040*/  VOTEU.ANY UP0, P0 ;  /* 0x0000000000ff7886 */ /* 0x000fe40000000100 */
[----:B------:R-:W-:Y:S05]  /*0050*/  BRA.U UP0, `(.L_x_0) ;  /* 0x0000000100b87547 */ /* 0x000fea000b800000 */
[----:B------:R-:W1:Y:S01]  /*0060*/  S2UR UR6, SR_CgaCtaId ;  /* 0x00000000000679c3 */ /* 0x000e620000008800 */
[----:B------:R-:W-:Y:S01]  /*0070*/  NOP ;  /* 0x0000000000007918 */ /* 0x000fe20000000000 */
[----:B------:R-:W-:Y:S02]  /*0080*/  UMOV UR4, 0x40 ;  /* 0x0000004000047882 */ /* 0x000fe40000000000 */
[----:B-1----:R-:W-:-:S09]  /*0090*/  ULEA UR4, UR6, UR4, 0x18 ;  /* 0x0000000406047291 */ /* 0x002fd2000f8ec0ff */
[----:B------:R-:W1:Y:S01]  /*00a0*/  LDS.U8 R0, [UR4] ;  /* 0x00000004ff007984 */ /* 0x000e620008000000 */
[----:B------:R-:W-:Y:S02]  /*00b0*/  UMOV UR4, 0x400 ;  /* 0x0000040000047882 */ /* 0x000fe40000000000 */
[----:B------:R-:W-:Y:S01]  /*00c0*/  ULEA UR4, UR6, UR4, 0x18 ;  /* 0x0000000406047291 */ /* 0x000fe2000f8ec0ff */
[----:B-1----:R-:W-:-:S13]  /*00d0*/  ISETP.NE.AND P0, PT, R0, RZ, PT ;  /* 0x000000ff0000720c */ /* 0x002fda0003f05270 */
[----:B------:R-:W-:Y:S05]  /*00e0*/  @P0 BRA `(.L_x_1) ;  /* 0x00000000007c0947 */ /* 0x000fea0003800000 */
[----:B------:R-:W-:-:S13]  /*00f0*/  ELECT P0, URZ, PT ;  /* 0x0000000000ff782f */ /* 0x000fda0003800000 */
[----:B------:R-:W-:Y:S05]  /*0100*/  @!P0 BRA `(.L_x_2) ;  /* 0x0000000000848947 */ /* 0x000fea0003800000 */
[----:B------:R-:W-:Y:S01]  /*0110*/  UMOV UR5, 0x8 ;  /* 0x0000000800057882 */ /* 0x000fe20000000000 */
[----:B------:R-:W-:Y:S02]  /*0120*/  IMAD.MOV.U32 R4, RZ, RZ, 0x1 ;  /* 0x00000001ff047424 */ /* 0x000fe400078e00ff */
[----:B------:R-:W-:Y:S02]  /*0130*/  IMAD.MOV.U32 R5, RZ, RZ, 0xff ;  /* 0x000000ffff057424 */ /* 0x000fe400078e00ff */
[----:B------:R-:W-:Y:S04]  /*0140*/  DEPBAR.LE SB1, 0x36 ;  /* 0x00009d800000791a */ /* 0x000fe80000000000 */
[----:B------:R-:W1:Y:S02]  /*0150*/  UTCATOMSWS.FIND_AND_SET.ALIGN UP1, UR5, UR5 ;  /* 0x00000005000575e3 */ /* 0x000e640008020800 */
[----:B-1----:R-:W-:-:S04]  /*0160*/  PLOP3.LUT P0, PT, PT, PT, UP1, 0x80, 0x8 ;  /* 0x000000000008781c */ /* 0x002fc80003f0f018 */
[----:B------:R-:W-:-:S04]  /*0170*/  SEL R0, RZ, 0xffffffff, !P0 ;  /* 0xffffffffff007807 */ /* 0x000fc80004000000 */
[----:B------:R-:W-:Y:S01]  /*0180*/  ISETP.NE.AND P0, PT, R0, RZ, PT ;  /* 0x000000ff0000720c */ /* 0x000fe20003f05270 */
[----:B------:R-:W-:-:S12]  /*0190*/  IMAD.U32 R0, RZ, RZ, UR5 ;  /* 0x00000005ff007e24 */ /* 0x000fd8000f8e00ff */
[----:B------:R-:W-:Y:S05]  /*01a0*/  @P0 BRA `(.L_x_3) ;  /* 0x0000000000240947 */ /* 0x000fea0003800000 */
.L_x_4:
[----:B------:R-:W-:Y:S05]  /*01b0*/  NANOSLEEP 0x64 ;  /* 0x000000640000795d */ /* 0x000fea0003800000 */
[----:B------:R-:W-:-:S05]  /*01c0*/  UMOV UR5, 0x8 ;  /* 0x0000000800057882 */ /* 0x000fca0000000000 */
[----:B------:R-:W-:Y:S04]  /*01d0*/  DEPBAR.LE SB1, 0x36 ;  /* 0x00009d800000791a */ /* 0x000fe80000000000 */
[----:B------:R-:W1:Y:S02]  /*01e0*/  UTCATOMSWS.FIND_AND_SET.ALIGN UP1, UR5, UR5 ;  /* 0x00000005000575e3 */ /* 0x000e640008020800 */
[----:B-1----:R-:W-:-:S04]  /*01f0*/  PLOP3.LUT P0, PT, PT, PT, UP1, 0x80, 0x8 ;  /* 0x000000000008781c */ /* 0x002fc80003f0f018 */
[----:B------:R-:W-:-:S04]  /*0200*/  SEL R0, RZ, 0xffffffff, !P0 ;  /* 0xffffffffff007807 */ /* 0x000fc80004000000 */
[----:B------:R-:W-:Y:S01]  /*0210*/  ISETP.NE.AND P0, PT, R0, RZ, PT ;  /* 0x000000ff0000720c */ /* 0x000fe20003f05270 */
[----:B------:R-:W-:-:S12]  /*0220*/  IMAD.U32 R0, RZ, RZ, UR5 ;  /* 0x00000005ff007e24 */ /* 0x000fd8000f8e00ff */
[----:B------:R-:W-:Y:S05]  /*0230*/  @!P0 BRA `(.L_x_4) ;  /* 0xfffffffc00dc8947 */ /* 0x000fea000383ffff */
.L_x_3:
[C---:B------:R-:W-:Y:S01]  /*0240*/  VIADD R3, R0.reuse, 0x10 ;  /* 0x0000001000037836 */ /* 0x040fe20000000000 */
[----:B------:R-:W-:Y:S01]  /*0250*/  UMOV UR5, 0x50 ;  /* 0x0000005000057882 */ /* 0x000fe20000000000 */
[----:B------:R-:W-:Y:S01]  /*0260*/  SHF.L.U32 R2, R5, R0, RZ ;  /* 0x0000000005027219 */ /* 0x000fe200000006ff */
[----:B------:R-:W-:Y:S01]  /*0270*/  ULEA UR5, UR6, UR5, 0x18 ;  /* 0x0000000506057291 */ /* 0x000fe2000f8ec0ff */
[----:B------:R-:W-:Y:S01]  /*0280*/  IMAD.SHL.U32 R0, R0, 0x20, RZ ;  /* 0x0000002000007824 */ /* 0x000fe200078e00ff */
[----:B------:R-:W-:-:S04]  /*0290*/  SHF.L.U32 R3, R4, R3, RZ ;  /* 0x0000000304037219 */ /* 0x000fc800000006ff */
[----:B------:R-:W-:-:S05]  /*02a0*/  LOP3.LUT R2, R3, R2, RZ, 0xfc, !PT ;  /* 0x0000000203027212 */ /* 0x000fca00078efcff */
[----:B------:R1:W-:Y:S04]  /*02b0*/  ATOMS.OR RZ, [UR5], R2 ;  /* 0x00000002ffff798c */ /* 0x0003e8000b000005 */
[----:B------:R1:W-:Y:S01]  /*02c0*/  STS [UR4], R0 ;  /* 0x00000000ff007988 */ /* 0x0003e20008000804 */
[----:B------:R-:W-:Y:S05]  /*02d0*/  BRA `(.L_x_2) ;  /* 0x0000000000107947 */ /* 0x000fea0003800000 */
.L_x_1:
[----:B------:R-:W-:Y:S01]  /*02e0*/  IMAD.MOV.U32 R0, RZ, RZ, -0x1 ;  /* 0xffffffffff007424 */ /* 0x000fe200078e00ff */
[----:B------:R-:W-:-:S04]  /*02f0*/  MOV R2, 0x320 ;  /* 0x0000032000027802 */ /* 0x000fc80000000f00 */
[----:B------:R1:W-:Y:S03]  /*0300*/  STS [UR4], R0 ;  /* 0x00000000ff007988 */ /* 0x0003e60008000804 */
[----:B-1----:R-:W-:Y:S05]  /*0310*/  CALL.REL.NOINC `($__internal_1_$__cuda_sm10x_tcgen05_guardrail_trap_phase_invalid_during_alloc) ;  /* 0x000002c0000c7944 */ /* 0x002fea0003c00000 */
.L_x_2:
[----:B------:R-:W-:Y:S05]  /*0320*/  WARPSYNC.ALL ;  /* 0x0000000000007948 */ /* 0x000fea0003800000 */
[----:B------:R-:W-:Y:S01]  /*0330*/  NOP ;  /* 0x0000000000007918 */ /* 0x000fe20000000000 */
.L_x_0:
[----:B------:R-:W2:Y:S01]  /*0340*/  LDC.64 R20, c[0x0][0x398] ;  /* 0x0000e600ff147b82 */ /* 0x000ea20000000a00 */
[----:B------:R-:W3:Y:S01]  /*0350*/  S2R R5, SR_CTAID.X ;  /* 0x0000000000057919 */ /* 0x000ee20000002500 */
[----:B------:R-:W-:Y:S01]  /*0360*/  LOP3.LUT R133, R247, 0x7f, RZ, 0xc0, !PT ;  /* 0x0000007ff7857812 */ /* 0x000fe200078ec0ff */
[----:B------:R-:W-:Y:S01]  /*0370*/  UMOV UR9, 0x400 ;  /* 0x0000040000097882 */ /* 0x000fe20000000000 */
[----:B------:R-:W4:Y:S04]  /*0380*/  LDCU UR6, c[0x0][0x3b0] ;  /* 0x00007600ff0677ac */ /* 0x000f280008000800 */
[----:B------:R-:W5:Y:S01]  /*0390*/  S2UR UR5, SR_CgaCtaId ;  /* 0x00000000000579c3 */ /* 0x000f620000008800 */
[----:B------:R-:W1:Y:S01]  /*03a0*/  LDCU.128 UR12, c[0x0][0x380] ;  /* 0x00007000ff0c77ac */ /* 0x000e620008000c00 */
[----:B------:R-:W1:Y:S02]  /*03b0*/  LDCU UR4, c[0x0][0x3a4] ;  /* 0x00007480ff0477ac */ /* 0x000e640008000800 */
[----:B-12---:R-:W-:-:S05]  /*03c0*/  VIADD R0, R21, 0x7f ;  /* 0x0000007f15007836 */ /* 0x006fca0000000000 */
[----:B------:R-:W-:Y:S01]  /*03d0*/  SHF.R.S32.HI R3, RZ, 0x1f, R0 ;  /* 0x0000001fff037819 */ /* 0x000fe20000011400 */
[----:B-----5:R-:W-:-:S03]  /*03e0*/  ULEA UR9, UR5, UR9, 0x18 ;  /* 0x0000000905097291 */ /* 0x020fc6000f8ec0ff */
[----:B------:R-:W-:Y:S02]  /*03f0*/  LEA.HI R3, R3, R0, RZ, 0x7 ;  /* 0x0000000003037211 */ /* 0x000fe400078f38ff */
[----:B---3--:R-:W-:Y:S02]  /*0400*/  IABS R8, R5 ;  /* 0x0000000500087213 */ /* 0x008fe40000000000 */
[----:B------:R-:W-:-:S05]  /*0410*/  SHF.R.S32.HI R3, RZ, 0x7, R3 ;  /* 0x00000007ff037819 */ /* 0x000fca0000011403 */
[----:B------:R-:W-:-:S05]  /*0420*/  IMAD.SHL.U32 R4, R3, 0x8, RZ ;  /* 0x0000000803047824 */ /* 0x000fca00078e00ff */
[-C--:B------:R-:W-:Y:S02]  /*0430*/  IABS R7, R4.reuse ;  /* 0x0000000400077213 */ /* 0x080fe40000000000 */
[----:B------:R-:W-:Y:S02]  /*0440*/  IABS R10, R4 ;  /* 0x00000004000a7213 */ /* 0x000fe40000000000 */
[----:B------:R-:W1:Y:S08]  /*0450*/  I2F.RP R0, R7 ;  /* 0x0000000700007306 */ /* 0x000e700000209400 */
[----:B-1----:R-:W1:Y:S02]  /*0460*/  MUFU.RCP R0, R0 ;  /* 0x0000000000007308 */ /* 0x002e640000001000 */
[----:B-1----:R-:W-:-:S02]  /*0470*/  VIADD R2, R0, 0xffffffe ;  /* 0x0ffffffe00027836 */ /* 0x002fc40000000000 */
[----:B------:R-:W-:-:S04]  /*0480*/  IMAD.MOV R0, RZ, RZ, -R10 ;  /* 0x000000ffff007224 */ /* 0x000fc800078e0a0a */
[----:B------:R1:W2:Y:S02]  /*0490*/  F2I.FTZ.U32.TRUNC.NTZ R3, R2 ;  /* 0x0000000200037305 */ /* 0x0002a4000021f000 */
[----:B-1----:R-:W-:Y:S02]  /*04a0*/  IMAD.MOV.U32 R2, RZ, RZ, RZ ;  /* 0x000000ffff027224 */ /* 0x002fe400078e00ff */
[----:B--2---:R-:W-:-:S04]  /*04b0*/  IMAD.MOV R6, RZ, RZ, -R3 ;  /* 0x000000ffff067224 */ /* 0x004fc800078e0a03 */
[----:B------:R-:W-:Y:S01]  /*04c0*/  IMAD R9, R6, R7, RZ ;  /* 0x0000000706097224 */ /* 0x000fe200078e02ff */
[----:B------:R-:W-:-:S03]  /*04d0*/  MOV R6, R8 ;  /* 0x0000000800067202 */ /* 0x000fc60000000f00 */
[----:B------:R-:W-:-:S06]  /*04e0*/  IMAD.HI.U32 R3, R3, R9, R2 ;  /* 0x0000000903037227 */ /* 0x000fcc00078e0002 */
[----:B------:R-:W-:-:S04]  /*04f0*/  IMAD.HI.U32 R3, R3, R6, RZ ;  /* 0x0000000603037227 */ /* 0x000fc800078e00ff */
[----:B------:R-:W-:Y:S01]  /*0500*/  IMAD R0, R3, R0, R6 ;  /* 0x0000000003007224 */ /* 0x000fe200078e0206 */
[----:B------:R-:W-:Y:S04]  /*0510*/  BAR.SYNC.DEFER_BLOCKING 0x0 ;  /* 0x0000000000007b1d */ /* 0x000fe80000010000 */
[----:B------:R-:W-:-:S13]  /*0520*/  ISETP.GT.U32.AND P1, PT, R7, R0, PT ;  /* 0x000000000700720c */ /* 0x000fda0003f24070 */
[----:B------:R-:W-:Y:S02]  /*0530*/  @!P1 IMAD.IADD R0, R0, 0x1, -R7 ;  /* 0x0000000100009824 */ /* 0x000fe400078e0a07 */
[----:B------:R-:W-:Y:S01]  /*0540*/  @!P1 VIADD R3, R3, 0x1 ;  /* 0x0000000103039836 */ /* 0x000fe20000000000 */
[----:B------:R-:W-:Y:S02]  /*0550*/  ISETP.NE.AND P1, PT, R4, RZ, PT ;  /* 0x000000ff0400720c */ /* 0x000fe40003f25270 */
[----:B------:R-:W-:Y:S02]  /*0560*/  ISETP.GE.U32.AND P0, PT, R0, R7, PT ;  /* 0x000000070000720c */ /* 0x000fe40003f06070 */
[----:B------:R-:W-:-:S04]  /*0570*/  LOP3.LUT R0, R5, R4, RZ, 0x3c, !PT ;  /* 0x0000000405007212 */ /* 0x000fc800078e3cff */
[----:B------:R-:W-:Y:S01]  /*0580*/  ISETP.GE.AND P2, PT, R0, RZ, PT ;  /* 0x000000ff0000720c */ /* 0x000fe20003f46270 */
[----:B------:R-:W-:-:S06]  /*0590*/  VIADD R0, R20, 0x7f ;  /* 0x0000007f14007836 */ /* 0x000fcc0000000000 */
[----:B------:R-:W-:-:S04]  /*05a0*/  @P0 VIADD R3, R3, 0x1 ;  /* 0x0000000103030836 */ /* 0x000fc80000000000 */
[----:B------:R-:W-:Y:S01]  /*05b0*/  IMAD.MOV.U32 R2, RZ, RZ, R3 ;  /* 0x000000ffff027224 */ /* 0x000fe200078e0003 */
[----:B------:R-:W-:-:S03]  /*05c0*/  SHF.R.S32.HI R3, RZ, 0x1f, R0 ;  /* 0x0000001fff037819 */ /* 0x000fc60000011400 */
[----:B------:R-:W-:Y:S01]  /*05d0*/  @!P2 IMAD.MOV R2, RZ, RZ, -R2 ;  /* 0x000000ffff02a224 */ /* 0x000fe200078e0a02 */
[----:B------:R-:W-:Y:S02]  /*05e0*/  @!P1 LOP3.LUT R2, RZ, R4, RZ, 0x33, !PT ;  /* 0x00000004ff029212 */ /* 0x000fe400078e33ff */
[----:B------:R-:W-:-:S03]  /*05f0*/  LEA.HI R3, R3, R0, RZ, 0x7 ;  /* 0x0000000003037211 */ /* 0x000fc600078f38ff */
[----:B------:R-:W-:Y:S02]  /*0600*/  IMAD.SHL.U32 R10, R2, 0x8, RZ ;  /* 0x00000008020a7824 */ /* 0x000fe400078e00ff */
[----:B------:R-:W-:-:S03]  /*0610*/  IMAD.MOV R2, RZ, RZ, -R2 ;  /* 0x000000ffff027224 */ /* 0x000fc600078e0a02 */
[----:B------:R-:W-:Y:S01]  /*0620*/  LEA.HI.SX32 R3, R3, -R10, 0x19 ;  /* 0x8000000a03037211 */ /* 0x000fe200078fcaff */
[----:B------:R-:W-:Y:S02]  /*0630*/  IMAD R12, R4, R2, R5 ;  /* 0x00000002040c7224 */ /* 0x000fe400078e0205 */
[----:B------:R-:W-:Y:S01]  /*0640*/  HFMA2 R2, -RZ, RZ, 0, 0 ;  /* 0x00000000ff027431 */ /* 0x000fe200000001ff */
[----:B------:R-:W-:Y:S02]  /*0650*/  VIMNMX R13, PT, PT, R3, 0x8, PT ;  /* 0x00000008030d7848 */ /* 0x000fe40003fe0100 */
[----:B------:R-:W-:Y:S02]  /*0660*/  IABS R4, R12 ;  /* 0x0000000c00047213 */ /* 0x000fe40000000000 */
[-C--:B------:R-:W-:Y:S02]  /*0670*/  IABS R8, R13.reuse ;  /* 0x0000000d00087213 */ /* 0x080fe40000000000 */
[----:B------:R-:W-:-:S02]  /*0680*/  IABS R6, R13 ;  /* 0x0000000d00067213 */ /* 0x000fc40000000000 */
[----:B------:R-:W1:Y:S08]  /*0690*/  I2F.RP R0, R8 ;  /* 0x0000000800007306 */ /* 0x000e700000209400 */
[----:B-1----:R-:W1:Y:S02]  /*06a0*/  MUFU.RCP R0, R0 ;  /* 0x0000000000007308 */ /* 0x002e640000001000 */
[----:B-1----:R-:W-:Y:S01]  /*06b0*/  VIADD R3, R0, 0xffffffe ;  /* 0x0ffffffe00037836 */ /* 0x002fe20000000000 */
[----:B------:R-:W-:-:S05]  /*06c0*/  IABS R0, R21 ;  /* 0x0000001500007213 */ /* 0x000fca0000000000 */
[----:B------:R-:W1:Y:S02]  /*06d0*/  F2I.FTZ.U32.TRUNC.NTZ R3, R3 ;  /* 0x0000000300037305 */ /* 0x000e64000021f000 */
[----:B-1----:R-:W-:-:S04]  /*06e0*/  IMAD.MOV R7, RZ, RZ, -R3 ;  /* 0x000000ffff077224 */ /* 0x002fc800078e0a03 */
[----:B------:R-:W-:-:S04]  /*06f0*/  IMAD R5, R7, R8, RZ ;  /* 0x0000000807057224 */ /* 0x000fc800078e02ff */
[----:B------:R-:W-:Y:S01]  /*0700*/  IMAD.HI.U32 R2, R3, R5, R2 ;  /* 0x0000000503027227 */ /* 0x000fe200078e0002 */
[----:B------:R-:W-:-:S03]  /*0710*/  IABS R5, R20 ;  /* 0x0000001400057213 */ /* 0x000fc60000000000 */
[----:B------:R-:W-:Y:S02]  /*0720*/  IMAD.MOV.U32 R3, RZ, RZ, R4 ;  /* 0x000000ffff037224 */ /* 0x000fe400078e0004 */
[----:B------:R-:W-:Y:S02]  /*0730*/  IMAD.MOV R4, RZ, RZ, -R6 ;  /* 0x000000ffff047224 */ /* 0x000fe400078e0a06 */
[----:B------:R-:W-:Y:S01]  /*0740*/  IMAD.HI.U32 R2, R2, R3, RZ ;  /* 0x0000000302027227 */ /* 0x000fe200078e00ff */
[----:B------:R-:W1:Y:S03]  /*0750*/  I2F.RP R6, R0 ;  /* 0x0000000000067306 */ /* 0x000e660000209400 */
[----:B------:R-:W-:-:S05]  /*0760*/  IMAD R3, R2, R4, R3 ;  /* 0x0000000402037224 */ /* 0x000fca00078e0203 */
[----:B------:R-:W-:Y:S01]  /*0770*/  ISETP.GT.U32.AND P1, PT, R8, R3, PT ;  /* 0x000000030800720c */ /* 0x000fe20003f24070 */
[----:B------:R-:W2:Y:S08]  /*0780*/  I2F.RP R4, R5 ;  /* 0x0000000500047306 */ /* 0x000eb00000209400 */
[----:B-1----:R-:W1:Y:S04]  /*0790*/  MUFU.RCP R6, R6 ;  /* 0x0000000600067308 */ /* 0x002e680000001000 */
[----:B------:R-:W-:-:S02]  /*07a0*/  @!P1 IMAD.IADD R3, R3, 0x1, -R8 ;  /* 0x0000000103039824 */ /* 0x000fc400078e0a08 */
[----:B------:R-:W-:Y:S01]  /*07b0*/  @!P1 VIADD R2, R2, 0x1 ;  /* 0x0000000102029836 */ /* 0x000fe20000000000 */
[----:B------:R-:W-:Y:S01]  /*07c0*/  ISETP.NE.AND P1, PT, R13, RZ, PT ;  /* 0x000000ff0d00720c */ /* 0x000fe20003f25270 */
[----:B--2---:R-:W2:Y:S01]  /*07d0*/  MUFU.RCP R4, R4 ;  /* 0x0000000400047308 */ /* 0x004ea20000001000 */
[----:B------:R-:W-:Y:S02]  /*07e0*/  ISETP.GE.U32.AND P0, PT, R3, R8, PT ;  /* 0x000000080300720c */ /* 0x000fe40003f06070 */
[----:B------:R-:W-:-:S04]  /*07f0*/  LOP3.LUT R3, R12, R13, RZ, 0x3c, !PT ;  /* 0x0000000d0c037212 */ /* 0x000fc800078e3cff */
[----:B------:R-:W-:Y:S01]  /*0800*/  ISETP.GE.AND P2, PT, R3, RZ, PT ;  /* 0x000000ff0300720c */ /* 0x000fe20003f46270 */
[----:B-1----:R-:W-:-:S04]  /*0810*/  VIADD R8, R6, 0xffffffe ;  /* 0x0ffffffe06087836 */ /* 0x002fc80000000000 */
[----:B------:R-:W1:Y:S02]  /*0820*/  F2I.FTZ.U32.TRUNC.NTZ R3, R8 ;  /* 0x0000000800037305 */ /* 0x000e64000021f000 */
[----:B------:R-:W-:Y:S02]  /*0830*/  @P0 VIADD R2, R2, 0x1 ;  /* 0x0000000102020836 */ /* 0x000fe40000000000 */
[----:B--2---:R-:W-:Y:S02]  /*0840*/  VIADD R6, R4, 0xffffffe ;  /* 0x0ffffffe04067836 */ /* 0x004fe40000000000 */
[----:B------:R-:W-:Y:S01]  /*0850*/  IMAD.MOV.U32 R138, RZ, RZ, R2 ;  /* 0x000000ffff8a7224 */ /* 0x000fe200078e0002 */
[----:B------:R-:W-:Y:S01]  /*0860*/  MOV R2, RZ ;  /* 0x000000ff00027202 */ /* 0x000fe20000000f00 */
[----:B------:R-:W2:Y:S02]  /*0870*/  F2I.FTZ.U32.TRUNC.NTZ R7, R6 ;  /* 0x0000000600077305 */ /* 0x000ea4000021f000 */
[----:B------:R-:W-:Y:S01]  /*0880*/  @!P2 IMAD.MOV R138, RZ, RZ, -R138 ;  /* 0x000000ffff8aa224 */ /* 0x000fe200078e0a8a */
[----:B------:R-:W-:Y:S01]  /*0890*/  @!P1 LOP3.LUT R138, RZ, R13, RZ, 0x33, !PT ;  /* 0x0000000dff8a9212 */ /* 0x000fe200078e33ff */
[----:B-1----:R-:W-:-:S04]  /*08a0*/  IMAD.MOV R9, RZ, RZ, -R3 ;  /* 0x000000ffff097224 */ /* 0x002fc800078e0a03 */
[----:B------:R-:W-:Y:S02]  /*08b0*/  IMAD.SHL.U32 R132, R138, 0x80, RZ ;  /* 0x000000808a847824 */ /* 0x000fe400078e00ff */
[----:B------:R-:W-:Y:S02]  /*08c0*/  IMAD R9, R9, R0, RZ ;  /* 0x0000000009097224 */ /* 0x000fe400078e02ff */
[C---:B------:R-:W-:Y:S01]  /*08d0*/  VIADD R11, R132.reuse, 0x7f ;  /* 0x0000007f840b7836 */ /* 0x040fe20000000000 */
[----:B------:R-:W-:Y:S01]  /*08e0*/  IABS R137, R132 ;  /* 0x0000008400897213 */ /* 0x000fe20000000000 */
[----:B------:R-:W-:Y:S01]  /*08f0*/  IMAD.HI.U32 R4, R3, R9, R2 ;  /* 0x0000000903047227 */ /* 0x000fe200078e0002 */
[C---:B------:R-:W-:Y:S02]  /*0900*/  IADD3 R248, PT, PT, R132.reuse, 0x12, RZ ;  /* 0x0000001284f87810 */ /* 0x040fe40007ffe0ff */
[----:B------:R1:W-:Y:S01]  /*0910*/  STL [R1+0xa00], R11 ;  /* 0x000a000b01007387 */ /* 0x0003e20000100800 */
[----:B------:R-:W-:Y:S01]  /*0920*/  IMAD.MOV R138, RZ, RZ, -R138 ;  /* 0x000000ffff8a7224 */ /* 0x000fe200078e0a8a */
[C---:B------:R-:W-:Y:S01]  /*0930*/  IADD3 R228, PT, PT, R132.reuse, 0x25, RZ ;  /* 0x0000002584e47810 */ /* 0x040fe20007ffe0ff */
[C---:B------:R-:W-:Y:S01]  /*0940*/  VIADD R17, R132.reuse, 0x1 ;  /* 0x0000000184117836 */ /* 0x040fe20000000000 */
[C---:B------:R-:W-:Y:S01]  /*0950*/  IADD3 R209, PT, PT, R132.reuse, 0x38, RZ ;  /* 0x0000003884d17810 */ /* 0x040fe20007ffe0ff */
[C---:B------:R-:W-:Y:S01]  /*0960*/  VIADD R16, R132.reuse, 0x2 ;  /* 0x0000000284107836 */ /* 0x040fe20000000000 */
[----:B------:R-:W-:Y:S01]  /*0970*/  IABS R97, R228 ;  /* 0x000000e400617213 */ /* 0x000fe20000000000 */
[C---:B------:R-:W-:Y:S01]  /*0980*/  VIADD R14, R132.reuse, 0x4 ;  /* 0x00000004840e7836 */ /* 0x040fe20000000000 */
[----:B------:R-:W-:Y:S01]  /*0990*/  STL [R1+0x9fc], R17 ;  /* 0x0009fc1101007387 */ /* 0x000fe20000100800 */
[C---:B------:R-:W-:Y:S01]  /*09a0*/  VIADD R15, R132.reuse, 0x3 ;  /* 0x00000003840f7836 */ /* 0x040fe20000000000 */
[----:B-1----:R-:W-:Y:S01]  /*09b0*/  IABS R11, R11 ;  /* 0x0000000b000b7213 */ /* 0x002fe20000000000 */
[----:B------:R-:W-:Y:S01]  /*09c0*/  IMAD R138, R13, R138, R12 ;  /* 0x0000008a0d8a7224 */ /* 0x000fe200078e020c */
[----:B------:R-:W-:Y:S01]  /*09d0*/  IABS R13, R14 ;  /* 0x0000000e000d7213 */ /* 0x000fe20000000000 */
[----:B------:R-:W-:Y:S01]  /*09e0*/  VIADD R8, R132, 0x5 ;  /* 0x0000000584087836 */ /* 0x000fe20000000000 */
[----:B------:R-:W-:Y:S01]  /*09f0*/  STL [R1+0x9f8], R16 ;  /* 0x0009f81001007387 */ /* 0x000fe20000100800 */
[----:B------:R-:W-:Y:S01]  /*0a00*/  IMAD.HI.U32 R3, R4, R11, RZ ;  /* 0x0000000b04037227 */ /* 0x000fe200078e00ff */
[----:B------:R-:W-:-:S02]  /*0a10*/  IABS R131, R15 ;  /* 0x0000000f00837213 */ /* 0x000fc40000000000 */
[----:B------:R-:W-:Y:S01]  /*0a20*/  STL [R1+0x9f4], R15 ;  /* 0x0009f40f01007387 */ /* 0x000fe20000100800 */
[----:B------:R-:W-:Y:S01]  /*0a30*/  IMAD.MOV R3, RZ, RZ, -R3 ;  /* 0x000000ffff037224 */ /* 0x000fe200078e0a03 */
[----:B------:R-:W-:Y:S01]  /*0a40*/  IABS R129, R8 ;  /* 0x0000000800817213 */ /* 0x000fe20000000000 */
[----:B--2---:R-:W-:Y:S01]  /*0a50*/  IMAD.MOV R6, RZ, RZ, -R7 ;  /* 0x000000ffff067224 */ /* 0x004fe200078e0a07 */
[----:B------:R-:W-:Y:S01]  /*0a60*/  STL [R1+0x9f0], R14 ;  /* 0x0009f00e01007387 */ /* 0x000fe20000100800 */
[----:B------:R-:W-:Y:S01]  /*0a70*/  IMAD R136, R0, R3, R11 ;  /* 0x0000000300887224 */ /* 0x000fe200078e020b */
[----:B------:R-:W-:Y:S01]  /*0a80*/  IABS R11, R16 ;  /* 0x00000010000b7213 */ /* 0x000fe20000000000 */
[----:B------:R-:W-:Y:S01]  /*0a90*/  IMAD.HI.U32 R2, R4, R137, RZ ;  /* 0x0000008904027227 */ /* 0x000fe200078e00ff */
[----:B------:R1:W-:Y:S01]  /*0aa0*/  STL [R1+0x9ec], R8 ;  /* 0x0009ec0801007387 */ /* 0x0003e20000100800 */
[----:B------:R-:W-:Y:S02]  /*0ab0*/  IABS R135, R17 ;  /* 0x0000001100877213 */ /* 0x000fe40000000000 */
[----:B------:R-:W-:Y:S01]  /*0ac0*/  IMAD R9, R6, R5, RZ ;  /* 0x0000000506097224 */ /* 0x000fe200078e02ff */
[C---:B------:R-:W-:Y:S01]  /*0ad0*/  IADD3 R220, PT, PT, R132.reuse, 0x2d, RZ ;  /* 0x0000002d84dc7810 */ /* 0x040fe20007ffe0ff */
[----:B------:R-:W-:Y:S01]  /*0ae0*/  IMAD.MOV.U32 R6, RZ, RZ, RZ ;  /* 0x000000ffff067224 */ /* 0x000fe200078e00ff */
[----:B------:R-:W-:Y:S01]  /*0af0*/  IADD3 R201, PT, PT, R132, 0x40, RZ ;  /* 0x0000004084c97810 */ /* 0x000fe20007ffe0ff */
[----:B------:R-:W-:Y:S01]  /*0b00*/  IMAD.HI.U32 R3, R4, R11, RZ ;  /* 0x0000000b04037227 */ /* 0x000fe200078e00ff */
[----:B------:R-:W-:-:S02]  /*0b10*/  IABS R89, R220 ;  /* 0x000000dc00597213 */ /* 0x000fc40000000000 */
[----:B------:R-:W-:Y:S01]  /*0b20*/  IADD3 R182, PT, PT, R132, 0x53, RZ ;  /* 0x0000005384b67810 */ /* 0x000fe20007ffe0ff */
[----:B-1----:R-:W-:Y:S01]  /*0b30*/  IMAD.HI.U32 R8, R4, R13, RZ ;  /* 0x0000000d04087227 */ /* 0x002fe200078e00ff */
[----:B------:R-:W-:Y:S02]  /*0b40*/  IADD3 R3, PT, PT, -R3, RZ, RZ ;  /* 0x000000ff03037210 */ /* 0x000fe40007ffe1ff */
[----:B------:R-:W-:Y:S01]  /*0b50*/  IABS R51, R182 ;  /* 0x000000b600337213 */ /* 0x000fe20000000000 */
[----:B------:R-:W-:Y:S01]  /*0b60*/  IMAD.MOV R2, RZ, RZ, -R2 ;  /* 0x000000ffff027224 */ /* 0x000fe200078e0a02 */
[C---:B------:R-:W-:Y:S01]  /*0b70*/  IADD3 R163, PT, PT, R132.reuse, 0x66, RZ ;  /* 0x0000006684a37810 */ /* 0x040fe20007ffe0ff */
[----:B------:R-:W-:Y:S01]  /*0b80*/  IMAD.HI.U32 R6, R7, R9, R6 ;  /* 0x0000000907067227 */ /* 0x000fe200078e0006 */
[----:B------:R-:W-:Y:S02]  /*0b90*/  IADD3 R155, PT, PT, R132, 0x6e, RZ ;  /* 0x0000006e849b7810 */ /* 0x000fe40007ffe0ff */
[----:B------:R-:W-:Y:S01]  /*0ba0*/  ISETP.GT.U32.AND P6, PT, R0, R136, PT ;  /* 0x000000880000720c */ /* 0x000fe20003fc4070 */
[----:B------:R-:W-:-:S02]  /*0bb0*/  IMAD.MOV R8, RZ, RZ, -R8 ;  /* 0x000000ffff087224 */ /* 0x000fc400078e0a08 */
[----:B------:R-:W-:Y:S02]  /*0bc0*/  VIADD R14, R132, 0x8 ;  /* 0x00000008840e7836 */ /* 0x000fe40000000000 */
[----:B------:R-:W-:-:S04]  /*0bd0*/  IMAD.HI.U32 R7, R4, R131, RZ ;  /* 0x0000008304077227 */ /* 0x000fc800078e00ff */
[----:B------:R-:W-:Y:S02]  /*0be0*/  IMAD R137, R0, R2, R137 ;  /* 0x0000000200897224 */ /* 0x000fe400078e0289 */
[----:B------:R-:W-:Y:S02]  /*0bf0*/  VIADD R16, R132, 0x6 ;  /* 0x0000000684107836 */ /* 0x000fe40000000000 */
[----:B------:R-:W-:Y:S01]  /*0c00*/  IMAD.HI.U32 R2, R4, R135, RZ ;  /* 0x0000008704027227 */ /* 0x000fe200078e00ff */
[C---:B------:R-:W-:Y:S02]  /*0c10*/  ISETP.GT.U32.AND P1, PT, R0.reuse, R137, PT ;  /* 0x000000890000720c */ /* 0x040fe40003f24070 */
[----:B------:R-:W-:Y:S01]  /*0c20*/  STL [R1+0xaa8], R16 ;  /* 0x000aa81001007387 */ /* 0x000fe20000100800 */
[----:B------:R-:W-:Y:S01]  /*0c30*/  IMAD R130, R0, R8, R13 ;  /* 0x0000000800827224 */ /* 0x000fe200078e020d */
[----:B------:R-:W-:Y:S01]  /*0c40*/  IABS R13, R14 ;  /* 0x0000000e000d7213 */ /* 0x000fe20000000000 */
[----:B------:R-:W-:-:S02]  /*0c50*/  IMAD.MOV R7, RZ, RZ, -R7 ;  /* 0x000000ffff077224 */ /* 0x000fc400078e0a07 */
[----:B------:R-:W-:Y:S02]  /*0c60*/  VIADD R12, R132, 0x9 ;  /* 0x00000009840c7836 */ /* 0x000fe40000000000 */
[----:B------:R-:W-:Y:S01]  /*0c70*/  IMAD R134, R0, R3, R11 ;  /* 0x0000000300867224 */ /* 0x000fe200078e020b */
[----:B------:R-:W-:Y:S01]  /*0c80*/  IABS R11, R16 ;  /* 0x00000010000b7213 */ /* 0x000fe20000000000 */
[----:B------:R-:W-:Y:S01]  /*0c90*/  IMAD.MOV R2, RZ, RZ, -R2 ;  /* 0x000000ffff027224 */ /* 0x000fe200078e0a02 */
[----:B------:R-:W-:Y:S01]  /*0ca0*/  IABS R125, R12 ;  /* 0x0000000c007d7213 */ /* 0x000fe20000000000 */
[----:B------:R-:W-:Y:S01]  /*0cb0*/  VIADD R15, R132, 0x7 ;  /* 0x00000007840f7836 */ /* 0x000fe20000000000 */
[C---:B------:R-:W-:Y:S01]  /*0cc0*/  ISETP.GT.U32.AND P5, PT, R0.reuse, R134, PT ;  /* 0x000000860000720c */ /* 0x040fe20003fa4070 */
[----:B------:R-:W-:Y:S02]  /*0cd0*/  IMAD R131, R0, R7, R131 ;  /* 0x0000000700837224 */ /* 0x000fe400078e0283 */
[----:B------:R-:W-:Y:S01]  /*0ce0*/  IMAD.HI.U32 R7, R4, R13, RZ ;  /* 0x0000000d04077227 */ /* 0x000fe200078e00ff */
[----:B------:R-:W-:Y:S01]  /*0cf0*/  IABS R127, R15 ;  /* 0x0000000f007f7213 */ /* 0x000fe20000000000 */
[----:B------:R1:W-:Y:S01]  /*0d00*/  STL [R1+0xaac], R15 ;  /* 0x000aac0f01007387 */ /* 0x0003e20000100800 */
[C---:B------:R-:W-:Y:S01]  /*0d10*/  ISETP.GT.U32.AND P4, PT, R0.reuse, R131, PT ;  /* 0x000000830000720c */ /* 0x040fe20003f84070 */
[----:B------:R-:W-:-:S02]  /*0d20*/  IMAD R135, R0, R2, R135 ;  /* 0x0000000200877224 */ /* 0x000fc400078e0287 */
[----:B------:R-:W-:Y:S01]  /*0d30*/  IMAD.IADD R138, R10, 0x1, R138 ;  /* 0x000000010a8a7824 */ /* 0x000fe200078e028a */
[----:B------:R-:W-:Y:S01]  /*0d40*/  STL [R1+0xaa4], R14 ;  /* 0x000aa40e01007387 */ /* 0x000fe20000100800 */
[----:B------:R-:W-:Y:S01]  /*0d50*/  IMAD.HI.U32 R2, R4, R11, RZ ;  /* 0x0000000b04027227 */ /* 0x000fe200078e00ff */
[----:B------:R-:W-:Y:S02]  /*0d60*/  ISETP.GT.U32.AND P2, PT, R0, R135, PT ;  /* 0x000000870000720c */ /* 0x000fe40003f44070 */
[----:B------:R2:W-:Y:S01]  /*0d70*/  STL [R1+0xab0], R12 ;  /* 0x000ab00c01007387 */ /* 0x0005e20000100800 */
[C---:B------:R-:W-:Y:S02]  /*0d80*/  VIADD R10, R132.reuse, 0xa ;  /* 0x0000000a840a7836 */ /* 0x040fe40000000000 */
[----:B------:R-:W-:Y:S02]  /*0d90*/  IMAD.MOV R7, RZ, RZ, -R7 ;  /* 0x000000ffff077224 */ /* 0x000fe400078e0a07 */
[----:B------:R-:W-:Y:S01]  /*0da0*/  VIADD R252, R132, 0xe ;  /* 0x0000000e84fc7836 */ /* 0x000fe20000000000 */
[----:B------:R3:W-:Y:S01]  /*0db0*/  STL [R1+0xaa0], R10 ;  /* 0x000aa00a01007387 */ /* 0x0007e20000100800 */
[----:B------:R-:W-:Y:S01]  /*0dc0*/  IMAD.HI.U32 R8, R4, R125, RZ ;  /* 0x0000007d04087227 */ /* 0x000fe200078e00ff */
[----:B-1----:R-:W-:-:S03]  /*0dd0*/  IABS R15, R10 ;  /* 0x0000000a000f7213 */ /* 0x002fc60000000000 */
[----:B------:R-:W-:Y:S02]  /*0de0*/  IMAD.MOV R2, RZ, RZ, -R2 ;  /* 0x000000ffff027224 */ /* 0x000fe400078e0a02 */
[----:B--2---:R-:W-:Y:S02]  /*0df0*/  VIADD R12, R132, 0xc ;  /* 0x0000000c840c7836 */ /* 0x004fe40000000000 */
[----:B------:R-:W-:-:S04]  /*0e00*/  IMAD.HI.U32 R3, R4, R127, RZ ;  /* 0x0000007f04037227 */ /* 0x000fc800078e00ff */
[----:B------:R-:W-:Y:S01]  /*0e10*/  IMAD R126, R0, R7, R13 ;  /* 0x00000007007e7224 */ /* 0x000fe200078e020d */
[----:B------:R-:W-:Y:S01]  /*0e20*/  IABS R13, R252 ;  /* 0x000000fc000d7213 */ /* 0x000fe20000000000 */
[----:B------:R-:W-:Y:S02]  /*0e30*/  IMAD.MOV R8, RZ, RZ, -R8 ;  /* 0x000000ffff087224 */ /* 0x000fe400078e0a08 */
[----:B---3--:R-:W-:Y:S02]  /*0e40*/  VIADD R10, R132, 0xd ;  /* 0x0000000d840a7836 */ /* 0x008fe40000000000 */
[----:B------:R-:W-:Y:S01]  /*0e50*/  IMAD R128, R0, R2, R11 ;  /* 0x0000000200807224 */ /* 0x000fe200078e020b */
[----:B------:R-:W-:Y:S01]  /*0e60*/  IABS R11, R12 ;  /* 0x0000000c000b7213 */ /* 0x000fe20000000000 */
[----:B------:R-:W-:Y:S01]  /*0e70*/  IMAD.MOV R3, RZ, RZ, -R3 ;  /* 0x000000ffff037224 */ /* 0x000fe200078e0a03 */
[----:B------:R-:W-:Y:S01]  /*0e80*/  IABS R121, R10 ;  /* 0x0000000a00797213 */ /* 0x000fe20000000000 */
[----:B------:R-:W-:-:S02]  /*0e90*/  VIADD R14, R132, 0xb ;  /* 0x0000000b840e7836 */ /* 0x000fc40000000000 */
[----:B------:R-:W-:Y:S02]  /*0ea0*/  IMAD R125, R0, R8, R125 ;  /* 0x00000008007d7224 */ /* 0x000fe400078e027d */
[----:B------:R-:W-:Y:S01]  /*0eb0*/  IMAD.HI.U32 R8, R4, R13, RZ ;  /* 0x0000000d04087227 */ /* 0x000fe200078e00ff */
[----:B------:R-:W-:Y:S01]  /*0ec0*/  IABS R123, R14 ;  /* 0x0000000e007b7213 */ /* 0x000fe20000000000 */
[----:B------:R1:W-:Y:S02]  /*0ed0*/  STL [R1+0xab4], R14 ;  /* 0x000ab40e01007387 */ /* 0x0003e40000100800 */
[----:B------:R-:W-:Y:S02]  /*0ee0*/  IMAD R127, R0, R3, R127 ;  /* 0x00000003007f7224 */ /* 0x000fe400078e027f */
[C---:B------:R-:W-:Y:S01]  /*0ef0*/  IMAD.HI.U32 R3, R4.reuse, R11, RZ ;  /* 0x0000000b04037227 */ /* 0x040fe200078e00ff */
[----:B------:R2:W-:Y:S03]  /*0f00*/  STL [R1+0xa9c], R12 ;  /* 0x000a9c0c01007387 */ /* 0x0005e60000100800 */
[----:B------:R-:W-:Y:S01]  /*0f10*/  IMAD.MOV R8, RZ, RZ, -R8 ;  /* 0x000000ffff087224 */ /* 0x000fe200078e0a08 */
[----:B------:R-:W-:Y:S01]  /*0f20*/  STL [R1+0xb94], R10 ;  /* 0x000b940a01007387 */ /* 0x000fe20000100800 */
[----:B------:R-:W-:-:S03]  /*0f30*/  IMAD.HI.U32 R7, R4, R121, RZ ;  /* 0x0000007904077227 */ /* 0x000fc600078e00ff */
[----:B------:R-:W-:Y:S01]  /*0f40*/  STL [R1+0xb90], R252 ;  /* 0x000b90fc01007387 */ /* 0x000fe20000100800 */
[----:B------:R-:W-:Y:S02]  /*0f50*/  IMAD.MOV R3, RZ, RZ, -R3 ;  /* 0x000000ffff037224 */ /* 0x000fe400078e0a03 */
[----:B------:R-:W-:Y:S02]  /*0f60*/  VIADD R250, R132, 0x10 ;  /* 0x0000001084fa7836 */ /* 0x000fe40000000000 */
[----:B------:R-:W-:-:S04]  /*0f70*/  IMAD.HI.U32 R2, R4, R123, RZ ;  /* 0x0000007b04027227 */ /* 0x000fc800078e00ff */
[----:B------:R-:W-:Y:S01]  /*0f80*/  IMAD R120, R0, R8, R13 ;  /* 0x0000000800787224 */ /* 0x000fe200078e020d */
[----:B------:R-:W-:Y:S01]  /*0f90*/  IABS R13, R248 ;  /* 0x000000f8000d7213 */ /* 0x000fe20000000000 */
[----:B------:R-:W-:Y:S02]  /*0fa0*/  IMAD.MOV R7, RZ, RZ, -R7 ;  /* 0x000000ffff077224 */ /* 0x000fe400078e0a07 */
[----:B------:R-:W-:Y:S02]  /*0fb0*/  VIADD R246, R132, 0x13 ;  /* 0x0000001384f67836 */ /* 0x000fe40000000000 */
[----:B------:R-:W-:Y:S01]  /*0fc0*/  IMAD R122, R0, R3, R11 ;  /* 0x00000003007a7224 */ /* 0x000fe200078e020b */
[----:B------:R-:W-:Y:S01]  /*0fd0*/  IABS R11, R250 ;  /* 0x000000fa000b7213 */ /* 0x000fe20000000000 */
[----:B------:R-:W-:Y:S01]  /*0fe0*/  IMAD.MOV R2, RZ, RZ, -R2 ;  /* 0x000000ffff027224 */ /* 0x000fe200078e0a02 */
[----:B------:R-:W-:Y:S01]  /*0ff0*/  IABS R115, R246 ;  /* 0x000000f600737213 */ /* 0x000fe20000000000 */
[----:B------:R-:W-:-:S02]  /*1000*/  VIADD R249, R132, 0x11 ;  /* 0x0000001184f97836 */ /* 0x000fc40000000000 */
[----:B------:R-:W-:Y:S02]  /*1010*/  IMAD R121, R0, R7, R121 ;  /* 0x0000000700797224 */ /* 0x000fe400078e0279 */
[----:B------:R-:W-:Y:S01]  /*1020*/  IMAD.HI.U32 R7, R4, R13, RZ ;  /* 0x0000000d04077227 */ /* 0x000fe200078e00ff */
[----:B------:R-:W-:-:S03]  /*1030*/  IABS R117, R249 ;  /* 0x000000f900757213 */ /* 0x000fc60000000000 */
[----:B------:R-:W-:Y:S02]  /*1040*/  IMAD R123, R0, R2, R123 ;  /* 0x00000002007b7224 */ /* 0x000fe400078e027b */
[----:B------:R-:W-:-:S04]  /*1050*/  IMAD.HI.U32 R2, R4, R11, RZ ;  /* 0x0000000b04027227 */ /* 0x000fc800078e00ff */
[----:B------:R-:W-:Y:S02]  /*1060*/  IMAD.MOV R7, RZ, RZ, -R7 ;  /* 0x000000ffff077224 */ /* 0x000fe400078e0a07 */
[----:B------:R-:W-:Y:S02]  /*1070*/  VIADD R241, R132, 0x18 ;  /* 0x0000001884f17836 */ /* 0x000fe40000000000 */
[----:B------:R-:W-:-:S04]  /*1080*/  IMAD.HI.U32 R8, R4, R115, RZ ;  /* 0x0000007304087227 */ /* 0x000fc800078e00ff */
[----:B------:R-:W-:Y:S02]  /*1090*/  IMAD.MOV R2, RZ, RZ, -R2 ;  /* 0x000000ffff027224 */ /* 0x000fe400078e0a02 */
[----:B------:R-:W-:Y:S02]  /*10a0*/  VIADD R243, R132, 0x16 ;  /* 0x0000001684f37836 */ /* 0x000fe40000000000 */
[----:B------:R-:W-:-:S04]  /*10b0*/  IMAD.HI.U32 R3, R4, R117, RZ ;  /* 0x0000007504037227 */ /* 0x000fc800078e00ff */
[----:B------:R-:W-:Y:S01]  /*10c0*/  IMAD R116, R0, R7, R13 ;  /* 0x0000000700747224 */ /* 0x000fe200078e020d */
[----:B------:R-:W-:Y:S01]  /*10d0*/  IABS R13, R241 ;  /* 0x000000f1000d7213 */ /* 0x000fe20000000000 */
[----:B------:R-:W-:Y:S02]  /*10e0*/  IMAD.MOV R8, RZ, RZ, -R8 ;  /* 0x000000ffff087224 */ /* 0x000fe400078e0a08 */
[C---:B------:R-:W-:Y:S02]  /*10f0*/  VIADD R244, R132.reuse, 0x15 ;  /* 0x0000001584f47836 */ /* 0x040fe40000000000 */
[----:B------:R-:W-:Y:S02]  /*1100*/  VIADD R242, R132, 0x17 ;  /* 0x0000001784f27836 */ /* 0x000fe40000000000 */
[C---:B------:R-:W-:Y:S01]  /*1110*/  IMAD R118, R0.reuse, R2, R11 ;  /* 0x0000000200767224 */ /* 0x040fe200078e020b */
[----:B------:R-:W-:Y:S01]  /*1120*/  IABS R11, R243 ;  /* 0x000000f3000b7213 */ /* 0x000fe20000000000 */
[----:B------:R-:W-:Y:S01]  /*1130*/  IMAD.MOV R3, RZ, RZ, -R3 ;  /* 0x000000ffff037224 */ /* 0x000fe200078e0a03 */
[----:B------:R-:W-:Y:S01]  /*1140*/  IABS R113, R244 ;  /* 0x000000f400717213 */ /* 0x000fe20000000000 */
[----:B------:R-:W-:Y:S01]  /*1150*/  IMAD R115, R0, R8, R115 ;  /* 0x0000000800737224 */ /* 0x000fe200078e0273 */
[----:B------:R-:W-:Y:S01]  /*1160*/  IABS R111, R242 ;  /* 0x000000f2006f7213 */ /* 0x000fe20000000000 */
[----:B------:R-:W-:-:S04]  /*1170*/  IMAD.HI.U32 R8, R4, R13, RZ ;  /* 0x0000000d04087227 */ /* 0x000fc800078e00ff */
[----:B------:R-:W-:Y:S02]  /*1180*/  IMAD R117, R0, R3, R117 ;  /* 0x0000000300757224 */ /* 0x000fe400078e0275 */
[----:B------:R-:W-:-:S04]  /*1190*/  IMAD.HI.U32 R3, R4, R11, RZ ;  /* 0x0000000b04037227 */ /* 0x000fc800078e00ff */
[----:B------:R-:W-:Y:S02]  /*11a0*/  IMAD.MOV R8, RZ, RZ, -R8 ;  /* 0x000000ffff087224 */ /* 0x000fe400078e0a08 */
[----:B------:R-:W-:Y:S02]  /*11b0*/  VIADD R237, R132, 0x1c ;  /* 0x0000001c84ed7836 */ /* 0x000fe40000000000 */
[----:B------:R-:W-:-:S04]  /*11c0*/  IMAD.HI.U32 R2, R4, R113, RZ ;  /* 0x0000007104027227 */ /* 0x000fc800078e00ff */
[----:B------:R-:W-:Y:S01]  /*11d0*/  IMAD.HI.U32 R7, R4, R111, RZ ;  /* 0x0000006f04077227 */ /* 0x000fe200078e00ff */
[----:B------:R-:W-:-:S03]  /*11e0*/  IADD3 R2, PT, PT, -R2, RZ, RZ ;  /* 0x000000ff02027210 */ /* 0x000fc60007ffe1ff */
        /* <DEDUP_REMOVED lines=9> */
[----:B------:R-:W-:-:S02]  /*1280*/  VIADD R238, R132, 0x1b ;  /* 0x0000001b84ee7836 */ /* 0x000fc40000000000 */
[----:B------:R-:W-:Y:S02]  /*1290*/  IMAD R111, R0, R7, R111 ;  /* 0x00000007006f7224 */ /* 0x000fe400078e026f */
[----:B------:R-:W-:Y:S01]  /*12a0*/  IMAD.HI.U32 R7, R4, R13, RZ ;  /* 0x0000000d04077227 */ /* 0x000fe200078e00ff */
[----:B------:R-:W-:-:S03]  /*12b0*/  IABS R107, R238 ;  /* 0x000000ee006b7213 */ /* 0x000fc60000000000 */
[----:B------:R-:W-:Y:S02]  /*12c0*/  IMAD R113, R0, R2, R113 ;  /* 0x0000000200717224 */ /* 0x000fe400078e0271 */
[----:B------:R-:W-:-:S04]  /*12d0*/  IMAD.HI.U32 R2, R4, R11, RZ ;  /* 0x0000000b04027227 */ /* 0x000fc800078e00ff */
[----:B------:R-:W-:-:S04]  /*12e0*/  IMAD.HI.U32 R8, R4, R105, RZ ;  /* 0x0000006904087227 */ /* 0x000fc800078e00ff */
[----:B------:R-:W-:Y:S01]  /*12f0*/  IMAD.MOV R7, RZ, RZ, -R7 ;  /* 0x000000ffff077224 */ /* 0x000fe200078e0a07 */
[----:B------:R-:W-:Y:S01]  /*1300*/  IADD3 R8, PT, PT, -R8, RZ, RZ ;  /* 0x000000ff08087210 */ /* 0x000fe20007ffe1ff */
[C---:B------:R-:W-:Y:S02]  /*1310*/  VIADD R231, R132.reuse, 0x22 ;  /* 0x0000002284e77836 */ /* 0x040fe40000000000 */
[----:B------:R-:W-:Y:S02]  /*1320*/  IMAD.MOV R2, RZ, RZ, -R2 ;  /* 0x000000ffff027224 */ /* 0x000fe400078e0a02 */
[----:B------:R-:W-:Y:S02]  /*1330*/  VIADD R233, R132, 0x20 ;  /* 0x0000002084e97836 */ /* 0x000fe40000000000 */
[----:B------:R-:W-:-:S04]  /*1340*/  IMAD.HI.U32 R3, R4, R107, RZ ;  /* 0x0000006b04037227 */ /* 0x000fc800078e00ff */
[----:B------:R-:W-:Y:S01]  /*1350*/  IMAD R106, R0, R7, R13 ;  /* 0x00000007006a7224 */ /* 0x000fe200078e020d */
[----:B------:R-:W-:Y:S01]  /*1360*/  IABS R13, R231 ;  /* 0x000000e7000d7213 */ /* 0x000fe20000000000 */
[----:B------:R-:W-:Y:S02]  /*1370*/  VIADD R232, R132, 0x21 ;  /* 0x0000002184e87836 */ /* 0x000fe40000000000 */
[----:B------:R-:W-:Y:S01]  /*1380*/  IMAD R108, R0, R2, R11 ;  /* 0x00000002006c7224 */ /* 0x000fe200078e020b */
[----:B------:R-:W-:Y:S01]  /*1390*/  IABS R11, R233 ;  /* 0x000000e9000b7213 */ /* 0x000fe20000000000 */
[----:B------:R-:W-:Y:S01]  /*13a0*/  IMAD.MOV R3, RZ, RZ, -R3 ;  /* 0x000000ffff037224 */ /* 0x000fe200078e0a03 */
[----:B------:R-:W-:Y:S01]  /*13b0*/  IABS R101, R232 ;  /* 0x000000e800657213 */ /* 0x000fe20000000000 */
[----:B------:R-:W-:Y:S02]  /*13c0*/  VIADD R234, R132, 0x1f ;  /* 0x0000001f84ea7836 */ /* 0x000fe40000000000 */
[----:B------:R-:W-:-:S02]  /*13d0*/  IMAD R105, R0, R8, R105 ;  /* 0x0000000800697224 */ /* 0x000fc400078e0269 */
[----:B------:R-:W-:Y:S01]  /*13e0*/  IMAD.HI.U32 R8, R4, R13, RZ ;  /* 0x0000000d04087227 */ /* 0x000fe200078e00ff */
[----:B------:R-:W-:-:S03]  /*13f0*/  IABS R103, R234 ;  /* 0x000000ea00677213 */ /* 0x000fc60000000000 */
[----:B------:R-:W-:Y:S02]  /*1400*/  IMAD R107, R0, R3, R107 ;  /* 0x00000003006b7224 */ /* 0x000fe400078e026b */
[----:B------:R-:W-:-:S04]  /*1410*/  IMAD.HI.U32 R3, R4, R11, RZ ;  /* 0x0000000b04037227 */ /* 0x000fc800078e00ff */
[----:B------:R-:W-:Y:S02]  /*1420*/  IMAD.MOV R8, RZ, RZ, -R8 ;  /* 0x000000ffff087224 */ /* 0x000fe400078e0a08 */
[----:B------:R-:W-:Y:S02]  /*1430*/  VIADD R227, R132, 0x26 ;  /* 0x0000002684e37836 */ /* 0x000fe40000000000 */
[----:B------:R-:W-:-:S04]  /*1440*/  IMAD.HI.U32 R7, R4, R101, RZ ;  /* 0x0000006504077227 */ /* 0x000fc800078e00ff */
[----:B------:R-:W-:-:S04]  /*1450*/  IMAD.HI.U32 R9, R4, R129, RZ ;  /* 0x0000008104097227 */ /* 0x000fc800078e00ff */
[----:B------:R-:W-:Y:S02]  /*1460*/  IMAD.MOV R3, RZ, RZ, -R3 ;  /* 0x000000ffff037224 */ /* 0x000fe400078e0a03 */
[----:B------:R-:W-:Y:S02]  /*1470*/  VIADD R229, R132, 0x24 ;  /* 0x0000002484e57836 */ /* 0x000fe40000000000 */
[----:B------:R-:W-:-:S04]  /*1480*/  IMAD.HI.U32 R2, R4, R103, RZ ;  /* 0x0000006704027227 */ /* 0x000fc800078e00ff */
[----:B------:R-:W-:Y:S01]  /*1490*/  IMAD R100, R0, R8, R13 ;  /* 0x0000000800647224 */ /* 0x000fe200078e020d */
[----:B------:R-:W-:Y:S01]  /*14a0*/  IABS R13, R227 ;  /* 0x000000e3000d7213 */ /* 0x000fe20000000000 */
[----:B------:R-:W-:Y:S02]  /*14b0*/  IMAD.MOV R7, RZ, RZ, -R7 ;  /* 0x000000ffff077224 */ /* 0x000fe400078e0a07 */
[----:B------:R-:W-:Y:S02]  /*14c0*/  VIADD R226, R132, 0x27 ;  /* 0x0000002784e27836 */ /* 0x000fe40000000000 */
[----:B------:R-:W-:Y:S02]  /*14d0*/  IMAD.MOV R9, RZ, RZ, -R9 ;  /* 0x000000ffff097224 */ /* 0x000fe400078e0a09 */
[C---:B------:R-:W-:Y:S01]  /*14e0*/  IMAD R102, R0.reuse, R3, R11 ;  /* 0x0000000300667224 */ /* 0x040fe200078e020b */
[----:B------:R-:W-:Y:S01]  /*14f0*/  IABS R11, R229 ;  /* 0x000000e5000b7213 */ /* 0x000fe20000000000 */
[----:B------:R-:W-:Y:S01]  /*1500*/  IMAD.MOV R2, RZ, RZ, -R2 ;  /* 0x000000ffff027224 */ /* 0x000fe200078e0a02 */
[----:B------:R-:W-:Y:S01]  /*1510*/  IABS R95, R226 ;  /* 0x000000e2005f7213 */ /* 0x000fe20000000000 */
[----:B------:R-:W-:-:S02]  /*1520*/  IMAD R101, R0, R7, R101 ;  /* 0x0000000700657224 */ /* 0x000fc400078e0265 */
[----:B------:R-:W-:Y:S02]  /*1530*/  IMAD R129, R0, R9, R129 ;  /* 0x0000000900817224 */ /* 0x000fe400078e0281 */
[----:B------:R-:W-:-:S04]  /*1540*/  IMAD.HI.U32 R7, R4, R13, RZ ;  /* 0x0000000d04077227 */ /* 0x000fc800078e00ff */
[----:B------:R-:W-:-:S04]  /*1550*/  IMAD.HI.U32 R9, R4, R15, RZ ;  /* 0x0000000f04097227 */ /* 0x000fc800078e00ff */
[----:B------:R-:W-:Y:S01]  /*1560*/  IMAD R103, R0, R2, R103 ;  /* 0x0000000200677224 */ /* 0x000fe200078e0267 */
[----:B------:R-:W-:Y:S01]  /*1570*/  IADD3 R9, PT, PT, -R9, RZ, RZ ;  /* 0x000000ff09097210 */ /* 0x000fe20007ffe1ff */
[----:B------:R-:W-:Y:S02]  /*1580*/  VIADD R251, R132, 0xf ;  /* 0x0000000f84fb7836 */ /* 0x000fe40000000000 */
[----:B------:R-:W-:-:S03]  /*1590*/  IMAD.HI.U32 R2, R4, R11, RZ ;  /* 0x0000000b04027227 */ /* 0x000fc600078e00ff */
[----:B------:R-:W-:Y:S01]  /*15a0*/  IABS R119, R251 ;  /* 0x000000fb00777213 */ /* 0x000fe20000000000 */
[----:B------:R-:W-:Y:S01]  /*15b0*/  IMAD.MOV R7, RZ, RZ, -R7 ;  /* 0x000000ffff077224 */ /* 0x000fe200078e0a07 */
[----:B------:R-:W-:Y:S01]  /*15c0*/  STL [R1+0xb8c], R251 ;  /* 0x000b8cfb01007387 */ /* 0x000fe20000100800 */
[----:B------:R-:W-:Y:S02]  /*15d0*/  VIADD R221, R132, 0x2c ;  /* 0x0000002c84dd7836 */ /* 0x000fe40000000000 */
[----:B------:R-:W-:Y:S01]  /*15e0*/  IMAD.HI.U32 R8, R4, R95, RZ ;  /* 0x0000005f04087227 */ /* 0x000fe200078e00ff */
[----:B------:R3:W-:Y:S03]  /*15f0*/  STL [R1+0xbe8], R252 ;  /* 0x000be8fc01007387 */ /* 0x0007e60000100800 */
[----:B------:R-:W-:Y:S01]  /*1600*/  IMAD.MOV R2, RZ, RZ, -R2 ;  /* 0x000000ffff027224 */ /* 0x000fe200078e0a02 */
[----:B------:R-:W-:Y:S01]  /*1610*/  STL [R1+0xbec], R251 ;  /* 0x000becfb01007387 */ /* 0x000fe20000100800 */
[----:B------:R-:W-:-:S02]  /*1620*/  VIADD R223, R132, 0x2a ;  /* 0x0000002a84df7836 */ /* 0x000fc40000000000 */
[----:B------:R-:W-:Y:S01]  /*1630*/  IMAD.HI.U32 R3, R4, R97, RZ ;  /* 0x0000006104037227 */ /* 0x000fe200078e00ff */
[----:B------:R-:W-:Y:S03]  /*1640*/  STL [R1+0xb88], R250 ;  /* 0x000b88fa01007387 */ /* 0x000fe60000100800 */
[----:B------:R-:W-:Y:S01]  /*1650*/  IMAD R96, R0, R7, R13 ;  /* 0x0000000700607224 */ /* 0x000fe200078e020d */
[----:B------:R-:W-:Y:S01]  /*1660*/  IABS R13, R221 ;  /* 0x000000dd000d7213 */ /* 0x000fe20000000000 */
[----:B------:R-:W-:Y:S01]  /*1670*/  IMAD.MOV R8, RZ, RZ, -R8 ;  /* 0x000000ffff087224 */ /* 0x000fe200078e0a08 */
[----:B------:R-:W-:Y:S01]  /*1680*/  STL [R1+0xb84], R249 ;  /* 0x000b84f901007387 */ /* 0x000fe20000100800 */
[----:B------:R-:W-:Y:S02]  /*1690*/  VIADD R222, R132, 0x2b ;  /* 0x0000002b84de7836 */ /* 0x000fe40000000000 */
[C---:B------:R-:W-:Y:S01]  /*16a0*/  IMAD R98, R0.reuse, R2, R11 ;  /* 0x0000000200627224 */ /* 0x040fe200078e020b */
[----:B------:R-:W-:Y:S01]  /*16b0*/  IABS R11, R223 ;  /* 0x000000df000b7213 */ /* 0x000fe20000000000 */
[----:B------:R-:W-:Y:S01]  /*16c0*/  IMAD R124, R0, R9, R15 ;  /* 0x00000009007c7224 */ /* 0x000fe200078e020f */
[----:B------:R-:W-:Y:S01]  /*16d0*/  IABS R91, R222 ;  /* 0x000000de005b7213 */ /* 0x000fe20000000000 */
[----:B------:R-:W-:Y:S01]  /*16e0*/  VIADD R245, R132, 0x14 ;  /* 0x0000001484f57836 */ /* 0x000fe20000000000 */
[----:B------:R-:W-:Y:S01]  /*16f0*/  STL [R1+0xbf0], R250 ;  /* 0x000bf0fa01007387 */ /* 0x000fe20000100800 */
[----:B------:R-:W-:-:S02]  /*1700*/  IMAD.MOV R3, RZ, RZ, -R3 ;  /* 0x000000ffff037224 */ /* 0x000fc400078e0a03 */
[----:B------:R-:W-:Y:S01]  /*1710*/  VIADD R224, R132, 0x29 ;  /* 0x0000002984e07836 */ /* 0x000fe20000000000 */
[----:B------:R-:W-:Y:S01]  /*1720*/  IABS R15, R245 ;  /* 0x000000f5000f7213 */ /* 0x000fe20000000000 */
[----:B------:R-:W-:Y:S01]  /*1730*/  IMAD.HI.U32 R9, R4, R119, RZ ;  /* 0x0000007704097227 */ /* 0x000fe200078e00ff */
[----:B------:R-:W-:Y:S02]  /*1740*/  STL [R1+0xb80], R248 ;  /* 0x000b80f801007387 */ /* 0x000fe40000100800 */
[----:B------:R-:W-:Y:S01]  /*1750*/  IABS R93, R224 ;  /* 0x000000e0005d7213 */ /* 0x000fe20000000000 */
[----:B------:R-:W-:Y:S01]  /*1760*/  IMAD R95, R0, R8, R95 ;  /* 0x00000008005f7224 */ /* 0x000fe200078e025f */
[----:B------:R-:W-:Y:S01]  /*1770*/  STL [R1+0xbf4], R249 ;  /* 0x000bf4f901007387 */ /* 0x000fe20000100800 */
[----:B------:R-:W-:-:S03]  /*1780*/  IMAD.HI.U32 R8, R4, R13, RZ ;  /* 0x0000000d04087227 */ /* 0x000fc600078e00ff */
[----:B------:R-:W-:Y:S01]  /*1790*/  STL [R1+0xb7c], R246 ;  /* 0x000b7cf601007387 */ /* 0x000fe20000100800 */
[----:B------:R-:W-:Y:S02]  /*17a0*/  IMAD R97, R0, R3, R97 ;  /* 0x0000000300617224 */ /* 0x000fe400078e0261 */
[----:B------:R-:W-:Y:S01]  /*17b0*/  IMAD.MOV R9, RZ, RZ, -R9 ;  /* 0x000000ffff097224 */ /* 0x000fe200078e0a09 */
[----:B------:R-:W-:Y:S01]  /*17c0*/  STL [R1+0xbf8], R248 ;  /* 0x000bf8f801007387 */ /* 0x000fe20000100800 */
[----:B------:R-:W-:-:S03]  /*17d0*/  IMAD.HI.U32 R3, R4, R11, RZ ;  /* 0x0000000b04037227 */ /* 0x000fc600078e00ff */
[----:B------:R-:W-:Y:S01]  /*17e0*/  STL [R1+0xb78], R245 ;  /* 0x000b78f501007387 */ /* 0x000fe20000100800 */
[----:B------:R-:W-:Y:S02]  /*17f0*/  IMAD.MOV R8, RZ, RZ, -R8 ;  /* 0x000000ffff087224 */ /* 0x000fe400078e0a08 */
[----:B------:R-:W-:Y:S01]  /*1800*/  VIADD R217, R132, 0x30 ;  /* 0x0000003084d97836 */ /* 0x000fe20000000000 */
[----:B------:R5:W-:Y:S01]  /*1810*/  STL [R1+0xbfc], R246 ;  /* 0x000bfcf601007387 */ /* 0x000be20000100800 */
[----:B------:R-:W-:-:S03]  /*1820*/  IMAD.HI.U32 R7, R4, R91, RZ ;  /* 0x0000005b04077227 */ /* 0x000fc600078e00ff */
[----:B------:R-:W-:Y:S01]  /*1830*/  STL [R1+0xb74], R244 ;  /* 0x000b74f401007387 */ /* 0x000fe20000100800 */
[----:B------:R-:W-:Y:S02]  /*1840*/  IMAD R119, R0, R9, R119 ;  /* 0x0000000900777224 */ /* 0x000fe400078e0277 */
[C---:B------:R-:W-:Y:S01]  /*1850*/  VIADD R240, R132.reuse, 0x19 ;  /* 0x0000001984f07836 */ /* 0x040fe20000000000 */
[----:B------:R-:W-:Y:S01]  /*1860*/  STL [R1+0xb70], R243 ;  /* 0x000b70f301007387 */ /* 0x000fe20000100800 */
[----:B------:R-:W-:Y:S02]  /*1870*/  IMAD.MOV R3, RZ, RZ, -R3 ;  /* 0x000000ffff037224 */ /* 0x000fe400078e0a03 */
[----:B------:R-:W-:Y:S01]  /*1880*/  VIADD R219, R132, 0x2e ;  /* 0x0000002e84db7836 */ /* 0x000fe20000000000 */
[----:B------:R-:W-:Y:S01]  /*1890*/  IABS R109, R240 ;  /* 0x000000f0006d7213 */ /* 0x000fe20000000000 */
[C---:B------:R-:W-:Y:S01]  /*18a0*/  IMAD.HI.U32 R9, R4.reuse, R15, RZ ;  /* 0x0000000f04097227 */ /* 0x040fe200078e00ff */
[----:B------:R-:W-:Y:S03]  /*18b0*/  STL [R1+0xb6c], R242 ;  /* 0x000b6cf201007387 */ /* 0x000fe60000100800 */
[----:B------:R-:W-:Y:S01]  /*18c0*/  IMAD.HI.U32 R2, R4, R93, RZ ;  /* 0x0000005d04027227 */ /* 0x000fe200078e00ff */
[----:B------:R-:W-:Y:S03]  /*18d0*/  STL [R1+0xb68], R241 ;  /* 0x000b68f101007387 */ /* 0x000fe60000100800 */
[C---:B------:R-:W-:Y:S01]  /*18e0*/  IMAD R90, R0.reuse, R8, R13 ;  /* 0x00000008005a7224 */ /* 0x040fe200078e020d */
[----:B------:R-:W-:Y:S01]  /*18f0*/  IABS R13, R217 ;  /* 0x000000d9000d7213 */ /* 0x000fe20000000000 */
[----:B------:R-:W-:Y:S01]  /*1900*/  IMAD.MOV R7, RZ, RZ, -R7 ;  /* 0x000000ffff077224 */ /* 0x000fe200078e0a07 */
[----:B------:R-:W-:Y:S01]  /*1910*/  STL [R1+0xb64], R240 ;  /* 0x000b64f001007387 */ /* 0x000fe20000100800 */
[----:B------:R-:W-:Y:S01]  /*1920*/  IMAD R92, R0, R3, R11 ;  /* 0x00000003005c7224 */ /* 0x000fe200078e020b */
[----:B------:R-:W-:Y:S01]  /*1930*/  IABS R11, R219 ;  /* 0x000000db000b7213 */ /* 0x000fe20000000000 */
[----:B------:R-:W-:Y:S01]  /*1940*/  IMAD.MOV R9, RZ, RZ, -R9 ;  /* 0x000000ffff097224 */ /* 0x000fe200078e0a09 */
[----:B------:R-:W-:Y:S01]  /*1950*/  STL [R1+0xb60], R239 ;  /* 0x000b60ef01007387 */ /* 0x000fe20000100800 */
[----:B------:R-:W-:-:S02]  /*1960*/  IMAD.MOV R2, RZ, RZ, -R2 ;  /* 0x000000ffff027224 */ /* 0x000fc400078e0a02 */
[C---:B------:R-:W-:Y:S01]  /*1970*/  VIADD R218, R132.reuse, 0x2f ;  /* 0x0000002f84da7836 */ /* 0x040fe20000000000 */
[----:B------:R-:W-:Y:S01]  /*1980*/  STL [R1+0xb5c], R238 ;  /* 0x000b5cee01007387 */ /* 0x000fe20000100800 */
[----:B------:R-:W-:Y:S02]  /*1990*/  VIADD R216, R132, 0x31 ;  /* 0x0000003184d87836 */ /* 0x000fe40000000000 */
[----:B------:R-:W-:Y:S01]  /*19a0*/  IMAD R91, R0, R7, R91 ;  /* 0x00000007005b7224 */ /* 0x000fe200078e025b */
[----:B------:R-:W-:Y:S01]  /*19b0*/  IABS R87, R218 ;  /* 0x000000da00577213 */ /* 0x000fe20000000000 */
[----:B------:R-:W-:Y:S01]  /*19c0*/  IMAD.HI.U32 R7, R4, R13, RZ ;  /* 0x0000000d04077227 */ /* 0x000fe200078e00ff */
[----:B------:R-:W-:Y:S01]  /*19d0*/  IABS R85, R216 ;  /* 0x000000d800557213 */ /* 0x000fe20000000000 */
[----:B------:R-:W-:Y:S02]  /*19e0*/  STL [R1+0xb58], R237 ;  /* 0x000b58ed01007387 */ /* 0x000fe40000100800 */
[----:B------:R-:W-:Y:S01]  /*19f0*/  IMAD R114, R0, R9, R15 ;  /* 0x0000000900727224 */ /* 0x000fe200078e020f */
[----:B------:R-:W-:Y:S01]  /*1a00*/  IADD3 R7, PT, PT, -R7, RZ, RZ ;  /* 0x000000ff07077210 */ /* 0x000fe20007ffe1ff */
[----:B------:R-:W-:Y:S01]  /*1a10*/  VIADD R235, R132, 0x1e ;  /* 0x0000001e84eb7836 */ /* 0x000fe20000000000 */
[----:B------:R-:W-:Y:S01]  /*1a20*/  STL [R1+0xb54], R236 ;  /* 0x000b54ec01007387 */ /* 0x000fe20000100800 */
[----:B------:R-:W-:-:S02]  /*1a30*/  IMAD R93, R0, R2, R93 ;  /* 0x00000002005d7224 */ /* 0x000fc400078e025d */
[C---:B------:R-:W-:Y:S01]  /*1a40*/  IMAD.HI.U32 R9, R4.reuse, R109, RZ ;  /* 0x0000006d04097227 */ /* 0x040fe200078e00ff */
[----:B------:R-:W-:Y:S01]  /*1a50*/  IABS R15, R235 ;  /* 0x000000eb000f7213 */ /* 0x000fe20000000000 */
[----:B------:R-:W-:Y:S02]  /*1a60*/  STL [R1+0xb50], R235 ;  /* 0x000b50eb01007387 */ /* 0x000fe40000100800 */
[----:B------:R-:W-:Y:S02]  /*1a70*/  IMAD.HI.U32 R2, R4, R11, RZ ;  /* 0x0000000b04027227 */ /* 0x000fe400078e00ff */
[----:B------:R-:W-:Y:S02]  /*1a80*/  STL [R1+0xb4c], R234 ;  /* 0x000b4cea01007387 */ /* 0x000fe40000100800 */
[----:B------:R-:W-:Y:S02]  /*1a90*/  IMAD.MOV R9, RZ, RZ, -R9 ;  /* 0x000000ffff097224 */ /* 0x000fe400078e0a09 */
[----:B------:R-:W-:Y:S01]  /*1aa0*/  IMAD.MOV R2, RZ, RZ, -R2 ;  /* 0x000000ffff027224 */ /* 0x000fe200078e0a02 */
[----:B------:R-:W-:Y:S01]  /*1ab0*/  STL [R1+0xb48], R233 ;  /* 0x000b48e901007387 */ /* 0x000fe20000100800 */
[----:B------:R-:W-:-:S02]  /*1ac0*/  VIADD R213, R132, 0x34 ;  /* 0x0000003484d57836 */ /* 0x000fc40000000000 */
[----:B------:R-:W-:Y:S01]  /*1ad0*/  VIADD R211, R132, 0x36 ;  /* 0x0000003684d37836 */ /* 0x000fe20000000000 */
[----:B------:R-:W-:Y:S01]  /*1ae0*/  STL [R1+0xb44], R232 ;  /* 0x000b44e801007387 */ /* 0x000fe20000100800 */
[----:B------:R-:W-:-:S03]  /*1af0*/  IMAD.HI.U32 R3, R4, R87, RZ ;  /* 0x0000005704037227 */ /* 0x000fc600078e00ff */
[----:B------:R-:W-:Y:S01]  /*1b00*/  STL [R1+0xb40], R231 ;  /* 0x000b40e701007387 */ /* 0x000fe20000100800 */
[----:B------:R-:W-:-:S04]  /*1b10*/  IMAD.HI.U32 R8, R4, R85, RZ ;  /* 0x0000005504087227 */ /* 0x000fc800078e00ff */
[----:B------:R-:W-:Y:S02]  /*1b20*/  IMAD R109, R0, R9, R109 ;  /* 0x00000009006d7224 */ /* 0x000fe400078e026d */
[----:B------:R-:W-:Y:S02]  /*1b30*/  VIADD R230, R132, 0x23 ;  /* 0x0000002384e67836 */ /* 0x000fe40000000000 */
[C---:B------:R-:W-:Y:S01]  /*1b40*/  IMAD R88, R0.reuse, R2, R11 ;  /* 0x0000000200587224 */ /* 0x040fe200078e020b */
[----:B------:R-:W-:Y:S01]  /*1b50*/  IABS R11, R213 ;  /* 0x000000d5000b7213 */ /* 0x000fe20000000000 */
[----:B------:R-:W-:Y:S01]  /*1b60*/  IMAD R86, R0, R7, R13 ;  /* 0x0000000700567224 */ /* 0x000fe200078e020d */
[----:B------:R-:W-:Y:S01]  /*1b70*/  IABS R13, R211 ;  /* 0x000000d3000d7213 */ /* 0x000fe20000000000 */
[----:B------:R-:W-:Y:S01]  /*1b80*/  IMAD.HI.U32 R9, R4, R15, RZ ;  /* 0x0000000f04097227 */ /* 0x000fe200078e00ff */
[----:B------:R-:W-:Y:S01]  /*1b90*/  IABS R99, R230 ;  /* 0x000000e600637213 */ /* 0x000fe20000000000 */
[----:B------:R-:W-:Y:S02]  /*1ba0*/  STL [R1+0xb9c], R230 ;  /* 0x000b9ce601007387 */ /* 0x000fe40000100800 */
[----:B------:R-:W-:-:S02]  /*1bb0*/  IMAD.MOV R3, RZ, RZ, -R3 ;  /* 0x000000ffff037224 */ /* 0x000fc400078e0a03 */
[----:B------:R-:W-:Y:S01]  /*1bc0*/  IMAD.MOV R8, RZ, RZ, -R8 ;  /* 0x000000ffff087224 */ /* 0x000fe200078e0a08 */
[----:B------:R-:W-:Y:S01]  /*1bd0*/  STL [R1+0xba0], R229 ;  /* 0x000ba0e501007387 */ /* 0x000fe20000100800 */
[C---:B------:R-:W-:Y:S02]  /*1be0*/  VIADD R214, R132.reuse, 0x33 ;  /* 0x0000003384d67836 */ /* 0x040fe40000000000 */
[----:B------:R-:W-:Y:S01]  /*1bf0*/  VIADD R212, R132, 0x35 ;  /* 0x0000003584d47836 */ /* 0x000fe20000000000 */
[----:B------:R-:W-:Y:S01]  /*1c00*/  STL [R1+0xba8], R228 ;  /* 0x000ba8e401007387 */ /* 0x000fe20000100800 */
[----:B------:R-:W-:Y:S01]  /*1c10*/  IMAD.MOV R9, RZ, RZ, -R9 ;  /* 0x000000ffff097224 */ /* 0x000fe200078e0a09 */
[----:B------:R-:W-:Y:S01]  /*1c20*/  IABS R83, R214 ;  /* 0x000000d600537213 */ /* 0x000fe20000000000 */
[C---:B------:R-:W-:Y:S01]  /*1c30*/  IMAD R87, R0.reuse, R3, R87 ;  /* 0x0000000300577224 */ /* 0x040fe200078e0257 */
[----:B------:R-:W-:Y:S01]  /*1c40*/  IABS R81, R212 ;  /* 0x000000d400517213 */ /* 0x000fe20000000000 */
[----:B------:R-:W-:Y:S01]  /*1c50*/  IMAD R85, R0, R8, R85 ;  /* 0x0000000800557224 */ /* 0x000fe200078e0255 */
[----:B------:R-:W-:Y:S01]  /*1c60*/  STL [R1+0xbac], R227 ;  /* 0x000bace301007387 */ /* 0x000fe20000100800 */
[----:B------:R-:W-:-:S03]  /*1c70*/  IMAD.HI.U32 R3, R4, R11, RZ ;  /* 0x0000000b04037227 */ /* 0x000fc600078e00ff */
[----:B------:R-:W-:Y:S01]  /*1c80*/  STL [R1+0xbb4], R226 ;  /* 0x000bb4e201007387 */ /* 0x000fe20000100800 */
[----:B------:R-:W-:-:S04]  /*1c90*/  IMAD.HI.U32 R8, R4, R13, RZ ;  /* 0x0000000d04087227 */ /* 0x000fc800078e00ff */
[----:B------:R-:W-:Y:S02]  /*1ca0*/  IMAD R104, R0, R9, R15 ;  /* 0x0000000900687224 */ /* 0x000fe400078e020f */
[----:B------:R-:W-:Y:S02]  /*1cb0*/  VIADD R225, R132, 0x28 ;  /* 0x0000002884e17836 */ /* 0x000fe40000000000 */
[----:B------:R-:W-:-:S03]  /*1cc0*/  IMAD.HI.U32 R9, R4, R99, RZ ;  /* 0x0000006304097227 */ /* 0x000fc600078e00ff */
[----:B------:R-:W-:Y:S01]  /*1cd0*/  IABS R15, R225 ;  /* 0x000000e1000f7213 */ /* 0x000fe20000000000 */
[----:B------:R-:W-:Y:S01]  /*1ce0*/  IMAD.MOV R3, RZ, RZ, -R3 ;  /* 0x000000ffff037224 */ /* 0x000fe200078e0a03 */
[----:B------:R-:W-:Y:S01]  /*1cf0*/  STL [R1+0xbb8], R225 ;  /* 0x000bb8e101007387 */ /* 0x000fe20000100800 */
[----:B------:R-:W-:Y:S02]  /*1d00*/  IMAD.MOV R8, RZ, RZ, -R8 ;  /* 0x000000ffff087224 */ /* 0x000fe400078e0a08 */
[----:B------:R-:W-:Y:S01]  /*1d10*/  VIADD R207, R132, 0x3a ;  /* 0x0000003a84cf7836 */ /* 0x000fe20000000000 */
[----:B------:R-:W-:Y:S01]  /*1d20*/  STL [R1+0xbc0], R224 ;  /* 0x000bc0e001007387 */ /* 0x000fe20000100800 */
[----:B------:R-:W-:-:S03]  /*1d30*/  IMAD.HI.U32 R2, R4, R83, RZ ;  /* 0x0000005304027227 */ /* 0x000fc600078e00ff */
[----:B------:R-:W-:Y:S01]  /*1d40*/  STL [R1+0xbc4], R223 ;  /* 0x000bc4df01007387 */ /* 0x000fe20000100800 */
[----:B------:R-:W-:-:S03]  /*1d50*/  IMAD.HI.U32 R7, R4, R81, RZ ;  /* 0x0000005104077227 */ /* 0x000fc600078e00ff */
[----:B------:R-:W-:Y:S01]  /*1d60*/  STL [R1+0xbcc], R222 ;  /* 0x000bccde01007387 */ /* 0x000fe20000100800 */
[----:B------:R-:W-:Y:S02]  /*1d70*/  IMAD.MOV R9, RZ, RZ, -R9 ;  /* 0x000000ffff097224 */ /* 0x000fe400078e0a09 */
[C---:B------:R-:W-:Y:S01]  /*1d80*/  IMAD R82, R0.reuse, R3, R11 ;  /* 0x0000000300527224 */ /* 0x040fe200078e020b */
[----:B------:R-:W-:Y:S01]  /*1d90*/  IABS R11, R209 ;  /* 0x000000d1000b7213 */ /* 0x000fe20000000000 */
[----:B------:R-:W-:Y:S01]  /*1da0*/  IMAD R80, R0, R8, R13 ;  /* 0x0000000800507224 */ /* 0x000fe200078e020d */
[----:B------:R-:W-:Y:S01]  /*1db0*/  IABS R13, R207 ;  /* 0x000000cf000d7213 */ /* 0x000fe20000000000 */
[----:B------:R-:W-:Y:S01]  /*1dc0*/  IMAD.MOV R2, RZ, RZ, -R2 ;  /* 0x000000ffff027224 */ /* 0x000fe200078e0a02 */
[----:B------:R-:W-:Y:S01]  /*1dd0*/  STL [R1+0xbd0], R221 ;  /* 0x000bd0dd01007387 */ /* 0x000fe20000100800 */
[----:B------:R-:W-:Y:S02]  /*1de0*/  IMAD.MOV R7, RZ, RZ, -R7 ;  /* 0x000000ffff077224 */ /* 0x000fe400078e0a07 */
[C---:B------:R-:W-:Y:S01]  /*1df0*/  VIADD R208, R132.reuse, 0x39 ;  /* 0x0000003984d07836 */ /* 0x040fe20000000000 */
[----:B------:R-:W-:Y:S01]  /*1e00*/  STL [R1+0xbd8], R220 ;  /* 0x000bd8dc01007387 */ /* 0x000fe20000100800 */
[----:B------:R-:W-:-:S02]  /*1e10*/  VIADD R206, R132, 0x3b ;  /* 0x0000003b84ce7836 */ /* 0x000fc40000000000 */
[----:B------:R-:W-:Y:S01]  /*1e20*/  IMAD R99, R0, R9, R99 ;  /* 0x0000000900637224 */ /* 0x000fe200078e0263 */
[----:B------:R-:W-:Y:S01]  /*1e30*/  IABS R77, R208 ;  /* 0x000000d0004d7213 */ /* 0x000fe20000000000 */
[----:B------:R-:W-:Y:S01]  /*1e40*/  IMAD.HI.U32 R9, R4, R15, RZ ;  /* 0x0000000f04097227 */ /* 0x000fe200078e00ff */
[----:B------:R-:W-:Y:S01]  /*1e50*/  IABS R75, R206 ;  /* 0x000000ce004b7213 */ /* 0x000fe20000000000 */
[----:B------:R-:W-:Y:S02]  /*1e60*/  STL [R1+0xbdc], R219 ;  /* 0x000bdcdb01007387 */ /* 0x000fe40000100800 */
[C---:B------:R-:W-:Y:S02]  /*1e70*/  IMAD R83, R0.reuse, R2, R83 ;  /* 0x0000000200537224 */ /* 0x040fe400078e0253 */
[----:B------:R-:W-:Y:S01]  /*1e80*/  IMAD R81, R0, R7, R81 ;  /* 0x0000000700517224 */ /* 0x000fe200078e0251 */
[----:B------:R-:W-:Y:S01]  /*1e90*/  STL [R1+0xbe4], R218 ;  /* 0x000be4da01007387 */ /* 0x000fe20000100800 */
[----:B------:R-:W-:-:S03]  /*1ea0*/  IMAD.HI.U32 R2, R4, R11, RZ ;  /* 0x0000000b04027227 */ /* 0x000fc600078e00ff */
[----:B------:R-:W-:Y:S01]  /*1eb0*/  STL [R1+0xbe0], R217 ;  /* 0x000be0d901007387 */ /* 0x000fe20000100800 */
[----:B------:R-:W-:-:S03]  /*1ec0*/  IMAD.HI.U32 R7, R4, R13, RZ ;  /* 0x0000000d04077227 */ /* 0x000fc600078e00ff */
[----:B------:R-:W-:Y:S01]  /*1ed0*/  STL [R1+0xbd4], R216 ;  /* 0x000bd4d801007387 */ /* 0x000fe20000100800 */
[----:B------:R-:W-:Y:S02]  /*1ee0*/  IMAD.MOV R9, RZ, RZ, -R9 ;  /* 0x000000ffff097224 */ /* 0x000fe400078e0a09 */
[----:B------:R-:W-:Y:S02]  /*1ef0*/  IMAD.MOV R2, RZ, RZ, -R2 ;  /* 0x000000ffff027224 */ /* 0x000fe400078e0a02 */
[----:B------:R-:W-:Y:S02]  /*1f00*/  IMAD.MOV R7, RZ, RZ, -R7 ;  /* 0x000000ffff077224 */ /* 0x000fe400078e0a07 */
[----:B------:R-:W-:Y:S02]  /*1f10*/  VIADD R203, R132, 0x3e ;  /* 0x0000003e84cb7836 */ /* 0x000fe40000000000 */
[----:B------:R-:W-:-:S04]  /*1f20*/  IMAD.HI.U32 R3, R4, R77, RZ ;  /* 0x0000004d04037227 */ /* 0x000fc800078e00ff */
[----:B------:R-:W-:-:S04]  /*1f30*/  IMAD.HI.U32 R8, R4, R75, RZ ;  /* 0x0000004b04087227 */ /* 0x000fc800078e00ff */
[----:B------:R-:W-:Y:S02]  /*1f40*/  IMAD R94, R0, R9, R15 ;  /* 0x00000009005e7224 */ /* 0x000fe400078e020f */
[----:B------:R-:W-:Y:S02]  /*1f50*/  VIADD R215, R132, 0x32 ;  /* 0x0000003284d77836 */ /* 0x000fe40000000000 */
[----:B------:R-:W-:-:S03]  /*1f60*/  IMAD.HI.U32 R9, R4, R89, RZ ;  /* 0x0000005904097227 */ /* 0x000fc600078e00ff */
[----:B------:R-:W-:Y:S01]  /*1f70*/  IABS R15, R215 ;  /* 0x000000d7000f7213 */ /* 0x000fe20000000000 */
        /* <DEDUP_REMOVED lines=18> */
[----:B------:R-:W-:-:S03]  /*20a0*/  IMAD.HI.U32 R8, R4, R13, RZ ;  /* 0x0000000d04087227 */ /* 0x000fc600078e00ff */
[----:B------:R-:W-:Y:S01]  /*20b0*/  STL [R1+0xb98], R211 ;  /* 0x000b98d301007387 */ /* 0x000fe20000100800 */
[----:B------:R-:W-:Y:S02]  /*20c0*/  IMAD R89, R0, R9, R89 ;  /* 0x0000000900597224 */ /* 0x000fe400078e0259 */
[----:B------:R-:W-:Y:S02]  /*20d0*/  VIADD R210, R132, 0x37 ;  /* 0x0000003784d27836 */ /* 0x000fe40000000000 */
[----:B------:R-:W-:-:S03]  /*20e0*/  IMAD.HI.U32 R9, R4, R15, RZ ;  /* 0x0000000f04097227 */ /* 0x000fc600078e00ff */
[----:B------:R-:W-:Y:S01]  /*20f0*/  IABS R79, R210 ;  /* 0x000000d2004f7213 */ /* 0x000fe20000000000 */
[----:B------:R-:W-:Y:S01]  /*2100*/  IMAD.MOV R3, RZ, RZ, -R3 ;  /* 0x000000ffff037224 */ /* 0x000fe200078e0a03 */
[----:B------:R-:W-:Y:S01]  /*2110*/  STL [R1+0xb3c], R210 ;  /* 0x000b3cd201007387 */ /* 0x000fe20000100800 */
[----:B------:R-:W-:Y:S02]  /*2120*/  IMAD.MOV R8, RZ, RZ, -R8 ;  /* 0x000000ffff087224 */ /* 0x000fe400078e0a08 */
[C---:B------:R-:W-:Y:S01]  /*2130*/  VIADD R199, R132.reuse, 0x42 ;  /* 0x0000004284c77836 */ /* 0x040fe20000000000 */
[----:B------:R-:W-:Y:S01]  /*2140*/  STL [R1+0xb38], R209 ;  /* 0x000b38d101007387 */ /* 0x000fe20000100800 */
[----:B------:R-:W-:Y:S02]  /*2150*/  VIADD R197, R132, 0x44 ;  /* 0x0000004484c57836 */ /* 0x000fe40000000000 */
[C---:B------:R-:W-:Y:S01]  /*2160*/  IMAD.HI.U32 R2, R4.reuse, R73, RZ ;  /* 0x0000004904027227 */ /* 0x040fe200078e00ff */
[----:B------:R-:W-:Y:S03]  /*2170*/  STL [R1+0xb34], R208 ;  /* 0x000b34d001007387 */ /* 0x000fe60000100800 */
[----:B------:R-:W-:Y:S01]  /*2180*/  IMAD.HI.U32 R7, R4, R71, RZ ;  /* 0x0000004704077227 */ /* 0x000fe200078e00ff */
[----:B------:R-:W-:Y:S03]  /*2190*/  STL [R1+0xb30], R207 ;  /* 0x000b30cf01007387 */ /* 0x000fe60000100800 */
[----:B------:R-:W-:Y:S01]  /*21a0*/  IMAD.MOV R9, RZ, RZ, -R9 ;  /* 0x000000ffff097224 */ /* 0x000fe200078e0a09 */
[----:B------:R-:W-:Y:S01]  /*21b0*/  STL [R1+0xb2c], R206 ;  /* 0x000b2cce01007387 */ /* 0x000fe20000100800 */
[----:B------:R-:W-:-:S02]  /*21c0*/  VIADD R198, R132, 0x43 ;  /* 0x0000004384c67836 */ /* 0x000fc40000000000 */
[C---:B------:R-:W-:Y:S01]  /*21d0*/  IMAD R72, R0.reuse, R3, R11 ;  /* 0x0000000300487224 */ /* 0x040fe200078e020b */
[----:B------:R-:W-:Y:S01]  /*21e0*/  IABS R11, R199 ;  /* 0x000000c7000b7213 */ /* 0x000fe20000000000 */
[----:B------:R-:W-:Y:S01]  /*21f0*/  IMAD R70, R0, R8, R13 ;  /* 0x0000000800467224 */ /* 0x000fe200078e020d */
[----:B------:R-:W-:Y:S01]  /*2200*/  IABS R13, R197 ;  /* 0x000000c5000d7213 */ /* 0x000fe20000000000 */
[----:B------:R-:W-:Y:S01]  /*2210*/  IMAD.MOV R2, RZ, RZ, -R2 ;  /* 0x000000ffff027224 */ /* 0x000fe200078e0a02 */
[----:B------:R-:W-:Y:S01]  /*2220*/  IABS R67, R198 ;  /* 0x000000c600437213 */ /* 0x000fe20000000000 */
[----:B------:R-:W-:Y:S02]  /*2230*/  IMAD.MOV R7, RZ, RZ, -R7 ;  /* 0x000000ffff077224 */ /* 0x000fe400078e0a07 */
[----:B------:R-:W-:Y:S02]  /*2240*/  VIADD R196, R132, 0x45 ;  /* 0x0000004584c47836 */ /* 0x000fe40000000000 */
[----:B------:R-:W-:-:S02]  /*2250*/  IMAD R84, R0, R9, R15 ;  /* 0x0000000900547224 */ /* 0x000fc400078e020f */
[----:B------:R-:W-:Y:S01]  /*2260*/  VIADD R205, R132, 0x3c ;  /* 0x0000003c84cd7836 */ /* 0x000fe20000000000 */
[----:B------:R-:W-:Y:S01]  /*2270*/  IABS R65, R196 ;  /* 0x000000c400417213 */ /* 0x000fe20000000000 */
[----:B------:R-:W-:-:S03]  /*2280*/  IMAD.HI.U32 R9, R4, R79, RZ ;  /* 0x0000004f04097227 */ /* 0x000fc600078e00ff */
[----:B------:R-:W-:Y:S01]  /*2290*/  IABS R15, R205 ;  /* 0x000000cd000f7213 */ /* 0x000fe20000000000 */
[C---:B------:R-:W-:Y:S01]  /*22a0*/  IMAD R73, R0.reuse, R2, R73 ;  /* 0x0000000200497224 */ /* 0x040fe200078e0249 */
[----:B------:R-:W-:Y:S01]  /*22b0*/  STL [R1+0xb28], R205 ;  /* 0x000b28cd01007387 */ /* 0x000fe20000100800 */
[----:B------:R-:W-:Y:S02]  /*22c0*/  IMAD R71, R0, R7, R71 ;  /* 0x0000000700477224 */ /* 0x000fe400078e0247 */
[C---:B------:R-:W-:Y:S01]  /*22d0*/  IMAD.HI.U32 R2, R4.reuse, R11, RZ ;  /* 0x0000000b04027227 */ /* 0x040fe200078e00ff */
[----:B------:R-:W-:Y:S03]  /*22e0*/  STL [R1+0xb24], R204 ;  /* 0x000b24cc01007387 */ /* 0x000fe60000100800 */
[C---:B------:R-:W-:Y:S01]  /*22f0*/  IMAD.HI.U32 R7, R4.reuse, R13, RZ ;  /* 0x0000000d04077227 */ /* 0x040fe200078e00ff */
[----:B------:R-:W-:Y:S03]  /*2300*/  STL [R1+0xb20], R203 ;  /* 0x000b20cb01007387 */ /* 0x000fe60000100800 */
[----:B------:R-:W-:Y:S01]  /*2310*/  IMAD.MOV R9, RZ, RZ, -R9 ;  /* 0x000000ffff097224 */ /* 0x000fe200078e0a09 */
[----:B------:R-:W-:Y:S01]  /*2320*/  STL [R1+0xb1c], R202 ;  /* 0x000b1cca01007387 */ /* 0x000fe20000100800 */
[----:B------:R-:W-:-:S03]  /*2330*/  IMAD.HI.U32 R3, R4, R67, RZ ;  /* 0x0000004304037227 */ /* 0x000fc600078e00ff */
[----:B------:R-:W-:Y:S01]  /*2340*/  STL [R1+0xb18], R201 ;  /* 0x000b18c901007387 */ /* 0x000fe20000100800 */
[----:B------:R-:W-:Y:S01]  /*2350*/  IMAD.MOV R2, RZ, RZ, -R2 ;  /* 0x000000ffff027224 */ /* 0x000fe200078e0a02 */
[----:B------:R-:W-:Y:S01]  /*2360*/  IADD3 R3, PT, PT, -R3, RZ, RZ ;  /* 0x000000ff03037210 */ /* 0x000fe20007ffe1ff */
[----:B------:R-:W-:Y:S02]  /*2370*/  IMAD.MOV R7, RZ, RZ, -R7 ;  /* 0x000000ffff077224 */ /* 0x000fe400078e0a07 */
[C---:B------:R-:W-:Y:S02]  /*2380*/  VIADD R193, R132.reuse, 0x48 ;  /* 0x0000004884c17836 */ /* 0x040fe40000000000 */
[----:B------:R-:W-:Y:S02]  /*2390*/  VIADD R191, R132, 0x4a ;  /* 0x0000004a84bf7836 */ /* 0x000fe40000000000 */
        /* <DEDUP_REMOVED lines=40> */
[C---:B------:R-:W-:Y:S01]  /*2620*/  IMAD R62, R0.reuse, R3, R11 ;  /* 0x00000003003e7224 */ /* 0x040fe200078e020b */
[----:B------:R-:W-:Y:S01]  /*2630*/  IABS R11, R189 ;  /* 0x000000bd000b7213 */ /* 0x000fe20000000000 */
[----:B------:R-:W-:Y:S01]  /*2640*/  IMAD R60, R0, R8, R13 ;  /* 0x00000008003c7224 */ /* 0x000fe200078e020d */
[----:B------:R-:W-:Y:S01]  /*2650*/  IABS R13, R187 ;  /* 0x000000bb000d7213 */ /* 0x000fe20000000000 */
[----:B------:R-:W-:-:S02]  /*2660*/  IMAD.MOV R2, RZ, RZ, -R2 ;  /* 0x000000ffff027224 */ /* 0x000fc400078e0a02 */
[----:B------:R-:W-:Y:S02]  /*2670*/  IMAD.MOV R7, RZ, RZ, -R7 ;  /* 0x000000ffff077224 */ /* 0x000fe400078e0a07 */
[C---:B------:R-:W-:Y:S02]  /*2680*/  VIADD R188, R132.reuse, 0x4d ;  /* 0x0000004d84bc7836 */ /* 0x040fe40000000000 */
[----:B------:R-:W-:Y:S02]  /*2690*/  VIADD R186, R132, 0x4f ;  /* 0x0000004f84ba7836 */ /* 0x000fe40000000000 */
[----:B------:R-:W-:Y:S01]  /*26a0*/  IMAD R69, R0, R9, R69 ;  /* 0x0000000900457224 */ /* 0x000fe200078e0245 */
[----:B------:R-:W-:Y:S01]  /*26b0*/  IABS R57, R188 ;  /* 0x000000bc00397213 */ /* 0x000fe20000000000 */
        /* <DEDUP_REMOVED lines=9> */
[----:B------:R-:W-:Y:S01]  /*2750*/  IMAD.HI.U32 R7, R4, R13, RZ ;  /* 0x0000000d04077227 */ /* 0x000fe200078e00ff */
[----:B------:R-:W-:Y:S03]  /*2760*/  STL [R1+0xae4], R188 ;  /* 0x000ae4bc01007387 */ /* 0x000fe60000100800 */
[----:B------:R-:W-:Y:S01]  /*2770*/  IMAD.MOV R9, RZ, RZ, -R9 ;  /* 0x000000ffff097224 */ /* 0x000fe200078e0a09 */
[----:B------:R-:W-:Y:S01]  /*2780*/  STL [R1+0xae0], R187 ;  /* 0x000ae0bb01007387 */ /* 0x000fe20000100800 */
[----:B------:R-:W-:-:S02]  /*2790*/  IMAD.MOV R2, RZ, RZ, -R2 ;  /* 0x000000ffff027224 */ /* 0x000fc400078e0a02 */
[----:B------:R-:W-:Y:S01]  /*27a0*/  IMAD.MOV R7, RZ, RZ, -R7 ;  /* 0x000000ffff077224 */ /* 0x000fe200078e0a07 */
[----:B------:R-:W-:Y:S01]  /*27b0*/  STL [R1+0xadc], R186 ;  /* 0x000adcba01007387 */ /* 0x000fe20000100800 */
[C---:B------:R-:W-:Y:S02]  /*27c0*/  VIADD R183, R132.reuse, 0x52 ;  /* 0x0000005284b77836 */ /* 0x040fe40000000000 */
[----:B------:R-:W-:Y:S02]  /*27d0*/  VIADD R181, R132, 0x54 ;  /* 0x0000005484b57836 */ /* 0x000fe40000000000 */
[----:B------:R-:W-:Y:S02]  /*27e0*/  IMAD R64, R0, R9, R15 ;  /* 0x0000000900407224 */ /* 0x000fe400078e020f */
[----:B------:R-:W-:-:S04]  /*27f0*/  IMAD.HI.U32 R3, R4, R57, RZ ;  /* 0x0000003904037227 */ /* 0x000fc800078e00ff */
[----:B------:R-:W-:-:S04]  /*2800*/  IMAD.HI.U32 R8, R4, R55, RZ ;  /* 0x0000003704087227 */ /* 0x000fc800078e00ff */
[----:B------:R-:W-:-:S04]  /*2810*/  IMAD.HI.U32 R9, R4, R59, RZ ;  /* 0x0000003b04097227 */ /* 0x000fc800078e00ff */
[----:B------:R-:W-:Y:S01]  /*2820*/  VIADD R185, R132, 0x50 ;  /* 0x0000005084b97836 */ /* 0x000fe20000000000 */
[----:B------:R-:W-:Y:S01]  /*2830*/  IADD3 R9, PT, PT, -R9, RZ, RZ ;  /* 0x000000ff09097210 */ /* 0x000fe20007ffe1ff */
[C---:B------:R-:W-:Y:S01]  /*2840*/  IMAD R58, R0.reuse, R2, R11 ;  /* 0x00000002003a7224 */ /* 0x040fe200078e020b */
[----:B------:R-:W-:Y:S01]  /*2850*/  IABS R11, R183 ;  /* 0x000000b7000b7213 */ /* 0x000fe20000000000 */
[----:B------:R-:W-:Y:S01]  /*2860*/  IMAD R56, R0, R7, R13 ;  /* 0x0000000700387224 */ /* 0x000fe200078e020d */
[----:B------:R-:W-:Y:S01]  /*2870*/  IABS R13, R181 ;  /* 0x000000b5000d7213 */ /* 0x000fe20000000000 */
[----:B------:R-:W-:Y:S01]  /*2880*/  IMAD.MOV R3, RZ, RZ, -R3 ;  /* 0x000000ffff037224 */ /* 0x000fe200078e0a03 */
[----:B------:R-:W-:Y:S01]  /*2890*/  IABS R15, R185 ;  /* 0x000000b9000f7213 */ /* 0x000fe20000000000 */
[----:B------:R-:W-:Y:S01]  /*28a0*/  IMAD.MOV R8, RZ, RZ, -R8 ;  /* 0x000000ffff087224 */ /* 0x000fe200078e0a08 */
[----:B------:R-:W-:Y:S01]  /*28b0*/  STL [R1+0xad8], R185 ;  /* 0x000ad8b901007387 */ /* 0x000fe20000100800 */
[----:B------:R-:W-:-:S02]  /*28c0*/  VIADD R184, R132, 0x51 ;  /* 0x0000005184b87836 */ /* 0x000fc40000000000 */
[C---:B------:R-:W-:Y:S02]  /*28d0*/  IMAD R57, R0.reuse, R3, R57 ;  /* 0x0000000300397224 */ /* 0x040fe400078e0239 */
[----:B------:R-:W-:Y:S01]  /*28e0*/  IMAD R55, R0, R8, R55 ;  /* 0x0000000800377224 */ /* 0x000fe200078e0237 */
[----:B------:R-:W-:Y:S01]  /*28f0*/  IABS R53, R184 ;  /* 0x000000b800357213 */ /* 0x000fe20000000000 */
[C---:B------:R-:W-:Y:S01]  /*2900*/  IMAD.HI.U32 R3, R4.reuse, R11, RZ ;  /* 0x0000000b04037227 */ /* 0x040fe200078e00ff */
[----:B------:R-:W-:Y:S03]  /*2910*/  STL [R1+0xad4], R184 ;  /* 0x000ad4b801007387 */ /* 0x000fe60000100800 */
[----:B------:R-:W-:Y:S01]  /*2920*/  IMAD.HI.U32 R8, R4, R13, RZ ;  /* 0x0000000d04087227 */ /* 0x000fe200078e00ff */
[----:B------:R-:W-:Y:S03]  /*2930*/  STL [R1+0xad0], R183 ;  /* 0x000ad0b701007387 */ /* 0x000fe60000100800 */
[----:B------:R-:W-:Y:S01]  /*2940*/  IMAD R59, R0, R9, R59 ;  /* 0x00000009003b7224 */ /* 0x000fe200078e023b */
[----:B------:R-:W-:Y:S01]  /*2950*/  STL [R1+0xacc], R182 ;  /* 0x000accb601007387 */ /* 0x000fe20000100800 */
[----:B------:R-:W-:-:S02]  /*2960*/  VIADD R180, R132, 0x55 ;  /* 0x0000005584b47836 */ /* 0x000fc40000000000 */
[----:B------:R-:W-:Y:S01]  /*2970*/  IMAD.HI.U32 R9, R4, R15, RZ ;  /* 0x0000000f04097227 */ /* 0x000fe200078e00ff */
[----:B------:R-:W-:Y:S02]  /*2980*/  STL [R1+0xac8], R181 ;  /* 0x000ac8b501007387 */ /* 0x000fe40000100800 */
[----:B------:R-:W-:Y:S01]  /*2990*/  IABS R49, R180 ;  /* 0x000000b400317213 */ /* 0x000fe20000000000 */
[----:B------:R-:W-:Y:S01]  /*29a0*/  IMAD.MOV R3, RZ, RZ, -R3 ;  /* 0x000000ffff037224 */ /* 0x000fe200078e0a03 */
[----:B------:R-:W-:Y:S01]  /*29b0*/  STL [R1+0xac4], R180 ;  /* 0x000ac4b401007387 */ /* 0x000fe20000100800 */
[----:B------:R-:W-:Y:S02]  /*29c0*/  IMAD.MOV R8, RZ, RZ, -R8 ;  /* 0x000000ffff087224 */ /* 0x000fe400078e0a08 */
[C---:B------:R-:W-:Y:S02]  /*29d0*/  VIADD R179, R132.reuse, 0x56 ;  /* 0x0000005684b37836 */ /* 0x040fe40000000000 */
[----:B------:R-:W-:-:S02]  /*29e0*/  VIADD R177, R132, 0x58 ;  /* 0x0000005884b17836 */ /* 0x000fc40000000000 */
[C---:B------:R-:W-:Y:S01]  /*29f0*/  IMAD.HI.U32 R2, R4.reuse, R53, RZ ;  /* 0x0000003504027227 */ /* 0x040fe200078e00ff */
[----:B------:R-:W-:Y:S03]  /*2a00*/  STL [R1+0xac0], R179 ;  /* 0x000ac0b301007387 */ /* 0x000fe60000100800 */
[----:B------:R-:W-:-:S04]  /*2a10*/  IMAD.HI.U32 R7, R4, R51, RZ ;  /* 0x0000003304077227 */ /* 0x000fc800078e00ff */
[----:B------:R-:W-:Y:S02]  /*2a20*/  IMAD.MOV R9, RZ, RZ, -R9 ;  /* 0x000000ffff097224 */ /* 0x000fe400078e0a09 */
[C---:B------:R-:W-:Y:S01]  /*2a30*/  IMAD R52, R0.reuse, R3, R11 ;  /* 0x0000000300347224 */ /* 0x040fe200078e020b */
[----:B------:R-:W-:Y:S01]  /*2a40*/  IABS R11, R179 ;  /* 0x000000b3000b7213 */ /* 0x000fe20000000000 */
[----:B------:R-:W-:Y:S01]  /*2a50*/  IMAD R50, R0, R8, R13 ;  /* 0x0000000800327224 */ /* 0x000fe200078e020d */
[----:B------:R-:W-:Y:S01]  /*2a60*/  IABS R13, R177 ;  /* 0x000000b1000d7213 */ /* 0x000fe20000000000 */
[----:B------:R-:W-:Y:S02]  /*2a70*/  IMAD.MOV R2, RZ, RZ, -R2 ;  /* 0x000000ffff027224 */ /* 0x000fe400078e0a02 */
[----:B------:R-:W-:Y:S02]  /*2a80*/  IMAD.MOV R7, RZ, RZ, -R7 ;  /* 0x000000ffff077224 */ /* 0x000fe400078e0a07 */
[----:B------:R-:W-:-:S02]  /*2a90*/  VIADD R176, R132, 0x59 ;  /* 0x0000005984b07836 */ /* 0x000fc40000000000 */
[----:B------:R-:W-:Y:S02]  /*2aa0*/  IMAD R54, R0, R9, R15 ;  /* 0x0000000900367224 */ /* 0x000fe400078e020f */
[C---:B------:R-:W-:Y:S01]  /*2ab0*/  VIADD R178, R132.reuse, 0x57 ;  /* 0x0000005784b27836 */ /* 0x040fe20000000000 */
[----:B------:R-:W-:Y:S01]  /*2ac0*/  IABS R45, R176 ;  /* 0x000000b0002d7213 */ /* 0x000fe20000000000 */
[----:B------:R-:W-:Y:S02]  /*2ad0*/  VIADD R175, R132, 0x5a ;  /* 0x0000005a84af7836 */ /* 0x000fe40000000000 */
[----:B------:R-:W-:Y:S01]  /*2ae0*/  IMAD.HI.U32 R9, R4, R49, RZ ;  /* 0x0000003104097227 */ /* 0x000fe200078e00ff */
[----:B------:R-:W-:Y:S01]  /*2af0*/  IABS R47, R178 ;  /* 0x000000b2002f7213 */ /* 0x000fe20000000000 */
[----:B------:R-:W-:Y:S01]  /*2b00*/  STL [R1+0xabc], R178 ;  /* 0x000abcb201007387 */ /* 0x000fe20000100800 */
[----:B------:R-:W-:Y:S01]  /*2b10*/  IABS R15, R175 ;  /* 0x000000af000f7213 */ /* 0x000fe20000000000 */
[----:B------:R-:W-:-:S02]  /*2b20*/  IMAD R53, R0, R2, R53 ;  /* 0x0000000200357224 */ /* 0x000fc400078e0235 */
[----:B------:R-:W-:Y:S01]  /*2b30*/  IMAD R51, R0, R7, R51 ;  /* 0x0000000700337224 */ /* 0x000fe200078e0233 */
[----:B------:R-:W-:Y:S01]  /*2b40*/  STL [R1+0xab8], R177 ;  /* 0x000ab8b101007387 */ /* 0x000fe20000100800 */
[----:B------:R-:W-:-:S03]  /*2b50*/  IMAD.HI.U32 R2, R4, R11, RZ ;  /* 0x0000000b04027227 */ /* 0x000fc600078e00ff */
[----:B------:R-:W-:Y:S01]  /*2b60*/  STL [R1+0xa98], R176 ;  /* 0x000a98b001007387 */ /* 0x000fe20000100800 */
[----:B------:R-:W-:Y:S01]  /*2b70*/  IMAD.HI.U32 R7, R4, R13, RZ ;  /* 0x0000000d04077227 */ /* 0x000fe200078e00ff */
[----:B------:R-:W-:Y:S02]  /*2b80*/  IADD3 R2, PT, PT, -R2, RZ, RZ ;  /* 0x000000ff02027210 */ /* 0x000fe40007ffe1ff */
[----:B------:R-:W-:Y:S01]  /*2b90*/  STL [R1+0xa94], R175 ;  /* 0x000a94af01007387 */ /* 0x000fe20000100800 */
[----:B------:R-:W-:Y:S02]  /*2ba0*/  IMAD.MOV R9, RZ, RZ, -R9 ;  /* 0x000000ffff097224 */ /* 0x000fe400078e0a09 */
[----:B------:R-:W-:Y:S02]  /*2bb0*/  IMAD.MOV R7, RZ, RZ, -R7 ;  /* 0x000000ffff077224 */ /* 0x000fe400078e0a07 */
[----:B------:R-:W-:Y:S02]  /*2bc0*/  VIADD R171, R132, 0x5e ;  /* 0x0000005e84ab7836 */ /* 0x000fe40000000000 */
[----:B------:R-:W-:-:S04]  /*2bd0*/  IMAD.HI.U32 R8, R4, R45, RZ ;  /* 0x0000002d04087227 */ /* 0x000fc800078e00ff */
[----:B------:R-:W-:Y:S02]  /*2be0*/  IMAD R49, R0, R9, R49 ;  /* 0x0000000900317224 */ /* 0x000fe400078e0231 */
[C---:B------:R-:W-:Y:S02]  /*2bf0*/  VIADD R173, R132.reuse, 0x5c ;  /* 0x0000005c84ad7836 */ /* 0x040fe40000000000 */
[----:B------:R-:W-:Y:S02]  /*2c00*/  VIADD R170, R132, 0x5f ;  /* 0x0000005f84aa7836 */ /* 0x000fe40000000000 */
[----:B------:R-:W-:-:S03]  /*2c10*/  IMAD.HI.U32 R3, R4, R47, RZ ;  /* 0x0000002f04037227 */ /* 0x000fc600078e00ff */
[----:B------:R-:W-:Y:S01]  /*2c20*/  IABS R39, R170 ;  /* 0x000000aa00277213 */ /* 0x000fe20000000000 */
[----:B------:R-:W-:-:S04]  /*2c30*/  IMAD.HI.U32 R9, R4, R15, RZ ;  /* 0x0000000f04097227 */ /* 0x000fc800078e00ff */
[C---:B------:R-:W-:Y:S01]  /*2c40*/  IMAD R46, R0.reuse, R7, R13 ;  /* 0x00000007002e7224 */ /* 0x040fe200078e020d */
[----:B------:R-:W-:Y:S01]  /*2c50*/  IABS R13, R171 ;  /* 0x000000ab000d7213 */ /* 0x000fe20000000000 */
[----:B------:R-:W-:Y:S02]  /*2c60*/  IMAD.MOV R8, RZ, RZ, -R8 ;  /* 0x000000ffff087224 */ /* 0x000fe400078e0a08 */
[----:B------:R-:W-:Y:S01]  /*2c70*/  IMAD R48, R0, R2, R11 ;  /* 0x0000000200307224 */ /* 0x000fe200078e020b */
[----:B------:R-:W-:Y:S01]  /*2c80*/  IABS R11, R173 ;  /* 0x000000ad000b7213 */ /* 0x000fe20000000000 */
[----:B------:R-:W-:Y:S02]  /*2c90*/  IMAD.MOV R3, RZ, RZ, -R3 ;  /* 0x000000ffff037224 */ /* 0x000fe400078e0a03 */
[----:B------:R-:W-:Y:S02]  /*2ca0*/  IMAD.MOV R9, RZ, RZ, -R9 ;  /* 0x000000ffff097224 */ /* 0x000fe400078e0a09 */
[----:B------:R-:W-:-:S02]  /*2cb0*/  VIADD R174, R132, 0x5b ;  /* 0x0000005b84ae7836 */ /* 0x000fc40000000000 */
        /* <DEDUP_REMOVED lines=8> */
[----:B------:R-:W-:Y:S01]  /*2d40*/  IMAD R44, R0, R9, R15 ;  /* 0x00000009002c7224 */ /* 0x000fe200078e020f */
[----:B------:R-:W-:Y:S01]  /*2d50*/  STL [R1+0xa8c], R173 ;  /* 0x000a8cad01007387 */ /* 0x000fe20000100800 */
[----:B------:R-:W-:-:S02]  /*2d60*/  VIADD R165, R132, 0x64 ;  /* 0x0000006484a57836 */ /* 0x000fc40000000000 */
[C---:B------:R-:W-:Y:S01]  /*2d70*/  IMAD.HI.U32 R3, R4.reuse, R11, RZ ;  /* 0x0000000b04037227 */ /* 0x040fe200078e00ff */
[----:B------:R-:W-:Y:S02]  /*2d80*/  STL [R1+0xa88], R172 ;  /* 0x000a88ac01007387 */ /* 0x000fe40000100800 */
[----:B------:R-:W-:Y:S01]  /*2d90*/  IABS R15, R165 ;  /* 0x000000a5000f7213 */ /* 0x000fe20000000000 */
[----:B------:R-:W-:Y:S01]  /*2da0*/  IMAD.HI.U32 R9, R4, R39, RZ ;  /* 0x0000002704097227 */ /* 0x000fe200078e00ff */
[----:B------:R-:W-:Y:S03]  /*2db0*/  STL [R1+0xa84], R171 ;  /* 0x000a84ab01007387 */ /* 0x000fe60000100800 */
[----:B------:R-:W-:Y:S01]  /*2dc0*/  IMAD.MOV R3, RZ, RZ, -R3 ;  /* 0x000000ffff037224 */ /* 0x000fe200078e0a03 */
[----:B------:R-:W-:Y:S01]  /*2dd0*/  STL [R1+0xa80], R170 ;  /* 0x000a80aa01007387 */ /* 0x000fe20000100800 */
[----:B------:R-:W-:-:S02]  /*2de0*/  IMAD.MOV R9, RZ, RZ, -R9 ;  /* 0x000000ffff097224 */ /* 0x000fc400078e0a09 */
[C---:B------:R-:W-:Y:S02]  /*2df0*/  VIADD R169, R132.reuse, 0x60 ;  /* 0x0000006084a97836 */ /* 0x040fe40000000000 */
[----:B------:R-:W-:Y:S02]  /*2e00*/  VIADD R167, R132, 0x62 ;  /* 0x0000006284a77836 */ /* 0x000fe40000000000 */
[C---:B------:R-:W-:Y:S01]  /*2e10*/  IMAD.HI.U32 R2, R4.reuse, R43, RZ ;  /* 0x0000002b04027227 */ /* 0x040fe200078e00ff */
[----:B------:R-:W-:Y:S03]  /*2e20*/  STL [R1+0xa7c], R169 ;  /* 0x000a7ca901007387 */ /* 0x000fe60000100800 */
[----:B------:R-:W-:-:S04]  /*2e30*/  IMAD.HI.U32 R7, R4, R41, RZ ;  /* 0x0000002904077227 */ /* 0x000fc800078e00ff */
[C---:B------:R-:W-:Y:S01]  /*2e40*/  IMAD R42, R0.reuse, R3, R11 ;  /* 0x00000003002a7224 */ /* 0x040fe200078e020b */
[----:B------:R-:W-:Y:S01]  /*2e50*/  IABS R11, R169 ;  /* 0x000000a9000b7213 */ /* 0x000fe20000000000 */
[C---:B------:R-:W-:Y:S01]  /*2e60*/  IMAD R40, R0.reuse, R8, R13 ;  /* 0x0000000800287224 */ /* 0x040fe200078e020d */
[----:B------:R-:W-:Y:S01]  /*2e70*/  IABS R13, R167 ;  /* 0x000000a7000d7213 */ /* 0x000fe20000000000 */
[----:B------:R-:W-:Y:S02]  /*2e80*/  IMAD R39, R0, R9, R39 ;  /* 0x0000000900277224 */ /* 0x000fe400078e0227 */
[----:B------:R-:W-:Y:S02]  /*2e90*/  IMAD.MOV R2, RZ, RZ, -R2 ;  /* 0x000000ffff027224 */ /* 0x000fe400078e0a02 */
[----:B------:R-:W-:Y:S02]  /*2ea0*/  IMAD.MOV R7, RZ, RZ, -R7 ;  /* 0x000000ffff077224 */ /* 0x000fe400078e0a07 */
[----:B------:R-:W-:-:S02]  /*2eb0*/  VIADD R168, R132, 0x61 ;  /* 0x0000006184a87836 */ /* 0x000fc40000000000 */
[----:B------:R-:W-:-:S03]  /*2ec0*/  IMAD.HI.U32 R9, R4, R15, RZ ;  /* 0x0000000f04097227 */ /* 0x000fc600078e00ff */
[----:B------:R-:W-:Y:S01]  /*2ed0*/  IABS R37, R168 ;  /* 0x000000a800257213 */ /* 0x000fe20000000000 */
[C---:B------:R-:W-:Y:S01]  /*2ee0*/  IMAD R43, R0.reuse, R2, R43 ;  /* 0x00000002002b7224 */ /* 0x040fe200078e022b */
[----:B------:R-:W-:Y:S01]  /*2ef0*/  STL [R1+0xa78], R168 ;  /* 0x000a78a801007387 */ /* 0x000fe20000100800 */
[----:B------:R-:W-:Y:S02]  /*2f00*/  IMAD R41, R0, R7, R41 ;  /* 0x0000000700297224 */ /* 0x000fe400078e0229 */
[----:B------:R-:W-:Y:S01]  /*2f10*/  IMAD.MOV R9, RZ, RZ, -R9 ;  /* 0x000000ffff097224 */ /* 0x000fe200078e0a09 */
[----:B------:R-:W-:Y:S01]  /*2f20*/  STL [R1+0xa74], R167 ;  /* 0x000a74a701007387 */ /* 0x000fe20000100800 */
[C---:B------:R-:W-:Y:S02]  /*2f30*/  VIADD R164, R132.reuse, 0x65 ;  /* 0x0000006584a47836 */ /* 0x040fe40000000000 */
[----:B------:R-:W-:Y:S02]  /*2f40*/  VIADD R166, R132, 0x63 ;  /* 0x0000006384a67836 */ /* 0x000fe40000000000 */
[----:B------:R-:W-:-:S03]  /*2f50*/  IMAD.HI.U32 R2, R4, R11, RZ ;  /* 0x0000000b04027227 */ /* 0x000fc600078e00ff */
[----:B------:R-:W-:Y:S01]  /*2f60*/  IABS R35, R166 ;  /* 0x000000a600237213 */ /* 0x000fe20000000000 */
[----:B------:R-:W-:Y:S01]  /*2f70*/  IMAD.HI.U32 R7, R4, R13, RZ ;  /* 0x0000000d04077227 */ /* 0x000fe200078e00ff */
[----:B------:R-:W-:Y:S03]  /*2f80*/  STL [R1+0xa70], R166 ;  /* 0x000a70a601007387 */ /* 0x000fe60000100800 */
        /* <DEDUP_REMOVED lines=8> */
[----:B------:R-:W-:Y:S01]  /*3010*/  IMAD.HI.U32 R3, R4, R37, RZ ;  /* 0x0000002504037227 */ /* 0x000fe200078e00ff */
[----:B------:R-:W-:Y:S02]  /*3020*/  STL [R1+0xa64], R163 ;  /* 0x000a64a301007387 */ /* 0x000fe40000100800 */
[----:B------:R-:W-:Y:S01]  /*3030*/  IABS R15, R161 ;  /* 0x000000a1000f7213 */ /* 0x000fe20000000000 */
[C---:B------:R-:W-:Y:S01]  /*3040*/  IMAD R38, R0.reuse, R2, R11 ;  /* 0x0000000200267224 */ /* 0x040fe200078e020b */
[----:B------:R-:W-:Y:S01]  /*3050*/  IABS R11, R163 ;  /* 0x000000a3000b7213 */ /* 0x000fe20000000000 */
[----:B------:R-:W-:Y:S01]  /*3060*/  IMAD R36, R0, R7, R13 ;  /* 0x0000000700247224 */ /* 0x000fe200078e020d */
[----:B------:R-:W-:Y:S01]  /*3070*/  IABS R13, R162 ;  /* 0x000000a2000d7213 */ /* 0x000fe20000000000 */
[----:B------:R-:W-:Y:S01]  /*3080*/  IMAD.MOV R3, RZ, RZ, -R3 ;  /* 0x000000ffff037224 */ /* 0x000fe200078e0a03 */
[----:B------:R-:W-:Y:S01]  /*3090*/  STL [R1+0xa60], R162 ;  /* 0x000a60a201007387 */ /* 0x000fe20000100800 */
[----:B------:R-:W-:-:S02]  /*30a0*/  VIADD R160, R132, 0x69 ;  /* 0x0000006984a07836 */ /* 0x000fc40000000000 */
[C---:B------:R-:W-:Y:S01]  /*30b0*/  IMAD.HI.U32 R2, R4.reuse, R9, RZ ;  /* 0x0000000904027227 */ /* 0x040fe200078e00ff */
[----:B------:R-:W-:Y:S02]  /*30c0*/  STL [R1+0xa5c], R161 ;  /* 0x000a5ca101007387 */ /* 0x000fe40000100800 */
[----:B------:R-:W-:Y:S01]  /*30d0*/  IABS R17, R160 ;  /* 0x000000a000117213 */ /* 0x000fe20000000000 */
[----:B------:R-:W-:Y:S01]  /*30e0*/  IMAD.HI.U32 R8, R4, R35, RZ ;  /* 0x0000002304087227 */ /* 0x000fe200078e00ff */
[----:B------:R-:W-:Y:S03]  /*30f0*/  STL [R1+0xa58], R160 ;  /* 0x000a58a001007387 */ /* 0x000fe60000100800 */
[----:B------:R-:W-:Y:S02]  /*3100*/  IMAD R37, R0, R3, R37 ;  /* 0x0000000300257224 */ /* 0x000fe400078e0225 */
[----:B------:R-:W-:-:S02]  /*3110*/  IMAD.MOV R32, RZ, RZ, -R2 ;  /* 0x000000ffff207224 */ /* 0x000fc400078e0a02 */
[----:B------:R-:W-:Y:S02]  /*3120*/  VIADD R159, R132, 0x6a ;  /* 0x0000006a849f7836 */ /* 0x000fe40000000000 */
[----:B------:R-:W-:Y:S02]  /*3130*/  IMAD.MOV R8, RZ, RZ, -R8 ;  /* 0x000000ffff087224 */ /* 0x000fe400078e0a08 */
[C---:B------:R-:W-:Y:S01]  /*3140*/  IMAD.HI.U32 R3, R4.reuse, R11, RZ ;  /* 0x0000000b04037227 */ /* 0x040fe200078e00ff */
[----:B------:R-:W-:Y:S03]  /*3150*/  STL [R1+0xa54], R159 ;  /* 0x000a549f01007387 */ /* 0x000fe60000100800 */
[----:B------:R-:W-:-:S04]  /*3160*/  IMAD.HI.U32 R7, R4, R13, RZ ;  /* 0x0000000d04077227 */ /* 0x000fc800078e00ff */
[----:B------:R-:W-:-:S04]  /*3170*/  IMAD.HI.U32 R2, R4, R15, RZ ;  /* 0x0000000f04027227 */ /* 0x000fc800078e00ff */
[C---:B------:R-:W-:Y:S01]  /*3180*/  IMAD R32, R0.reuse, R32, R9 ;  /* 0x0000002000207224 */ /* 0x040fe200078e0209 */
[----:B------:R-:W-:Y:S01]  /*3190*/  IABS R9, R159 ;  /* 0x0000009f00097213 */ /* 0x000fe20000000000 */
[----:B------:R-:W-:Y:S02]  /*31a0*/  IMAD R35, R0, R8, R35 ;  /* 0x0000000800237224 */ /* 0x000fe400078e0223 */
[----:B------:R-:W-:Y:S02]  /*31b0*/  IMAD.MOV R3, RZ, RZ, -R3 ;  /* 0x000000ffff037224 */ /* 0x000fe400078e0a03 */
[----:B------:R-:W-:Y:S02]  /*31c0*/  IMAD.MOV R7, RZ, RZ, -R7 ;  /* 0x000000ffff077224 */ /* 0x000fe400078e0a07 */
[----:B------:R-:W-:Y:S02]  /*31d0*/  IMAD.MOV R2, RZ, RZ, -R2 ;  /* 0x000000ffff027224 */ /* 0x000fe400078e0a02 */
[----:B------:R-:W-:-:S02]  /*31e0*/  VIADD R158, R132, 0x6b ;  /* 0x0000006b849e7836 */ /* 0x000fc40000000000 */
[----:B------:R-:W-:Y:S02]  /*31f0*/  VIADD R157, R132, 0x6c ;  /* 0x0000006c849d7836 */ /* 0x000fe40000000000 */
[----:B------:R-:W-:Y:S01]  /*3200*/  IMAD.HI.U32 R8, R4, R17, RZ ;  /* 0x0000001104087227 */ /* 0x000fe200078e00ff */
[----:B------:R-:W-:Y:S03]  /*3210*/  STL [R1+0xa50], R158 ;  /* 0x000a509e01007387 */ /* 0x000fe60000100800 */
[C---:B------:R-:W-:Y:S01]  /*3220*/  IMAD R30, R0.reuse, R3, R11 ;  /* 0x00000003001e7224 */ /* 0x040fe200078e020b */
[----:B------:R-:W-:Y:S01]  /*3230*/  IABS R11, R158 ;  /* 0x0000009e000b7213 */ /* 0x000fe20000000000 */
[C---:B------:R-:W-:Y:S01]  /*3240*/  IMAD R28, R0.reuse, R7, R13 ;  /* 0x00000007001c7224 */ /* 0x040fe200078e020d */
[----:B------:R-:W-:Y:S01]  /*3250*/  IABS R13, R157 ;  /* 0x0000009d000d7213 */ /* 0x000fe20000000000 */
[----:B------:R-:W-:Y:S01]  /*3260*/  IMAD R26, R0, R2, R15 ;  /* 0x00000002001a7224 */ /* 0x000fe200078e020f */
[----:B------:R-:W-:Y:S01]  /*3270*/  STL [R1+0xa4c], R157 ;  /* 0x000a4c9d01007387 */ /* 0x000fe20000100800 */
[----:B------:R-:W-:-:S02]  /*3280*/  IMAD.MOV R8, RZ, RZ, -R8 ;  /* 0x000000ffff087224 */ /* 0x000fc400078e0a08 */
[----:B------:R-:W-:-:S04]  /*3290*/  IMAD.HI.U32 R2, R4, R9, RZ ;  /* 0x0000000904027227 */ /* 0x000fc800078e00ff */
[----:B------:R-:W-:Y:S01]  /*32a0*/  IMAD R24, R0, R8, R17 ;  /* 0x0000000800187224 */ /* 0x000fe200078e0211 */
[----:B------:R-:W-:Y:S01]  /*32b0*/  IABS R17, R155 ;  /* 0x0000009b00117213 */ /* 0x000fe20000000000 */
[----:B------:R-:W-:Y:S02]  /*32c0*/  IMAD.MOV R22, RZ, RZ, -R2 ;  /* 0x000000ffff167224 */ /* 0x000fe400078e0a02 */
[----:B------:R-:W-:-:S04]  /*32d0*/  IMAD.HI.U32 R3, R4, R11, RZ ;  /* 0x0000000b04037227 */ /* 0x000fc800078e00ff */
[----:B------:R-:W-:-:S04]  /*32e0*/  IMAD.HI.U32 R2, R4, R13, RZ ;  /* 0x0000000d04027227 */ /* 0x000fc800078e00ff */
[----:B------:R-:W-:Y:S02]  /*32f0*/  IMAD.MOV R8, RZ, RZ, -R3 ;  /* 0x000000ffff087224 */ /* 0x000fe400078e0a03 */
[----:B------:R-:W-:Y:S02]  /*3300*/  IMAD.MOV R18, RZ, RZ, -R2 ;  /* 0x000000ffff127224 */ /* 0x000fe400078e0a02 */
[----:B------:R-:W-:Y:S02]  /*3310*/  VIADD R154, R132, 0x6f ;  /* 0x0000006f849a7836 */ /* 0x000fe40000000000 */
[----:B------:R-:W-:-:S04]  /*3320*/  IMAD.HI.U32 R3, R4, R17, RZ ;  /* 0x0000001104037227 */ /* 0x000fc800078e00ff */
[----:B------:R-:W-:Y:S01]  /*3330*/  IMAD R18, R0, R18, R13 ;  /* 0x0000001200127224 */ /* 0x000fe200078e020d */
[----:B------:R-:W-:Y:S01]  /*3340*/  IABS R13, R154 ;  /* 0x0000009a000d7213 */ /* 0x000fe20000000000 */
[----:B------:R-:W-:Y:S02]  /*3350*/  IMAD.MOV R3, RZ, RZ, -R3 ;  /* 0x000000ffff037224 */ /* 0x000fe400078e0a03 */
[----:B------:R-:W-:Y:S02]  /*3360*/  VIADD R152, R132, 0x71 ;  /* 0x0000007184987836 */ /* 0x000fe40000000000 */
[C---:B------:R-:W-:Y:S02]  /*3370*/  IMAD R2, R0.reuse, R8, R11 ;  /* 0x0000000800027224 */ /* 0x040fe400078e020b */
[----:B-1----:R-:W-:Y:S01]  /*3380*/  IMAD R14, R0, R3, R17 ;  /* 0x00000003000e7224 */ /* 0x002fe200078e0211 */
[----:B------:R-:W-:Y:S01]  /*3390*/  IABS R3, R152 ;  /* 0x0000009800037213 */ /* 0x000fe20000000000 */
[----:B------:R-:W-:-:S04]  /*33a0*/  IMAD.HI.U32 R8, R4, R13, RZ ;  /* 0x0000000d04087227 */ /* 0x000fc800078e00ff */
[----:B------:R-:W-:Y:S02]  /*33b0*/  VIADD R151, R132, 0x72 ;  /* 0x0000007284977836 */ /* 0x000fe40000000000 */
[----:B--2---:R-:W-:Y:S02]  /*33c0*/  IMAD.MOV R12, RZ, RZ, -R8 ;  /* 0x000000ffff0c7224 */ /* 0x004fe400078e0a08 */
[----:B------:R-:W-:-:S04]  /*33d0*/  IMAD.HI.U32 R8, R4, R3, RZ ;  /* 0x0000000304087227 */ /* 0x000fc800078e00ff */
[C---:B------:R-:W-:Y:S01]  /*33e0*/  IMAD R22, R0.reuse, R22, R9 ;  /* 0x0000001600167224 */ /* 0x040fe200078e0209 */
[----:B------:R-:W-:Y:S01]  /*33f0*/  IABS R9, R151 ;  /* 0x0000009700097213 */ /* 0x000fe20000000000 */
[----:B------:R-:W-:Y:S01]  /*3400*/  IMAD R12, R0, R12, R13 ;  /* 0x0000000c000c7224 */ /* 0x000fe200078e020d */
[----:B------:R-:W-:Y:S01]  /*3410*/  IADD3 R8, PT, PT, -R8, RZ, RZ ;  /* 0x000000ff08087210 */ /* 0x000fe20007ffe1ff */
[----:B------:R-:W-:Y:S02]  /*3420*/  VIADD R149, R132, 0x74 ;  /* 0x0000007484957836 */ /* 0x000fe40000000000 */
[----:B------:R-:W-:-:S04]  /*3430*/  IMAD.HI.U32 R13, R4, R9, RZ ;  /* 0x00000009040d7227 */ /* 0x000fc800078e00ff */
[----:B------:R-:W-:Y:S01]  /*3440*/  IMAD R8, R0, R8, R3 ;  /* 0x0000000800087224 */ /* 0x000fe200078e0203 */
[----:B------:R-:W-:Y:S01]  /*3450*/  IABS R3, R149 ;  /* 0x0000009500037213 */ /* 0x000fe20000000000 */
[----:B------:R-:W-:Y:S02]  /*3460*/  IMAD.MOV R13, RZ, RZ, -R13 ;  /* 0x000000ffff0d7224 */ /* 0x000fe400078e0a0d */
[----:B---3--:R-:W-:Y:S01]  /*3470*/  IMAD R252, R138, 0x80, R133 ;  /* 0x000000808afc7824 */ /* 0x008fe200078e0285 */
[----:B------:R-:W-:Y:S01]  /*3480*/  SHF.R.U32.HI R138, RZ, 0x5, R247 ;  /* 0x00000005ff8a7819 */ /* 0x000fe200000116f7 */
[C---:B------:R-:W-:Y:S02]  /*3490*/  IMAD R9, R0.reuse, R13, R9 ;  /* 0x0000000d00097224 */ /* 0x040fe400078e0209 */
[----:B------:R-:W-:Y:S01]  /*34a0*/  IMAD.MOV.U32 R13, RZ, RZ, R3 ;  /* 0x000000ffff0d7224 */ /* 0x000fe200078e0003 */
[----:B------:R-:W-:Y:S01]  /*34b0*/  IABS R3, R252 ;  /* 0x000000fc00037213 */ /* 0x000fe20000000000 */
[--C-:B------:R-:W-:Y:S01]  /*34c0*/  @!P1 IMAD.IADD R137, R137, 0x1, -R0.reuse ;  /* 0x0000000189899824 */ /* 0x100fe200078e0a00 */
[----:B------:R-:W-:Y:S01]  /*34d0*/  ISETP.GT.U32.AND P1, PT, R0, R130, PT ;  /* 0x000000820000720c */ /* 0x000fe20003f24070 */
[----:B------:R-:W-:Y:S01]  /*34e0*/  @!P6 IMAD.IADD R136, R136, 0x1, -R0 ;  /* 0x000000018888e824 */ /* 0x000fe200078e0a00 */
[----:B------:R-:W-:Y:S01]  /*34f0*/  ISETP.GT.U32.AND P6, PT, R0, R128, PT ;  /* 0x000000800000720c */ /* 0x000fe20003fc4070 */
[----:B------:R-:W-:-:S04]  /*3500*/  IMAD.HI.U32 R6, R6, R3, RZ ;  /* 0x0000000306067227 */ /* 0x000fc800078e00ff */
[----:B------:R-:W-:Y:S02]  /*3510*/  IMAD.MOV R6, RZ, RZ, -R6 ;  /* 0x000000ffff067224 */ /* 0x000fe400078e0a06 */
[--C-:B------:R-:W-:Y:S01]  /*3520*/  @!P2 IMAD.IADD R135, R135, 0x1, -R0.reuse ;  /* 0x000000018787a824 */ /* 0x100fe200078e0a00 */
[----:B------:R-:W-:Y:S01]  /*3530*/  ISETP.GT.U32.AND P2, PT, R0, R126, PT ;  /* 0x0000007e0000720c */ /* 0x000fe20003f44070 */
[C---:B------:R-:W-:Y:S02]  /*3540*/  IMAD R3, R5.reuse, R6, R3 ;  /* 0x0000000605037224 */ /* 0x040fe400078e0203 */
[--C-:B------:R-:W-:Y:S01]  /*3550*/  @!P1 IMAD.IADD R130, R130, 0x1, -R0.reuse ;  /* 0x0000000182829824 */ /* 0x100fe200078e0a00 */
[----:B------:R-:W-:Y:S01]  /*3560*/  ISETP.GT.U32.AND P1, PT, R0, R123, PT ;  /* 0x0000007b0000720c */ /* 0x000fe20003f24070 */
[--C-:B------:R-:W-:Y:S01]  /*3570*/  @!P5 IMAD.IADD R134, R134, 0x1, -R0.reuse ;  /* 0x000000018686d824 */ /* 0x100fe200078e0a00 */
[----:B------:R-:W-:Y:S01]  /*3580*/  ISETP.GT.U32.AND P0, PT, R5, R3, PT ;  /* 0x000000030500720c */ /* 0x000fe20003f04070 */
[--C-:B------:R-:W-:Y:S01]  /*3590*/  @!P4 IMAD.IADD R131, R131, 0x1, -R0.reuse ;  /* 0x000000018383c824 */ /* 0x100fe200078e0a00 */
[----:B------:R-:W-:Y:S01]  /*35a0*/  ISETP.GT.U32.AND P5, PT, R0, R125, PT ;  /* 0x0000007d0000720c */ /* 0x000fe20003fa4070 */
[--C-:B------:R-:W-:Y:S01]  /*35b0*/  @!P6 IMAD.IADD R128, R128, 0x1, -R0.reuse ;  /* 0x000000018080e824 */ /* 0x100fe200078e0a00 */
[----:B------:R-:W-:Y:S01]  /*35c0*/  ISETP.GT.U32.AND P4, PT, R0, R124, PT ;  /* 0x0000007c0000720c */ /* 0x000fe20003f84070 */
[----:B------:R-:W-:Y:S01]  /*35d0*/  VIADD R156, R132, 0x6d ;  /* 0x0000006d849c7836 */ /* 0x000fe20000000000 */
[----:B------:R-:W-:Y:S01]  /*35e0*/  ISETP.GT.U32.AND P6, PT, R0, R136, PT ;  /* 0x000000880000720c */ /* 0x000fe20003fc4070 */
[--C-:B------:R-:W-:Y:S01]  /*35f0*/  @!P2 IMAD.IADD R126, R126, 0x1, -R0.reuse ;  /* 0x000000017e7ea824 */ /* 0x100fe200078e0a00 */
[----:B------:R-:W-:Y:S01]  /*3600*/  ISETP.GT.U32.AND P2, PT, R0, R134, PT ;  /* 0x000000860000720c */ /* 0x000fe20003f44070 */
[C---:B------:R-:W-:Y:S01]  /*3610*/  VIADD R153, R132.reuse, 0x70 ;  /* 0x0000007084997836 */ /* 0x040fe20000000000 */
[----:B------:R-:W-:Y:S01]  /*3620*/  IABS R15, R156 ;  /* 0x0000009c000f7213 */ /* 0x000fe20000000000 */
[----:B------:R-:W-:Y:S01]  /*3630*/  VIADD R147, R132, 0x76 ;  /* 0x0000007684937836 */ /* 0x000fe20000000000 */
[----:B------:R-:W-:Y:S01]  /*3640*/  @!P1 IADD3 R123, PT, PT, R123, -R0, RZ ;  /* 0x800000007b7b9210 */ /* 0x000fe20007ffe0ff */
[----:B------:R-:W-:Y:S01]  /*3650*/  @!P0 IMAD.IADD R3, R3, 0x1, -R5 ;  /* 0x0000000103038824 */ /* 0x000fe200078e0a05 */
[C---:B------:R-:W-:Y:S01]  /*3660*/  ISETP.GT.U32.AND P0, PT, R0.reuse, R137, PT ;  /* 0x000000890000720c */ /* 0x040fe20003f04070 */
        /* <DEDUP_REMOVED lines=8> */
[----:B------:R-:W-:Y:S01]  /*36f0*/  IMAD.HI.U32 R7, R4, R15, RZ ;  /* 0x0000000f04077227 */ /* 0x000fe200078e00ff */
[----:B------:R-:W-:Y:S01]  /*3700*/  IABS R17, R147 ;  /* 0x0000009300117213 */ /* 0x000fe20000000000 */
[----:B------:R-:W-:Y:S02]  /*3710*/  STL [R1+0xa48], R156 ;  /* 0x000a489c01007387 */ /* 0x000fe40000100800 */
[--C-:B------:R-:W-:Y:S01]  /*3720*/  @!P0 IMAD.IADD R137, R137, 0x1, -R0.reuse ;  /* 0x0000000189898824 */ /* 0x100fe200078e0a00 */
[C---:B------:R-:W-:Y:S01]  /*3730*/  ISETP.GT.U32.AND P0, PT, R0.reuse, R127, PT ;  /* 0x0000007f0000720c */ /* 0x040fe20003f04070 */
[--C-:B------:R-:W-:Y:S01]  /*3740*/  @!P5 IMAD.IADD R131, R131, 0x1, -R0.reuse ;  /* 0x000000018383d824 */ /* 0x100fe200078e0a00 */
[----:B------:R-:W-:Y:S01]  /*3750*/  ISETP.GT.U32.AND P5, PT, R0, R125, PT ;  /* 0x0000007d0000720c */ /* 0x000fe20003fa4070 */
[----:B------:R-:W-:Y:S01]  /*3760*/  IMAD.MOV R7, RZ, RZ, -R7 ;  /* 0x000000ffff077224 */ /* 0x000fe200078e0a07 */
[----:B------:R-:W-:Y:S01]  /*3770*/  @!P3 IADD3 R3, PT, PT, R3, -R5, RZ ;  /* 0x800000050303b210 */ /* 0x000fe20007ffe0ff */
[--C-:B------:R-:W-:Y:S01]  /*3780*/  @!P4 IMAD.IADD R130, R130, 0x1, -R0.reuse ;  /* 0x000000018282c824 */ /* 0x100fe200078e0a00 */
[----:B------:R-:W-:Y:S01]  /*3790*/  ISETP.GT.U32.AND P3, PT, R0, R129, PT ;  /* 0x000000810000720c */ /* 0x000fe20003f64070 */
[--C-:B------:R-:W-:Y:S01]  /*37a0*/  @!P2 IMAD.IADD R126, R126, 0x1, -R0.reuse ;  /* 0x000000017e7ea824 */ /* 0x100fe200078e0a00 */
[C---:B------:R-:W-:Y:S01]  /*37b0*/  ISETP.GT.U32.AND P4, PT, R0.reuse, R124, PT ;  /* 0x0000007c0000720c */ /* 0x040fe20003f84070 */
[C---:B------:R-:W-:Y:S01]  /*37c0*/  IMAD R16, R0.reuse, R7, R15 ;  /* 0x0000000700107224 */ /* 0x040fe200078e020f */
[----:B------:R-:W-:Y:S01]  /*37d0*/  ISETP.GT.U32.AND P2, PT, R0, R119, PT ;  /* 0x000000770000720c */ /* 0x000fe20003f44070 */
[----:B------:R-:W-:Y:S01]  /*37e0*/  VIADD R150, R132, 0x73 ;  /* 0x0000007384967836 */ /* 0x000fe20000000000 */
[----:B------:R-:W-:Y:S01]  /*37f0*/  IABS R7, R153 ;  /* 0x0000009900077213 */ /* 0x000fe20000000000 */
[--C-:B------:R-:W-:Y:S01]  /*3800*/  @!P0 IMAD.IADD R127, R127, 0x1, -R0.reuse ;  /* 0x000000017f7f8824 */ /* 0x100fe200078e0a00 */
[C---:B------:R-:W-:Y:S01]  /*3810*/  ISETP.GT.U32.AND P0, PT, R0.reuse, R135, PT ;  /* 0x000000870000720c */ /* 0x040fe20003f04070 */
[--C-:B------:R-:W-:Y:S01]  /*3820*/  @!P5 IMAD.IADD R125, R125, 0x1, -R0.reuse ;  /* 0x000000017d7dd824 */ /* 0x100fe200078e0a00 */
[----:B------:R-:W-:Y:S01]  /*3830*/  ISETP.GT.U32.AND P5, PT, R0, R118, PT ;  /* 0x000000760000720c */ /* 0x000fe20003fa4070 */
[----:B------:R-:W-:Y:S01]  /*3840*/  IMAD.HI.U32 R10, R4, R7, RZ ;  /* 0x00000007040a7227 */ /* 0x000fe200078e00ff */
[----:B------:R-:W-:Y:S01]  /*3850*/  IABS R11, R150 ;  /* 0x00000096000b7213 */ /* 0x000fe20000000000 */
[----:B------:R-:W-:Y:S02]  /*3860*/  STL [R1+0xa44], R155 ;  /* 0x000a449b01007387 */ /* 0x000fe40000100800 */
[--C-:B------:R-:W-:Y:S01]  /*3870*/  @!P3 IMAD.IADD R129, R129, 0x1, -R0.reuse ;  /* 0x000000018181b824 */ /* 0x100fe200078e0a00 */
[----:B------:R-:W-:Y:S01]  /*3880*/  ISETP.GT.U32.AND P3, PT, R0, R122, PT ;  /* 0x0000007a0000720c */ /* 0x000fe20003f64070 */
[--C-:B------:R-:W-:Y:S01]  /*3890*/  @!P2 IMAD.IADD R119, R119, 0x1, -R0.reuse ;  /* 0x000000017777a824 */ /* 0x100fe200078e0a00 */
[----:B------:R-:W-:Y:S01]  /*38a0*/  @!P4 IADD3 R124, PT, PT, R124, -R0, RZ ;  /* 0x800000007c7cc210 */ /* 0x000fe20007ffe0ff */
[----:B------:R-:W-:Y:S01]  /*38b0*/  VIADD R143, R132, 0x7a ;  /* 0x0000007a848f7836 */ /* 0x000fe20000000000 */
[C---:B------:R-:W-:Y:S01]  /*38c0*/  ISETP.GT.U32.AND P1, PT, R0.reuse, R129, PT ;  /* 0x000000810000720c */ /* 0x040fe20003f24070 */
[--C-:B------:R-:W-:Y:S01]  /*38d0*/  @!P0 IMAD.IADD R135, R135, 0x1, -R0.reuse ;  /* 0x0000000187878824 */ /* 0x100fe200078e0a00 */
[----:B------:R-:W-:Y:S01]  /*38e0*/  ISETP.GT.U32.AND P0, PT, R0, R127, PT ;  /* 0x0000007f0000720c */ /* 0x000fe20003f04070 */
[--C-:B------:R-:W-:Y:S01]  /*38f0*/  @!P5 IMAD.IADD R118, R118, 0x1, -R0.reuse ;  /* 0x000000017676d824 */ /* 0x100fe200078e0a00 */
[----:B------:R-:W-:Y:S01]  /*3900*/  ISETP.GT.U32.AND P4, PT, R0, R117, PT ;  /* 0x000000750000720c */ /* 0x000fe20003f84070 */
[----:B------:R-:W-:Y:S01]  /*3910*/  IMAD.HI.U32 R23, R4, R17, RZ ;  /* 0x0000001104177227 */ /* 0x000fe200078e00ff */
[C---:B------:R-:W-:Y:S01]  /*3920*/  ISETP.GT.U32.AND P2, PT, R0.reuse, R112, PT ;  /* 0x000000700000720c */ /* 0x040fe20003f44070 */
[----:B------:R-:W-:Y:S01]  /*3930*/  STL [R1+0xa40], R154 ;  /* 0x000a409a01007387 */ /* 0x000fe20000100800 */
[----:B------:R-:W-:Y:S01]  /*3940*/  ISETP.GT.U32.AND P5, PT, R0, R111, PT ;  /* 0x0000006f0000720c */ /* 0x000fe20003fa4070 */
[----:B------:R-:W-:Y:S01]  /*3950*/  @!P3 IMAD.IADD R122, R122, 0x1, -R0 ;  /* 0x000000017a7ab824 */ /* 0x000fe200078e0a00 */
[C---:B------:R-:W-:Y:S01]  /*3960*/  ISETP.GT.U32.AND P3, PT, R0.reuse, R128, PT ;  /* 0x000000800000720c */ /* 0x040fe20003f64070 */
[----:B------:R-:W-:Y:S01]  /*3970*/  IMAD.MOV R10, RZ, RZ, -R10 ;  /* 0x000000ffff0a7224 */ /* 0x000fe200078e0a0a */
[----:B------:R-:W-:Y:S01]  /*3980*/  IABS R29, R143 ;  /* 0x0000008f001d7213 */ /* 0x000fe20000000000 */
[--C-:B------:R-:W-:Y:S01]  /*3990*/  @!P1 IMAD.IADD R129, R129, 0x1, -R0.reuse ;  /* 0x0000000181819824 */ /* 0x100fe200078e0a00 */
[C---:B------:R-:W-:Y:S01]  /*39a0*/  ISETP.GT.U32.AND P1, PT, R0.reuse, R123, PT ;  /* 0x0000007b0000720c */ /* 0x040fe20003f24070 */
[--C-:B------:R-:W-:Y:S01]  /*39b0*/  @!P0 IMAD.IADD R127, R127, 0x1, -R0.reuse ;  /* 0x000000017f7f8824 */ /* 0x100fe200078e0a00 */
[C---:B------:R-:W-:Y:S01]  /*39c0*/  ISETP.GT.U32.AND P6, PT, R0.reuse, R122, PT ;  /* 0x0000007a0000720c */ /* 0x040fe20003fc4070 */
[--C-:B------:R-:W-:Y:S01]  /*39d0*/  @!P4 IMAD.IADD R117, R117, 0x1, -R0.reuse ;  /* 0x000000017575c824 */ /* 0x100fe200078e0a00 */
[----:B------:R-:W-:Y:S01]  /*39e0*/  ISETP.GT.U32.AND P0, PT, R0, R120, PT ;  /* 0x000000780000720c */ /* 0x000fe20003f04070 */
[--C-:B------:R-:W-:Y:S01]  /*39f0*/  @!P2 IMAD.IADD R112, R112, 0x1, -R0.reuse ;  /* 0x000000017070a824 */ /* 0x100fe200078e0a00 */
[C---:B------:R-:W-:Y:S01]  /*3a00*/  ISETP.GT.U32.AND P4, PT, R0.reuse, R110, PT ;  /* 0x0000006e0000720c */ /* 0x040fe20003f84070 */
[----:B------:R-:W-:Y:S01]  /*3a10*/  IMAD.MOV R23, RZ, RZ, -R23 ;  /* 0x000000ffff177224 */ /* 0x000fe200078e0a17 */
[----:B------:R-:W-:Y:S01]  /*3a20*/  ISETP.GT.U32.AND P2, PT, R0, R118, PT ;  /* 0x000000760000720c */ /* 0x000fe20003f44070 */
[--C-:B------:R-:W-:Y:S01]  /*3a30*/  @!P3 IMAD.IADD R128, R128, 0x1, -R0.reuse ;  /* 0x000000018080b824 */ /* 0x100fe200078e0a00 */
[C---:B------:R-:W-:Y:S01]  /*3a40*/  ISETP.GT.U32.AND P3, PT, R0.reuse, R121, PT ;  /* 0x000000790000720c */ /* 0x040fe20003f64070 */
[C---:B------:R-:W-:Y:S01]  /*3a50*/  IMAD R10, R0.reuse, R10, R7 ;  /* 0x0000000a000a7224 */ /* 0x040fe200078e0207 */
[----:B------:R-:W-:Y:S01]  /*3a60*/  @!P5 IADD3 R111, PT, PT, R111, -R0, RZ ;  /* 0x800000006f6fd210 */ /* 0x000fe20007ffe0ff */
        /* <DEDUP_REMOVED lines=8> */
[--C-:B------:R-:W-:Y:S01]  /*3af0*/  @!P2 IMAD.IADD R118, R118, 0x1, -R0.reuse ;  /* 0x000000017676a824 */ /* 0x100fe200078e0a00 */
[C---:B------:R-:W-:Y:S01]  /*3b00*/  ISETP.GT.U32.AND P2, PT, R0.reuse, R112, PT ;  /* 0x000000700000720c */ /* 0x040fe20003f44070 */
[--C-:B------:R-:W-:Y:S01]  /*3b10*/  @!P3 IMAD.IADD R121, R121, 0x1, -R0.reuse ;  /* 0x000000017979b824 */ /* 0x100fe200078e0a00 */
[----:B------:R-:W-:Y:S01]  /*3b20*/  ISETP.GT.U32.AND P3, PT, R0, R114, PT ;  /* 0x000000720000720c */ /* 0x000fe20003f64070 */
[----:B------:R-:W-:Y:S01]  /*3b30*/  VIADD R146, R132, 0x77 ;  /* 0x0000007784927836 */ /* 0x000fe20000000000 */
[----:B------:R-:W-:Y:S01]  /*3b40*/  STL [R1+0xa3c], R153 ;  /* 0x000a3c9901007387 */ /* 0x000fe20000100800 */
[--C-:B------:R-:W-:Y:S01]  /*3b50*/  @!P1 IMAD.IADD R116, R116, 0x1, -R0.reuse ;  /* 0x0000000174749824 */ /* 0x100fe200078e0a00 */
[C---:B------:R-:W-:Y:S01]  /*3b60*/  ISETP.GT.U32.AND P1, PT, R0.reuse, R109, PT ;  /* 0x0000006d0000720c */ /* 0x040fe20003f24070 */
[--C-:B------:R-:W-:Y:S01]  /*3b70*/  @!P6 IMAD.IADD R115, R115, 0x1, -R0.reuse ;  /* 0x000000017373e824 */ /* 0x100fe200078e0a00 */
[C---:B------:R-:W-:Y:S01]  /*3b80*/  ISETP.GT.U32.AND P6, PT, R0.reuse, R121, PT ;  /* 0x000000790000720c */ /* 0x040fe20003fc4070 */
[--C-:B------:R-:W-:Y:S01]  /*3b90*/  @!P0 IMAD.IADD R113, R113, 0x1, -R0.reuse ;  /* 0x0000000171718824 */ /* 0x100fe200078e0a00 */
[C---:B------:R-:W-:Y:S01]  /*3ba0*/  ISETP.GT.U32.AND P0, PT, R0.reuse, R119, PT ;  /* 0x000000770000720c */ /* 0x040fe20003f04070 */
[--C-:B------:R-:W-:Y:S01]  /*3bb0*/  @!P5 IMAD.IADD R117, R117, 0x1, -R0.reuse ;  /* 0x000000017575d824 */ /* 0x100fe200078e0a00 */
[----:B------:R-:W-:Y:S01]  /*3bc0*/  ISETP.GT.U32.AND P4, PT, R0, R116, PT ;  /* 0x000000740000720c */ /* 0x000fe20003f84070 */
[--C-:B------:R-:W-:Y:S01]  /*3bd0*/  @!P2 IMAD.IADD R112, R112, 0x1, -R0.reuse ;  /* 0x000000017070a824 */ /* 0x100fe200078e0a00 */
[----:B------:R-:W-:Y:S01]  /*3be0*/  ISETP.GT.U32.AND P5, PT, R0, R111, PT ;  /* 0x0000006f0000720c */ /* 0x000fe20003fa4070 */
[--C-:B------:R-:W-:Y:S01]  /*3bf0*/  @!P3 IMAD.IADD R114, R114, 0x1, -R0.reuse ;  /* 0x000000017272b824 */ /* 0x100fe200078e0a00 */
[----:B------:R-:W-:Y:S01]  /*3c00*/  ISETP.GT.U32.AND P3, PT, R0, R120, PT ;  /* 0x000000780000720c */ /* 0x000fe20003f64070 */
[----:B------:R-:W-:Y:S01]  /*3c10*/  IMAD.HI.U32 R7, R4, R13, RZ ;  /* 0x0000000d04077227 */ /* 0x000fe200078e00ff */
[C---:B------:R-:W-:Y:S01]  /*3c20*/  ISETP.GT.U32.AND P2, PT, R0.reuse, R105, PT ;  /* 0x000000690000720c */ /* 0x040fe20003f44070 */
[----:B------:R-:W-:Y:S01]  /*3c30*/  STL [R1+0xa38], R152 ;  /* 0x000a389801007387 */ /* 0x000fe20000100800 */
[----:B------:R-:W-:Y:S01]  /*3c40*/  IABS R19, R146 ;  /* 0x0000009200137213 */ /* 0x000fe20000000000 */
[--C-:B------:R-:W-:Y:S01]  /*3c50*/  @!P1 IMAD.IADD R109, R109, 0x1, -R0.reuse ;  /* 0x000000016d6d9824 */ /* 0x100fe200078e0a00 */
[C---:B------:R-:W-:Y:S01]  /*3c60*/  ISETP.GT.U32.AND P1, PT, R0.reuse, R115, PT ;  /* 0x000000730000720c */ /* 0x040fe20003f24070 */
[--C-:B------:R-:W-:Y:S01]  /*3c70*/  @!P0 IMAD.IADD R119, R119, 0x1, -R0.reuse ;  /* 0x0000000177778824 */ /* 0x100fe200078e0a00 */
[----:B------:R-:W-:Y:S01]  /*3c80*/  ISETP.GT.U32.AND P0, PT, R0, R113, PT ;  /* 0x000000710000720c */ /* 0x000fe20003f04070 */
[--C-:B------:R-:W-:Y:S01]  /*3c90*/  @!P4 IMAD.IADD R116, R116, 0x1, -R0.reuse ;  /* 0x000000017474c824 */ /* 0x100fe200078e0a00 */
[C---:B------:R-:W-:Y:S01]  /*3ca0*/  ISETP.GT.U32.AND P4, PT, R0.reuse, R110, PT ;  /* 0x0000006e0000720c */ /* 0x040fe20003f84070 */
[--C-:B------:R-:W-:Y:S01]  /*3cb0*/  @!P6 IMAD.IADD R121, R121, 0x1, -R0.reuse ;  /* 0x000000017979e824 */ /* 0x100fe200078e0a00 */
[----:B------:R-:W-:Y:S01]  /*3cc0*/  ISETP.GT.U32.AND P6, PT, R0, R109, PT ;  /* 0x0000006d0000720c */ /* 0x000fe20003fc4070 */
[--C-:B------:R-:W-:Y:S01]  /*3cd0*/  @!P3 IMAD.IADD R120, R120, 0x1, -R0.reuse ;  /* 0x000000017878b824 */ /* 0x100fe200078e0a00 */
[----:B------:R-:W-:Y:S01]  /*3ce0*/  ISETP.GT.U32.AND P3, PT, R0, R114, PT ;  /* 0x000000720000720c */ /* 0x000fe20003f64070 */
[--C-:B------:R-:W-:Y:S01]  /*3cf0*/  @!P2 IMAD.IADD R105, R105, 0x1, -R0.reuse ;  /* 0x000000016969a824 */ /* 0x100fe200078e0a00 */
[----:B------:R-:W-:Y:S01]  /*3d00*/  @!P5 IADD3 R111, PT, PT, R111, -R0, RZ ;  /* 0x800000006f6fd210 */ /* 0x000fe20007ffe0ff */
[----:B------:R-:W-:Y:S01]  /*3d10*/  IMAD.HI.U32 R15, R4, R11, RZ ;  /* 0x0000000b040f7227 */ /* 0x000fe200078e00ff */
[C---:B------:R-:W-:Y:S01]  /*3d20*/  ISETP.GT.U32.AND P5, PT, R0.reuse, R104, PT ;  /* 0x000000680000720c */ /* 0x040fe20003fa4070 */
[----:B------:R-:W-:Y:S01]  /*3d30*/  STL [R1+0xa34], R151 ;  /* 0x000a349701007387 */ /* 0x000fe20000100800 */
        /* <DEDUP_REMOVED lines=11> */
[--C-:B------:R-:W-:Y:S01]  /*3df0*/  @!P5 IMAD.IADD R104, R104, 0x1, -R0.reuse ;  /* 0x000000016868d824 */ /* 0x100fe200078e0a00 */
[C---:B------:R-:W-:Y:S01]  /*3e00*/  ISETP.GT.U32.AND P5, PT, R0.reuse, R97, PT ;  /* 0x000000610000720c */ /* 0x040fe20003fa4070 */
[----:B------:R-:W-:Y:S01]  /*3e10*/  IMAD R17, R0, R23, R17 ;  /* 0x0000001700117224 */ /* 0x000fe200078e0211 */
[----:B------:R-:W-:Y:S01]  /*3e20*/  @!P2 IADD3 R98, PT, PT, R98, -R0, RZ ;  /* 0x800000006262a210 */ /* 0x000fe20007ffe0ff */
[--C-:B------:R-:W-:Y:S01]  /*3e30*/  @!P1 IMAD.IADD R108, R108, 0x1, -R0.reuse ;  /* 0x000000016c6c9824 */ /* 0x100fe200078e0a00 */
[----:B------:R-:W-:Y:S01]  /*3e40*/  ISETP.GT.U32.AND P1, PT, R0, R101, PT ;  /* 0x000000650000720c */ /* 0x000fe20003f24070 */
        /* <DEDUP_REMOVED lines=10> */
[----:B------:R-:W-:Y:S01]  /*3ef0*/  IMAD.HI.U32 R23, R4, R29, RZ ;  /* 0x0000001d04177227 */ /* 0x000fe200078e00ff */
[C---:B------:R-:W-:Y:S01]  /*3f00*/  ISETP.GT.U32.AND P6, PT, R0.reuse, R108, PT ;  /* 0x0000006c0000720c */ /* 0x040fe20003fc4070 */
[----:B------:R-:W-:Y:S02]  /*3f10*/  STL [R1+0xa30], R150 ;  /* 0x000a309601007387 */ /* 0x000fe40000100800 */
        /* <DEDUP_REMOVED lines=30> */
[----:B------:R-:W-:Y:S01]  /*4100*/  IMAD.MOV R7, RZ, RZ, -R7 ;  /* 0x000000ffff077224 */ /* 0x000fe200078e0a07 */
[----:B------:R-:W-:Y:S01]  /*4110*/  @!P0 IADD3 R99, PT, PT, R99, -R0, RZ ;  /* 0x8000000063638210 */ /* 0x000fe20007ffe0ff */
        /* <DEDUP_REMOVED lines=12> */
[----:B------:R-:W-:Y:S01]  /*41e0*/  IMAD.MOV R15, RZ, RZ, -R15 ;  /* 0x000000ffff0f7224 */ /* 0x000fe200078e0a0f */
        /* <DEDUP_REMOVED lines=15> */
[----:B------:R-:W-:Y:S01]  /*42e0*/  VIADD R148, R132, 0x75 ;  /* 0x0000007584947836 */ /* 0x000fe20000000000 */
[----:B------:R-:W-:Y:S01]  /*42f0*/  @!P3 IADD3 R86, PT, PT, R86, -R0, RZ ;  /* 0x800000005656b210 */ /* 0x000fe20007ffe0ff */
        /* <DEDUP_REMOVED lines=11> */
[C---:B------:R-:W-:Y:S01]  /*43b0*/  ISETP.GT.U32.AND P5, PT, R0.reuse, R82, PT ;  /* 0x000000520000720c */ /* 0x040fe20003fa4070 */
[----:B------:R-:W-:Y:S01]  /*43c0*/  IMAD.MOV R23, RZ, RZ, -R23 ;  /* 0x000000ffff177224 */ /* 0x000fe200078e0a17 */
        /* <DEDUP_REMOVED lines=23> */
[C---:B------:R-:W-:Y:S01]  /*4540*/  IMAD R13, R0.reuse, R7, R13 ;  /* 0x00000007000d7224 */ /* 0x040fe200078e020d */
        /* <DEDUP_REMOVED lines=24> */
[----:B------:R-:W-:Y:S01]  /*46d0*/  ISETP.GT.U32.AND P5, PT, R0, R74, PT ;  /* 0x0000004a0000720c */ /* 0x000fe20003fa4070 */
[----:B------:R-:W-:Y:S01]  /*46e0*/  STL [R1+0xa2c], R149 ;  /* 0x000a2c9501007387 */ /* 0x000fe20000100800 */
        /* <DEDUP_REMOVED lines=13> */
[----:B------:R-:W-:Y:S01]  /*47c0*/  VIADD R145, R132, 0x78 ;  /* 0x0000007884917836 */ /* 0x000fe20000000000 */
[----:B------:R-:W-:Y:S01]  /*47d0*/  @!P5 IADD3 R74, PT, PT, R74, -R0, RZ ;  /* 0x800000004a4ad210 */ /* 0x000fe20007ffe0ff */
        /* <DEDUP_REMOVED lines=13> */
[----:B------:R-:W-:Y:S01]  /*48b0*/  ISETP.GT.U32.AND P2, PT, R0, R62, PT ;  /* 0x0000003e0000720c */ /* 0x000fe20003f44070 */
[--C-:B------:R-:W-:Y:S01]  /*48c0*/  @!P5 IMAD.IADD R67, R67, 0x1, -R0.reuse ;  /* 0x000000014343d824 */ /* 0x100fe200078e0a00 */
[----:B------:R-:W-:Y:S01]  /*48d0*/  IADD3 R7, PT, PT, -R7, RZ, RZ ;  /* 0x000000ff07077210 */ /* 0x000fe20007ffe1ff */
        /* <DEDUP_REMOVED lines=8> */
[----:B------:R-:W-:Y:S01]  /*4960*/  IMAD R29, R0, R23, R29 ;  /* 0x00000017001d7224 */ /* 0x000fe200078e021d */
[----:B------:R-:W-:Y:S01]  /*4970*/  @!P6 IADD3 R61, PT, PT, R61, -R0, RZ ;  /* 0x800000003d3de210 */ /* 0x000fe20007ffe0ff */
[--C-:B------:R-:W-:Y:S01]  /*4980*/  @!P2 IMAD.IADD R62, R62, 0x1, -R0.reuse ;  /* 0x000000013e3ea824 */ /* 0x100fe200078e0a00 */
[----:B------:R-:W-:Y:S01]  /*4990*/  ISETP.GT.U32.AND P6, PT, R0, R67, PT ;  /* 0x000000430000720c */ /* 0x000fe20003fc4070 */
[----:B------:R-:W-:Y:S01]  /*49a0*/  IMAD.HI.U32 R25, R4, R15, RZ ;  /* 0x0000000f04197227 */ /* 0x000fe200078e00ff */
[C---:B------:R-:W-:Y:S01]  /*49b0*/  ISETP.GT.U32.AND P2, PT, R0.reuse, R68, PT ;  /* 0x000000440000720c */ /* 0x040fe20003f44070 */
[----:B------:R-:W-:Y:S01]  /*49c0*/  STL [R1+0xa28], R148 ;  /* 0x000a289401007387 */ /* 0x000fe20000100800 */
[----:B------:R-:W-:Y:S01]  /*49d0*/  IABS R23, R140 ;  /* 0x0000008c00177213 */ /* 0x000fe20000000000 */
[--C-:B------:R-:W-:Y:S01]  /*49e0*/  @!P1 IMAD.IADD R59, R59, 0x1, -R0.reuse ;  /* 0x000000013b3b9824 */ /* 0x100fe200078e0a00 */
[----:B------:R-:W-:Y:S01]  /*49f0*/  ISETP.GT.U32.AND P1, PT, R0, R65, PT ;  /* 0x000000410000720c */ /* 0x000fe20003f24070 */
[--C-:B------:R-:W-:Y:S01]  /*4a00*/  @!P3 IMAD.IADD R58, R58, 0x1, -R0.reuse ;  /* 0x000000013a3ab824 */ /* 0x100fe200078e0a00 */
[C---:B------:R-:W-:Y:S01]  /*4a10*/  ISETP.GT.U32.AND P3, PT, R0.reuse, R64, PT ;  /* 0x000000400000720c */ /* 0x040fe20003f64070 */
[--C-:B------:R-:W-:Y:S01]  /*4a20*/  @!P4 IMAD.IADD R57, R57, 0x1, -R0.reuse ;  /* 0x000000013939c824 */ /* 0x100fe200078e0a00 */
[----:B------:R-:W-:Y:S01]  /*4a30*/  IABS R33, R145 ;  /* 0x0000009100217213 */ /* 0x000fe20000000000 */
[--C-:B------:R-:W-:Y:S01]  /*4a40*/  @!P0 IMAD.IADD R69, R69, 0x1, -R0.reuse ;  /* 0x0000000145458824 */ /* 0x100fe200078e0a00 */
[C---:B------:R-:W-:Y:S01]  /*4a50*/  ISETP.GT.U32.AND P0, PT, R0.reuse, R63, PT ;  /* 0x0000003f0000720c */ /* 0x040fe20003f04070 */
[--C-:B------:R-:W-:Y:S01]  /*4a60*/  @!P6 IMAD.IADD R67, R67, 0x1, -R0.reuse ;  /* 0x000000014343e824 */ /* 0x100fe200078e0a00 */
[----:B------:R-:W-:Y:S01]  /*4a70*/  ISETP.GT.U32.AND P6, PT, R0, R58, PT ;  /* 0x0000003a0000720c */ /* 0x000fe20003fc4070 */
[----:B------:R-:W-:Y:S01]  /*4a80*/  @!P2 IMAD.IADD R68, R68, 0x1, -R0 ;  /* 0x000000014444a824 */ /* 0x000fe200078e0a00 */
[----:B------:R-:W-:Y:S01]  /*4a90*/  ISETP.GT.U32.AND P2, PT, R0, R62, PT ;  /* 0x0000003e0000720c */ /* 0x000fe20003f44070 */
[----:B------:R-:W-:Y:S01]  /*4aa0*/  IMAD.HI.U32 R5, R4, R23, RZ ;  /* 0x0000001704057227 */ /* 0x000fe200078e00ff */
[----:B------:R-:W-:Y:S01]  /*4ab0*/  IABS R31, R144 ;  /* 0x00000090001f7213 */ /* 0x000fe20000000000 */
[----:B------:R-:W-:Y:S02]  /*4ac0*/  STL [R1+0xa24], R147 ;  /* 0x000a249301007387 */ /* 0x000fe40000100800 */
[----:B------:R-:W-:-:S02]  /*4ad0*/  VIADD R142, R132, 0x7b ;  /* 0x0000007b848e7836 */ /* 0x000fc40000000000 */
[----:B------:R-:W-:Y:S01]  /*4ae0*/  VIADD R141, R132, 0x7c ;  /* 0x0000007c848d7836 */ /* 0x000fe20000000000 */
[----:B------:R-:W-:Y:S01]  /*4af0*/  STL [R1+0xa20], R146 ;  /* 0x000a209201007387 */ /* 0x000fe20000100800 */
        /* <DEDUP_REMOVED lines=8> */
[----:B------:R-:W-:Y:S01]  /*4b80*/  IMAD.MOV R25, RZ, RZ, -R25 ;  /* 0x000000ffff197224 */ /* 0x000fe200078e0a19 */
[----:B------:R-:W-:Y:S01]  /*4b90*/  @!P2 IADD3 R62, PT, PT, R62, -R0, RZ ;  /* 0x800000003e3ea210 */ /* 0x000fe20007ffe0ff */
[C---:B------:R-:W-:Y:S01]  /*4ba0*/  IMAD R19, R0.reuse, R7, R19 ;  /* 0x0000000700137224 */ /* 0x040fe200078e0213 */
[----:B------:R-:W-:Y:S01]  /*4bb0*/  ISETP.GT.U32.AND P2, PT, R0, R55, PT ;  /* 0x000000370000720c */ /* 0x000fe20003f44070 */
[----:B------:R-:W-:Y:S01]  /*4bc0*/  IMAD.HI.U32 R7, R4, R33, RZ ;  /* 0x0000002104077227 */ /* 0x000fe200078e00ff */
[----:B------:R-:W-:Y:S01]  /*4bd0*/  IABS R27, R142 ;  /* 0x0000008e001b7213 */ /* 0x000fe20000000000 */
[----:B------:R-:W-:Y:S02]  /*4be0*/  STL [R1+0x9e8], R252 ;  /* 0x0009e8fc01007387 */ /* 0x000fe40000100800 */
[----:B------:R-:W-:Y:S01]  /*4bf0*/  VIADD R139, R132, 0x7e ;  /* 0x0000007e848b7836 */ /* 0x000fe20000000000 */
[----:B------:R-:W-:Y:S01]  /*4c00*/  R2UR UR8, R138 ;  /* 0x000000008a0872ca */ /* 0x000fe200000e0000 */
        /* <DEDUP_REMOVED lines=8> */
[----:B------:R-:W-:Y:S01]  /*4c90*/  @!P2 IMAD.IADD R55, R55, 0x1, -R0 ;  /* 0x000000013737a824 */ /* 0x000fe200078e0a00 */
[----:B------:R-:W-:Y:S01]  /*4ca0*/  STL [R1+0xa1c], R145 ;  /* 0x000a1c9101007387 */ /* 0x000fe20000100800 */
[----:B------:R-:W-:Y:S01]  /*4cb0*/  IMAD.HI.U32 R6, R4, R31, RZ ;  /* 0x0000001f04067227 */ /* 0x000fe200078e00ff */
[----:B------:R-:W-:-:S02]  /*4cc0*/  ISETP.GT.U32.AND P5, PT, R0, R60, PT ;  /* 0x0000003c0000720c */ /* 0x000fc40003fa4070 */
[----:B------:R-:W-:Y:S01]  /*4cd0*/  STL [R1+0xa18], R144 ;  /* 0x000a189001007387 */ /* 0x000fe20000100800 */
[--C-:B------:R-:W-:Y:S01]  /*4ce0*/  @!P1 IMAD.IADD R52, R52, 0x1, -R0.reuse ;  /* 0x0000000134349824 */ /* 0x100fe200078e0a00 */
[----:B------:R-:W-:Y:S01]  /*4cf0*/  ISETP.GT.U32.AND P1, PT, R0, R45, PT ;  /* 0x0000002d0000720c */ /* 0x000fe20003f24070 */
[--C-:B------:R-:W-:Y:S01]  /*4d00*/  @!P3 IMAD.IADD R50, R50, 0x1, -R0.reuse ;  /* 0x000000013232b824 */ /* 0x100fe200078e0a00 */
[----:B------:R-:W-:Y:S01]  /*4d10*/  ISETP.GT.U32.AND P3, PT, R0, R56, PT ;  /* 0x000000380000720c */ /* 0x000fe20003f64070 */
[----:B------:R-:W-:Y:S01]  /*4d20*/  IMAD.MOV R5, RZ, RZ, -R5 ;  /* 0x000000ffff057224 */ /* 0x000fe200078e0a05 */
[----:B------:R-:W-:Y:S01]  /*4d30*/  @!P0 IADD3 R49, PT, PT, R49, -R0, RZ ;  /* 0x8000000031318210 */ /* 0x000fe20007ffe0ff */
[----:B------:R-:W-:Y:S01]  /*4d40*/  @!P6 IMAD.IADD R44, R44, 0x1, -R0 ;  /* 0x000000012c2ce824 */ /* 0x000fe200078e0a00 */
[C---:B------:R-:W-:Y:S01]  /*4d50*/  ISETP.GT.U32.AND P0, PT, R0.reuse, R55, PT ;  /* 0x000000370000720c */ /* 0x040fe20003f04070 */
[C---:B------:R-:W-:Y:S01]  /*4d60*/  IMAD R15, R0.reuse, R25, R15 ;  /* 0x00000019000f7224 */ /* 0x040fe200078e020f */
[----:B------:R-:W-:Y:S01]  /*4d70*/  IABS R25, R141 ;  /* 0x0000008d00197213 */ /* 0x000fe20000000000 */
[----:B------:R-:W-:Y:S01]  /*4d80*/  IMAD.MOV R7, RZ, RZ, -R7 ;  /* 0x000000ffff077224 */ /* 0x000fe200078e0a07 */
[----:B------:R-:W-:Y:S01]  /*4d90*/  STL [R1+0xa14], R143 ;  /* 0x000a148f01007387 */ /* 0x000fe20000100800 */
[----:B------:R-:W-:Y:S01]  /*4da0*/  IMAD.MOV R6, RZ, RZ, -R6 ;  /* 0x000000ffff067224 */ /* 0x000fe200078e0a06 */
[C---:B------:R-:W-:Y:S01]  /*4db0*/  ISETP.GT.U32.AND P4, PT, R0.reuse, R61, PT ;  /* 0x0000003d0000720c */ /* 0x040fe20003f84070 */
[--C-:B------:R-:W-:Y:S01]  /*4dc0*/  @!P1 IMAD.IADD R45, R45, 0x1, -R0.reuse ;  /* 0x000000012d2d9824 */ /* 0x100fe200078e0a00 */
[----:B------:R-:W-:Y:S01]  /*4dd0*/  ISETP.GT.U32.AND P1, PT, R0, R51, PT ;  /* 0x000000330000720c */ /* 0x000fe20003f24070 */
[--C-:B------:R-:W-:Y:S01]  /*4de0*/  @!P3 IMAD.IADD R56, R56, 0x1, -R0.reuse ;  /* 0x000000013838b824 */ /* 0x100fe200078e0a00 */
[C---:B------:R-:W-:Y:S01]  /*4df0*/  ISETP.GT.U32.AND P3, PT, R0.reuse, R50, PT ;  /* 0x000000320000720c */ /* 0x040fe20003f64070 */
[C---:B------:R-:W-:Y:S01]  /*4e00*/  IMAD R23, R0.reuse, R5, R23 ;  /* 0x0000000500177224 */ /* 0x040fe200078e0217 */
[----:B------:R-:W-:Y:S01]  /*4e10*/  IABS R5, R139 ;  /* 0x0000008b00057213 */ /* 0x000fe20000000000 */
[----:B------:R-:W-:Y:S01]  /*4e20*/  @!P0 IMAD.IADD R55, R55, 0x1, -R0 ;  /* 0x0000000137378824 */ /* 0x000fe200078e0a00 */
[C---:B------:R-:W-:Y:S01]  /*4e30*/  ISETP.GT.U32.AND P0, PT, R0.reuse, R49, PT ;  /* 0x000000310000720c */ /* 0x040fe20003f04070 */
[C---:B------:R-:W-:Y:S01]  /*4e40*/  IMAD R33, R0.reuse, R7, R33 ;  /* 0x0000000700217224 */ /* 0x040fe200078e0221 */
[----:B------:R-:W-:Y:S01]  /*4e50*/  STL [R1+0xa10], R142 ;  /* 0x000a108e01007387 */ /* 0x000fe20000100800 */
[C---:B------:R-:W-:Y:S01]  /*4e60*/  IMAD R31, R0.reuse, R6, R31 ;  /* 0x00000006001f7224 */ /* 0x040fe200078e021f */
[----:B------:R-:W-:Y:S01]  /*4e70*/  ISETP.GT.U32.AND P2, PT, R0, R48, PT ;  /* 0x000000300000720c */ /* 0x000fe20003f44070 */
[----:B------:R-:W-:Y:S01]  /*4e80*/  IMAD.HI.U32 R7, R4, R27, RZ ;  /* 0x0000001b04077227 */ /* 0x000fe200078e00ff */
[----:B------:R-:W-:Y:S01]  /*4e90*/  STL [R1+0xa0c], R141 ;  /* 0x000a0c8d01007387 */ /* 0x000fe20000100800 */
[----:B------:R-:W-:-:S02]  /*4ea0*/  ISETP.GT.U32.AND P6, PT, R0, R45, PT ;  /* 0x0000002d0000720c */ /* 0x000fc40003fc4070 */
[--C-:B------:R-:W-:Y:S01]  /*4eb0*/  @!P1 IMAD.IADD R51, R51, 0x1, -R0.reuse ;  /* 0x0000000133339824 */ /* 0x100fe200078e0a00 */
[----:B------:R-:W-:Y:S01]  /*4ec0*/  ISETP.GT.U32.AND P1, PT, R0, R44, PT ;  /* 0x0000002c0000720c */ /* 0x000fe20003f24070 */
[----:B------:R-:W-:Y:S01]  /*4ed0*/  @!P3 IMAD.IADD R50, R50, 0x1, -R0 ;  /* 0x000000013232b824 */ /* 0x000fe200078e0a00 */
[----:B------:R-:W-:Y:S01]  /*4ee0*/  ISETP.GT.U32.AND P3, PT, R0, R43, PT ;  /* 0x0000002b0000720c */ /* 0x000fe20003f64070 */
[----:B------:R-:W-:Y:S01]  /*4ef0*/  IMAD.HI.U32 R6, R4, R25, RZ ;  /* 0x0000001904067227 */ /* 0x000fe200078e00ff */
[----:B------:R-:W-:Y:S01]  /*4f00*/  @!P0 IADD3 R49, PT, PT, R49, -R0, RZ ;  /* 0x8000000031318210 */ /* 0x000fe20007ffe0ff */
[----:B------:R-:W-:Y:S01]  /*4f10*/  STL [R1+0xa08], R140 ;  /* 0x000a088c01007387 */ /* 0x000fe20000100800 */
[----:B------:R-:W-:Y:S01]  /*4f20*/  ISETP.GT.U32.AND P0, PT, R0, R42, PT ;  /* 0x0000002a0000720c */ /* 0x000fe20003f04070 */
[----:B------:R-:W-:Y:S02]  /*4f30*/  IMAD.HI.U32 R4, R4, R5, RZ ;  /* 0x0000000504047227 */ /* 0x000fe400078e00ff */
[----:B------:R-:W-:Y:S02]  /*4f40*/  STL [R1+0xa04], R139 ;  /* 0x000a048b01007387 */ /* 0x000fe40000100800 */
[----:B------:R-:W-:-:S02]  /*4f50*/  IMAD.MOV R4, RZ, RZ, -R4 ;  /* 0x000000ffff047224 */ /* 0x000fc400078e0a04 */
[--C-:B------:R-:W-:Y:S01]  /*4f60*/  @!P1 IMAD.IADD R44, R44, 0x1, -R0.reuse ;  /* 0x000000012c2c9824 */ /* 0x100fe200078e0a00 */
[C---:B------:R-:W-:Y:S01]  /*4f70*/  ISETP.GT.U32.AND P1, PT, R0.reuse, R37, PT ;  /* 0x000000250000720c */ /* 0x040fe20003f24070 */
[--C-:B------:R-:W-:Y:S01]  /*4f80*/  @!P3 IMAD.IADD R43, R43, 0x1, -R0.reuse ;  /* 0x000000012b2bb824 */ /* 0x100fe200078e0a00 */
[C---:B------:R-:W-:Y:S01]  /*4f90*/  ISETP.GT.U32.AND P3, PT, R0.reuse, R36, PT ;  /* 0x000000240000720c */ /* 0x040fe20003f64070 */
[----:B------:R-:W-:Y:S01]  /*4fa0*/  IMAD R5, R0, R4, R5 ;  /* 0x0000000400057224 */ /* 0x000fe200078e0205 */
[----:B------:R-:W2:Y:S01]  /*4fb0*/  LDL R247, [R1+0xa00] ;  /* 0x000a000001f77983 */ /* 0x000ea20000100800 */
[--C-:B------:R-:W-:Y:S01]  /*4fc0*/  @!P0 IMAD.IADD R42, R42, 0x1, -R0.reuse ;  /* 0x000000012a2a8824 */ /* 0x100fe200078e0a00 */
[----:B------:R-:W-:Y:S01]  /*4fd0*/  ISETP.GT.U32.AND P0, PT, R0, R35, PT ;  /* 0x000000230000720c */ /* 0x000fe20003f04070 */
[--C-:B------:R-:W-:Y:S01]  /*4fe0*/  @!P5 IMAD.IADD R60, R60, 0x1, -R0.reuse ;  /* 0x000000013c3cd824 */ /* 0x100fe200078e0a00 */
[----:B------:R-:W1:Y:S01]  /*4ff0*/  LDS R4, [UR9] ;  /* 0x00000009ff047984 */ /* 0x000e620008000800 */
[C---:B------:R-:W-:Y:S01]  /*5000*/  ISETP.GT.U32.AND P5, PT, R0.reuse, R66, PT ;  /* 0x000000420000720c */ /* 0x040fe20003fa4070 */
[--C-:B------:R-:W-:Y:S01]  /*5010*/  @!P4 IMAD.IADD R61, R61, 0x1, -R0.reuse ;  /* 0x000000013d3dc824 */ /* 0x100fe200078e0a00 */
[C---:B------:R-:W-:Y:S01]  /*5020*/  ISETP.GT.U32.AND P4, PT, R0.reuse, R54, PT ;  /* 0x000000360000720c */ /* 0x040fe20003f84070 */
[----:B------:R-:W3:Y:S01]  /*5030*/  LDL R138, [R1+0x9f8] ;  /* 0x0009f800018a7983 */ /* 0x000ee20000100800 */
[--C-:B------:R-:W-:Y:S01]  /*5040*/  @!P1 IMAD.IADD R37, R37, 0x1, -R0.reuse ;  /* 0x0000000125259824 */ /* 0x100fe200078e0a00 */
[----:B------:R-:W-:Y:S01]  /*5050*/  ISETP.GT.U32.AND P1, PT, R0, R43, PT ;  /* 0x0000002b0000720c */ /* 0x000fe20003f24070 */
[--C-:B------:R-:W-:Y:S01]  /*5060*/  @!P2 IMAD.IADD R48, R48, 0x1, -R0.reuse ;  /* 0x000000013030a824 */ /* 0x100fe200078e0a00 */
[----:B------:R-:W-:Y:S01]  /*5070*/  @!P3 IADD3 R36, PT, PT, R36, -R0, RZ ;  /* 0x800000002424b210 */ /* 0x000fe20007ffe0ff */
[----:B-----5:R-:W5:Y:S01]  /*5080*/  LDL R246, [R1+0x9f4] ;  /* 0x0009f40001f67983 */ /* 0x020f620000100800 */
[C---:B------:R-:W-:Y:S01]  /*5090*/  ISETP.GT.U32.AND P3, PT, R0.reuse, R42, PT ;  /* 0x0000002a0000720c */ /* 0x040fe20003f64070 */
[--C-:B------:R-:W-:Y:S01]  /*50a0*/  @!P6 IMAD.IADD R45, R45, 0x1, -R0.reuse ;  /* 0x000000012d2de824 */ /* 0x100fe200078e0a00 */
[----:B------:R-:W-:Y:S01]  /*50b0*/  ISETP.GT.U32.AND P6, PT, R0, R38, PT ;  /* 0x000000260000720c */ /* 0x000fe20003fc4070 */
[----:B------:R-:W4:Y:S01]  /*50c0*/  LDL R248, [R1+0x9f0] ;  /* 0x0009f00001f87983 */ /* 0x000f220000100800 */
[--C-:B------:R-:W-:Y:S01]  /*50d0*/  @!P5 IMAD.IADD R66, R66, 0x1, -R0.reuse ;  /* 0x000000014242d824 */ /* 0x100fe200078e0a00 */
[----:B------:R-:W-:Y:S01]  /*50e0*/  ISETP.GT.U32.AND P5, PT, R0, R60, PT ;  /* 0x0000003c0000720c */ /* 0x000fe20003fa4070 */
[--C-:B------:R-:W-:Y:S01]  /*50f0*/  @!P4 IMAD.IADD R54, R54, 0x1, -R0.reuse ;  /* 0x000000013636c824 */ /* 0x100fe200078e0a00 */
[----:B------:R-:W4:Y:S01]  /*5100*/  LDL R249, [R1+0x9ec] ;  /* 0x0009ec0001f97983 */ /* 0x000f220000100800 */
[C---:B------:R-:W-:Y:S01]  /*5110*/  ISETP.GT.U32.AND P4, PT, R0.reuse, R47, PT ;  /* 0x0000002f0000720c */ /* 0x040fe20003f84070 */
[--C-:B------:R-:W-:Y:S01]  /*5120*/  @!P1 IMAD.IADD R43, R43, 0x1, -R0.reuse ;  /* 0x000000012b2b9824 */ /* 0x100fe200078e0a00 */
[C---:B------:R-:W-:Y:S01]  /*5130*/  ISETP.GT.U32.AND P1, PT, R0.reuse, R37, PT ;  /* 0x000000250000720c */ /* 0x040fe20003f24070 */
[----:B------:R-:W4:Y:S01]  /*5140*/  LDL R250, [R1+0xaa8] ;  /* 0x000aa80001fa7983 */ /* 0x000f220000100800 */
[----:B------:R-:W-:Y:S01]  /*5150*/  ISETP.GT.U32.AND P2, PT, R0, R54, PT ;  /* 0x000000360000720c */ /* 0x000fe20003f44070 */
[--C-:B------:R-:W-:Y:S01]  /*5160*/  @!P3 IMAD.IADD R42, R42, 0x1, -R0.reuse ;  /* 0x000000012a2ab824 */ /* 0x100fe200078e0a00 */
[----:B------:R-:W-:Y:S01]  /*5170*/  ISETP.GT.U32.AND P3, PT, R0, R36, PT ;  /* 0x000000240000720c */ /* 0x000fe20003f64070 */
[----:B------:R-:W4:Y:S01]  /*5180*/  LDL R251, [R1+0xaac] ;  /* 0x000aac0001fb7983 */ /* 0x000f220000100800 */
[----:B------:R-:W-:-:S02]  /*5190*/  @!P0 IMAD.IADD R35, R35, 0x1, -R0 ;  /* 0x0000000123238824 */ /* 0x000fc400078e0a00 */
[--C-:B------:R-:W-:Y:S01]  /*51a0*/  @!P5 IMAD.IADD R60, R60, 0x1, -R0.reuse ;  /* 0x000000013c3cd824 */ /* 0x100fe200078e0a00 */
[----:B------:R-:W-:Y:S01]  /*51b0*/  ISETP.GT.U32.AND P5, PT, R0, R53, PT ;  /* 0x000000350000720c */ /* 0x000fe20003fa4070 */
[--C-:B------:R-:W-:Y:S01]  /*51c0*/  @!P6 IMAD.IADD R38, R38, 0x1, -R0.reuse ;  /* 0x000000012626e824 */ /* 0x100fe200078e0a00 */
[C---:B------:R-:W-:Y:S01]  /*51d0*/  ISETP.GT.U32.AND P6, PT, R0.reuse, R28, PT ;  /* 0x0000001c0000720c */ /* 0x040fe20003fc4070 */
[--C-:B------:R-:W-:Y:S02]  /*51e0*/  @!P4 IMAD.IADD R47, R47, 0x1, -R0.reuse ;  /* 0x000000012f2fc824 */ /* 0x100fe400078e0a00 */
[--C-:B------:R-:W-:Y:S01]  /*51f0*/  @!P1 IMAD.IADD R37, R37, 0x1, -R0.reuse ;  /* 0x0000000125259824 */ /* 0x100fe200078e0a00 */
[----:B------:R-:W-:Y:S01]  /*5200*/  ISETP.GT.U32.AND P1, PT, R0, R26, PT ;  /* 0x0000001a0000720c */ /* 0x000fe20003f24070 */
[----:B------:R-:W-:Y:S01]  /*5210*/  @!P2 IMAD.IADD R54, R54, 0x1, -R0 ;  /* 0x000000013636a824 */ /* 0x000fe200078e0a00 */
[----:B------:R-:W-:Y:S01]  /*5220*/  @!P3 IADD3 R36, PT, PT, R36, -R0, RZ ;  /* 0x800000002424b210 */ /* 0x000fe20007ffe0ff */
[----:B------:R-:W-:Y:S01]  /*5230*/  IMAD.MOV R7, RZ, RZ, -R7 ;  /* 0x000000ffff077224 */ /* 0x000fe200078e0a07 */
[----:B------:R-:W-:Y:S01]  /*5240*/  ISETP.GT.U32.AND P3, PT, R0, R24, PT ;  /* 0x000000180000720c */ /* 0x000fe20003f64070 */
[----:B------:R-:W-:Y:S01]  /*5250*/  IMAD.MOV R6, RZ, RZ, -R6 ;  /* 0x000000ffff067224 */ /* 0x000fe200078e0a06 */
[----:B-1----:R-:W-:Y:S01]  /*5260*/  R2UR UR10, R4 ;  /* 0x00000000040a72ca */ /* 0x002fe200000e0000 */
[--C-:B------:R-:W-:Y:S01]  /*5270*/  @!P5 IMAD.IADD R53, R53, 0x1, -R0.reuse ;  /* 0x000000013535d824 */ /* 0x100fe200078e0a00 */
[----:B------:R-:W4:Y:S01]  /*5280*/  LDL R4, [R1+0x9fc] ;  /* 0x0009fc0001047983 */ /* 0x000f220000100800 */
[----:B------:R-:W-:Y:S01]  /*5290*/  ISETP.GT.U32.AND P5, PT, R0, R46, PT ;  /* 0x0000002e0000720c */ /* 0x000fe20003fa4070 */
[--C-:B------:R-:W-:Y:S01]  /*52a0*/  @!P6 IMAD.IADD R28, R28, 0x1, -R0.reuse ;  /* 0x000000011c1ce824 */ /* 0x100fe200078e0a00 */
[----:B------:R-:W-:Y:S02]  /*52b0*/  BAR.SYNC.DEFER_BLOCKING 0x0 ;  /* 0x0000000000007b1d */ /* 0x000fe40000010000 */
[--C-:B------:R-:W-:Y:S01]  /*52c0*/  @!P1 IMAD.IADD R26, R26, 0x1, -R0.reuse ;  /* 0x000000011a1a9824 */ /* 0x100fe200078e0a00 */
[C---:B------:R-:W-:Y:S01]  /*52d0*/  ISETP.GT.U32.AND P1, PT, R0.reuse, R12, PT ;  /* 0x0000000c0000720c */ /* 0x040fe20003f24070 */
[C---:B------:R-:W-:Y:S01]  /*52e0*/  IMAD R27, R0.reuse, R7, R27 ;  /* 0x00000007001b7224 */ /* 0x040fe200078e021b */
[----:B------:R-:W-:Y:S01]  /*52f0*/  ISETP.GT.U32.AND P4, PT, R0, R53, PT ;  /* 0x000000350000720c */ /* 0x000fe20003f84070 */
[--C-:B------:R-:W-:Y:S01]  /*5300*/  @!P3 IMAD.IADD R24, R24, 0x1, -R0.reuse ;  /* 0x000000011818b824 */ /* 0x100fe200078e0a00 */
[C---:B------:R-:W-:Y:S01]  /*5310*/  ISETP.GT.U32.AND P2, PT, R0.reuse, R48, PT ;  /* 0x000000300000720c */ /* 0x040fe20003f44070 */
[C---:B------:R-:W-:Y:S01]  /*5320*/  IMAD R25, R0.reuse, R6, R25 ;  /* 0x0000000600197224 */ /* 0x040fe200078e0219 */
[----:B------:R-:W-:Y:S01]  /*5330*/  ISETP.GT.U32.AND P3, PT, R0, R10, PT ;  /* 0x0000000a0000720c */ /* 0x000fe20003f64070 */
[----:B------:R-:W1:Y:S01]  /*5340*/  LDC.64 R6, c[0x0][0x3a8] ;  /* 0x0000ea00ff067b82 */ /* 0x000e620000000a00 */
[----:B------:R-:W-:Y:S01]  /*5350*/  @!P5 IMAD.IADD R46, R46, 0x1, -R0 ;  /* 0x000000012e2ed824 */ /* 0x000fe200078e0a00 */
[----:B------:R-:W-:-:S04]  /*5360*/  ISETP.GT.U32.AND P5, PT, R0, R52, PT ;  /* 0x000000340000720c */ /* 0x000fc80003fa4070 */
[----:B------:R-:W-:Y:S02]  /*5370*/  @!P1 IADD3 R12, PT, PT, R12, -R0, RZ ;  /* 0x800000000c0c9210 */ /* 0x000fe40007ffe0ff */
[C---:B------:R-:W-:Y:S01]  /*5380*/  ISETP.GT.U32.AND P1, PT, R0.reuse, R24, PT ;  /* 0x000000180000720c */ /* 0x040fe20003f24070 */
[--C-:B------:R-:W-:Y:S01]  /*5390*/  @!P4 IMAD.IADD R53, R53, 0x1, -R0.reuse ;  /* 0x000000013535c824 */ /* 0x100fe200078e0a00 */
[----:B------:R-:W-:Y:S01]  /*53a0*/  ISETP.GT.U32.AND P4, PT, R0, R47, PT ;  /* 0x0000002f0000720c */ /* 0x000fe20003f84070 */
[--C-:B------:R-:W-:Y:S01]  /*53b0*/  @!P2 IMAD.IADD R48, R48, 0x1, -R0.reuse ;  /* 0x000000013030a824 */ /* 0x100fe200078e0a00 */
[----:B------:R-:W-:Y:S01]  /*53c0*/  ISETP.GT.U32.AND P2, PT, R0, R41, PT ;  /* 0x000000290000720c */ /* 0x000fe20003f44070 */
[--C-:B------:R-:W-:Y:S02]  /*53d0*/  @!P3 IMAD.IADD R10, R10, 0x1, -R0.reuse ;  /* 0x000000010a0ab824 */ /* 0x100fe400078e0a00 */
[----:B------:R-:W-:Y:S01]  /*53e0*/  @!P5 IMAD.IADD R52, R52, 0x1, -R0 ;  /* 0x000000013434d824 */ /* 0x000fe200078e0a00 */
[----:B------:R-:W-:-:S05]  /*53f0*/  ISETP.GT.U32.AND P5, PT, R0, R46, PT ;  /* 0x0000002e0000720c */ /* 0x000fca0003fa4070 */
[--C-:B------:R-:W-:Y:S01]  /*5400*/  @!P1 IMAD.IADD R24, R24, 0x1, -R0.reuse ;  /* 0x0000000118189824 */ /* 0x100fe200078e0a00 */
[C---:B------:R-:W-:Y:S01]  /*5410*/  ISETP.GT.U32.AND P1, PT, R0.reuse, R12, PT ;  /* 0x0000000c0000720c */ /* 0x040fe20003f24070 */
[--C-:B------:R-:W-:Y:S01]  /*5420*/  @!P4 IMAD.IADD R47, R47, 0x1, -R0.reuse ;  /* 0x000000012f2fc824 */ /* 0x100fe200078e0a00 */
[C---:B------:R-:W-:Y:S01]  /*5430*/  ISETP.GT.U32.AND P4, PT, R0.reuse, R40, PT ;  /* 0x000000280000720c */ /* 0x040fe20003f84070 */
[----:B------:R-:W-:Y:S01]  /*5440*/  @!P2 IMAD.IADD R41, R41, 0x1, -R0 ;  /* 0x000000012929a824 */ /* 0x000fe200078e0a00 */
[----:B------:R-:W-:-:S03]  /*5450*/  ISETP.GT.U32.AND P2, PT, R0, R34, PT ;  /* 0x000000220000720c */ /* 0x000fc60003f44070 */
[----:B------:R-:W-:Y:S01]  /*5460*/  @!P5 IMAD.IADD R46, R46, 0x1, -R0 ;  /* 0x000000012e2ed824 */ /* 0x000fe200078e0a00 */
[C---:B------:R-:W-:Y:S02]  /*5470*/  ISETP.GT.U32.AND P5, PT, R0.reuse, R39, PT ;  /* 0x000000270000720c */ /* 0x040fe40003fa4070 */
[----:B------:R-:W-:-:S03]  /*5480*/  ISETP.GT.U32.AND P0, PT, R0, R41, PT ;  /* 0x000000290000720c */ /* 0x000fc60003f04070 */
[----:B------:R-:W-:Y:S02]  /*5490*/  @!P1 IADD3 R12, PT, PT, R12, -R0, RZ ;  /* 0x800000000c0c9210 */ /* 0x000fe40007ffe0ff */
[----:B------:R-:W-:Y:S01]  /*54a0*/  ISETP.GT.U32.AND P1, PT, R0, R17, PT ;  /* 0x000000110000720c */ /* 0x000fe20003f24070 */
[--C-:B------:R-:W-:Y:S01]  /*54b0*/  @!P4 IMAD.IADD R40, R40, 0x1, -R0.reuse ;  /* 0x000000012828c824 */ /* 0x100fe200078e0a00 */
[----:B------:R-:W-:Y:S01]  /*54c0*/  ISETP.GT.U32.AND P4, PT, R0, R32, PT ;  /* 0x000000200000720c */ /* 0x000fe20003f84070 */
[----:B------:R-:W-:-:S03]  /*54d0*/  @!P2 IMAD.IADD R34, R34, 0x1, -R0 ;  /* 0x000000012222a824 */ /* 0x000fc600078e0a00 */
[--C-:B------:R-:W-:Y:S01]  /*54e0*/  @!P5 IMAD.IADD R39, R39, 0x1, -R0.reuse ;  /* 0x000000012727d824 */ /* 0x100fe200078e0a00 */
[C---:B------:R-:W-:Y:S01]  /*54f0*/  ISETP.GT.U32.AND P5, PT, R0.reuse, R30, PT ;  /* 0x0000001e0000720c */ /* 0x040fe20003fa4070 */
[--C-:B------:R-:W-:Y:S01]  /*5500*/  @!P0 IMAD.IADD R41, R41, 0x1, -R0.reuse ;  /* 0x0000000129298824 */ /* 0x100fe200078e0a00 */
[C---:B------:R-:W-:Y:S02]  /*5510*/  ISETP.GT.U32.AND P2, PT, R0.reuse, R40, PT ;  /* 0x000000280000720c */ /* 0x040fe40003f44070 */
[C---:B------:R-:W-:Y:S02]  /*5520*/  ISETP.GT.U32.AND P0, PT, R0.reuse, R35, PT ;  /* 0x000000230000720c */ /* 0x040fe40003f04070 */
[--C-:B------:R-:W-:Y:S01]  /*5530*/  @!P1 IMAD.IADD R17, R17, 0x1, -R0.reuse ;  /* 0x0000000111119824 */ /* 0x100fe200078e0a00 */
[----:B------:R-:W-:Y:S01]  /*5540*/  ISETP.GT.U32.AND P1, PT, R0, R23, PT ;  /* 0x000000170000720c */ /* 0x000fe20003f24070 */
[----:B------:R-:W-:Y:S01]  /*5550*/  @!P4 IMAD.IADD R32, R32, 0x1, -R0 ;  /* 0x000000012020c824 */ /* 0x000fe200078e0a00 */
[----:B------:R-:W-:-:S04]  /*5560*/  ISETP.GT.U32.AND P4, PT, R0, R39, PT ;  /* 0x000000270000720c */ /* 0x000fc80003f84070 */
[--C-:B------:R-:W-:Y:S01]  /*5570*/  @!P5 IMAD.IADD R30, R30, 0x1, -R0.reuse ;  /* 0x000000011e1ed824 */ /* 0x100fe200078e0a00 */
[----:B------:R-:W-:Y:S01]  /*5580*/  ISETP.GT.U32.AND P5, PT, R0, R38, PT ;  /* 0x000000260000720c */ /* 0x000fe20003fa4070 */
[--C-:B------:R-:W-:Y:S01]  /*5590*/  @!P2 IMAD.IADD R40, R40, 0x1, -R0.reuse ;  /* 0x000000012828a824 */ /* 0x100fe200078e0a00 */
[C---:B------:R-:W-:Y:S01]  /*55a0*/  ISETP.GT.U32.AND P2, PT, R0.reuse, R34, PT ;  /* 0x000000220000720c */ /* 0x040fe20003f44070 */
[--C-:B------:R-:W-:Y:S01]  /*55b0*/  @!P0 IMAD.IADD R35, R35, 0x1, -R0.reuse ;  /* 0x0000000123238824 */ /* 0x100fe200078e0a00 */
[----:B------:R-:W-:Y:S02]  /*55c0*/  ISETP.GT.U32.AND P6, PT, R0, R30, PT ;  /* 0x0000001e0000720c */ /* 0x000fe40003fc4070 */
[--C-:B------:R-:W-:Y:S01]  /*55d0*/  @!P1 IMAD.IADD R23, R23, 0x1, -R0.reuse ;  /* 0x0000000117179824 */ /* 0x100fe200078e0a00 */
[----:B------:R-:W-:Y:S01]  /*55e0*/  ISETP.GE.AND P1, PT, R252, RZ, PT ;  /* 0x000000fffc00720c */ /* 0x000fe20003f26270 */
[----:B------:R-:W-:Y:S01]  /*55f0*/  @!P4 IMAD.IADD R39, R39, 0x1, -R0 ;  /* 0x000000012727c824 */ /* 0x000fe200078e0a00 */
[----:B------:R-:W4:Y:S01]  /*5600*/  LDL R252, [R1+0xaa4] ;  /* 0x000aa40001fc7983 */ /* 0x000f220000100800 */
[----:B------:R-:W-:-:S02]  /*5610*/  ISETP.GT.U32.AND P4, PT, R0, R32, PT ;  /* 0x000000200000720c */ /* 0x000fc40003f84070 */
[----:B------:R-:W-:Y:S01]  /*5620*/  ISETP.GT.U32.AND P0, PT, R0, R22, PT ;  /* 0x000000160000720c */ /* 0x000fe20003f04070 */
[--C-:B------:R-:W-:Y:S01]  /*5630*/  @!P5 IMAD.IADD R38, R38, 0x1, -R0.reuse ;  /* 0x000000012626d824 */ /* 0x100fe200078e0a00 */
[----:B------:R-:W-:Y:S01]  /*5640*/  ISETP.GT.U32.AND P5, PT, R0, R28, PT ;  /* 0x0000001c0000720c */ /* 0x000fe20003fa4070 */
[--C-:B------:R-:W-:Y:S01]  /*5650*/  @!P2 IMAD.IADD R34, R34, 0x1, -R0.reuse ;  /* 0x000000012222a824 */ /* 0x100fe200078e0a00 */
[----:B------:R-:W-:Y:S01]  /*5660*/  ISETP.GT.U32.AND P2, PT, R0, R2, PT ;  /* 0x000000020000720c */ /* 0x000fe20003f44070 */
[----:B------:R-:W-:Y:S01]  /*5670*/  @!P6 IMAD.IADD R30, R30, 0x1, -R0 ;  /* 0x000000011e1ee824 */ /* 0x000fe200078e0a00 */
[----:B------:R-:W-:-:S05]  /*5680*/  ISETP.GT.U32.AND P6, PT, R0, R16, PT ;  /* 0x000000100000720c */ /* 0x000fca0003fc4070 */
        /* <DEDUP_REMOVED lines=8> */
[----:B------:R-:W-:Y:S01]  /*5710*/  @!P6 IMAD.IADD R16, R16, 0x1, -R0 ;  /* 0x000000011010e824 */ /* 0x000fe200078e0a00 */
[C---:B------:R-:W-:Y:S02]  /*5720*/  ISETP.GT.U32.AND P6, PT, R0.reuse, R13, PT ;  /* 0x0000000d0000720c */ /* 0x040fe40003fc4070 */
[----:B------:R-:W-:-:S03]  /*5730*/  ISETP.GT.U32.AND P3, PT, R0, R22, PT ;  /* 0x000000160000720c */ /* 0x000fc60003f64070 */
        /* <DEDUP_REMOVED lines=8> */
[--C-:B------:R-:W-:Y:S02]  /*57c0*/  @!P6 IMAD.IADD R13, R13, 0x1, -R0.reuse ;  /* 0x000000010d0de824 */ /* 0x100fe400078e0a00 */
[----:B------:R-:W-:Y:S01]  /*57d0*/  @!P3 IMAD.IADD R22, R22, 0x1, -R0 ;  /* 0x000000011616b824 */ /* 0x000fe200078e0a00 */
[----:B------:R-:W-:-:S03]  /*57e0*/  ISETP.GT.U32.AND P3, PT, R0, R10, PT ;  /* 0x0000000a0000720c */ /* 0x000fc60003f64070 */
[--C-:B------:R-:W-:Y:S01]  /*57f0*/  @!P4 IMAD.IADD R11, R11, 0x1, -R0.reuse ;  /* 0x000000010b0bc824 */ /* 0x100fe200078e0a00 */
[----:B------:R-:W-:Y:S01]  /*5800*/  ISETP.GT.U32.AND P4, PT, R0, R16, PT ;  /* 0x000000100000720c */ /* 0x000fe20003f84070 */
[--C-:B------:R-:W-:Y:S01]  /*5810*/  @!P0 IMAD.IADD R2, R2, 0x1, -R0.reuse ;  /* 0x0000000102028824 */ /* 0x100fe200078e0a00 */
[----:B------:R-:W-:Y:S01]  /*5820*/  ISETP.GT.U32.AND P0, PT, R0, R8, PT ;  /* 0x000000080000720c */ /* 0x000fe20003f04070 */
[--C-:B------:R-:W-:Y:S01]  /*5830*/  @!P5 IMAD.IADD R26, R26, 0x1, -R0.reuse ;  /* 0x000000011a1ad824 */ /* 0x100fe200078e0a00 */
[----:B------:R-:W-:Y:S01]  /*5840*/  ISETP.GT.U32.AND P5, PT, R0, R14, PT ;  /* 0x0000000e0000720c */ /* 0x000fe20003fa4070 */
[--C-:B------:R-:W-:Y:S01]  /*5850*/  @!P2 IMAD.IADD R18, R18, 0x1, -R0.reuse ;  /* 0x000000011212a824 */ /* 0x100fe200078e0a00 */
[C---:B------:R-:W-:Y:S02]  /*5860*/  ISETP.GT.U32.AND P2, PT, R0.reuse, R9, PT ;  /* 0x000000090000720c */ /* 0x040fe40003f44070 */
[----:B------:R-:W-:Y:S01]  /*5870*/  ISETP.GT.U32.AND P6, PT, R0, R11, PT ;  /* 0x0000000b0000720c */ /* 0x000fe20003fc4070 */
[----:B------:R-:W-:Y:S01]  /*5880*/  @!P3 IMAD.IADD R10, R10, 0x1, -R0 ;  /* 0x000000010a0ab824 */ /* 0x000fe200078e0a00 */
        /* <DEDUP_REMOVED lines=11> */
[----:B------:R-:W-:Y:S01]  /*5940*/  @!P3 IMAD.IADD R19, R19, 0x1, -R0 ;  /* 0x000000011313b824 */ /* 0x000fe200078e0a00 */
[----:B------:R-:W-:-:S03]  /*5950*/  ISETP.GT.U32.AND P3, PT, R0, R5, PT ;  /* 0x000000050000720c */ /* 0x000fc60003f64070 */
[--C-:B------:R-:W-:Y:S01]  /*5960*/  @!P4 IMAD.IADD R13, R13, 0x1, -R0.reuse ;  /* 0x000000010d0dc824 */ /* 0x100fe200078e0a00 */
[C---:B------:R-:W-:Y:S01]  /*5970*/  ISETP.GT.U32.AND P4, PT, R0.reuse, R27, PT ;  /* 0x0000001b0000720c */ /* 0x040fe20003f84070 */
[--C-:B------:R-:W-:Y:S02]  /*5980*/  @!P0 IMAD.IADD R33, R33, 0x1, -R0.reuse ;  /* 0x0000000121218824 */ /* 0x100fe400078e0a00 */
[--C-:B------:R-:W-:Y:S01]  /*5990*/  @!P5 IMAD.IADD R15, R15, 0x1, -R0.reuse ;  /* 0x000000010f0fd824 */ /* 0x100fe200078e0a00 */
[C---:B------:R-:W-:Y:S01]  /*59a0*/  ISETP.GT.U32.AND P5, PT, R0.reuse, R25, PT ;  /* 0x000000190000720c */ /* 0x040fe20003fa4070 */
[--C-:B------:R-:W-:Y:S01]  /*59b0*/  @!P2 IMAD.IADD R31, R31, 0x1, -R0.reuse ;  /* 0x000000011f1fa824 */ /* 0x100fe200078e0a00 */
[C---:B------:R-:W-:Y:S01]  /*59c0*/  ISETP.GT.U32.AND P2, PT, R0.reuse, R17, PT ;  /* 0x000000110000720c */ /* 0x040fe20003f44070 */
[----:B------:R-:W-:Y:S01]  /*59d0*/  @!P6 IMAD.IADD R29, R29, 0x1, -R0 ;  /* 0x000000011d1de824 */ /* 0x000fe200078e0a00 */
[C---:B------:R-:W-:Y:S02]  /*59e0*/  ISETP.GT.U32.AND P0, PT, R0.reuse, R15, PT ;  /* 0x0000000f0000720c */ /* 0x040fe40003f04070 */
[----:B------:R-:W-:-:S03]  /*59f0*/  ISETP.GT.U32.AND P6, PT, R0, R19, PT ;  /* 0x000000130000720c */ /* 0x000fc60003fc4070 */
[----:B------:R-:W-:Y:S01]  /*5a00*/  @!P4 IMAD.IADD R27, R27, 0x1, -R0 ;  /* 0x000000011b1bc824 */ /* 0x000fe200078e0a00 */
[----:B------:R-:W-:-:S03]  /*5a10*/  ISETP.GT.U32.AND P4, PT, R0, R33, PT ;  /* 0x000000210000720c */ /* 0x000fc60003f84070 */
[----:B------:R-:W-:Y:S02]  /*5a20*/  @!P5 IADD3 R25, PT, PT, R25, -R0, RZ ;  /* 0x800000001919d210 */ /* 0x000fe40007ffe0ff */
[C---:B------:R-:W-:Y:S01]  /*5a30*/  ISETP.GT.U32.AND P5, PT, R0.reuse, R31, PT ;  /* 0x0000001f0000720c */ /* 0x040fe20003fa4070 */
[--C-:B------:R-:W-:Y:S01]  /*5a40*/  @!P3 IMAD.IADD R5, R5, 0x1, -R0.reuse ;  /* 0x000000010505b824 */ /* 0x100fe200078e0a00 */
[C---:B------:R-:W-:Y:S01]  /*5a50*/  ISETP.GT.U32.AND P3, PT, R0.reuse, R25, PT ;  /* 0x000000190000720c */ /* 0x040fe20003f64070 */
[--C-:B------:R-:W-:Y:S01]  /*5a60*/  @!P0 IMAD.IADD R15, R15, 0x1, -R0.reuse ;  /* 0x000000010f0f8824 */ /* 0x100fe200078e0a00 */
[----:B------:R-:W-:Y:S01]  /*5a70*/  ISETP.GT.U32.AND P0, PT, R0, R29, PT ;  /* 0x0000001d0000720c */ /* 0x000fe20003f04070 */
[----:B------:R-:W-:-:S03]  /*5a80*/  @!P2 IMAD.IADD R17, R17, 0x1, -R0 ;  /* 0x000000011111a824 */ /* 0x000fc600078e0a00 */
[--C-:B------:R-:W-:Y:S01]  /*5a90*/  @!P4 IMAD.IADD R33, R33, 0x1, -R0.reuse ;  /* 0x000000012121c824 */ /* 0x100fe200078e0a00 */
[----:B------:R-:W-:Y:S01]  /*5aa0*/  ISETP.GT.U32.AND P4, PT, R0, R5, PT ;  /* 0x000000050000720c */ /* 0x000fe20003f84070 */
[----:B------:R-:W-:-:S03]  /*5ab0*/  @!P6 IMAD.IADD R19, R19, 0x1, -R0 ;  /* 0x000000011313e824 */ /* 0x000fc600078e0a00 */
[--C-:B------:R-:W-:Y:S01]  /*5ac0*/  @!P5 IMAD.IADD R31, R31, 0x1, -R0.reuse ;  /* 0x000000011f1fd824 */ /* 0x100fe200078e0a00 */
[----:B------:R-:W-:Y:S02]  /*5ad0*/  ISETP.NE.AND P5, PT, R20, RZ, PT ;  /* 0x000000ff1400720c */ /* 0x000fe40003fa5270 */
[C---:B------:R-:W-:Y:S02]  /*5ae0*/  ISETP.GT.U32.AND P2, PT, R0.reuse, R27, PT ;  /* 0x0000001b0000720c */ /* 0x040fe40003f44070 */
[----:B------:R-:W-:Y:S01]  /*5af0*/  ISETP.GT.U32.AND P6, PT, R0, R23, PT ;  /* 0x000000170000720c */ /* 0x000fe20003fc4070 */
[--C-:B------:R-:W-:Y:S01]  /*5b00*/  @!P3 IMAD.IADD R25, R25, 0x1, -R0.reuse ;  /* 0x000000011919b824 */ /* 0x100fe200078e0a00 */
[----:B------:R-:W-:Y:S01]  /*5b10*/  ISETP.GE.AND P3, PT, R132, RZ, PT ;  /* 0x000000ff8400720c */ /* 0x000fe20003f66270 */
[----:B------:R-:W-:Y:S01]  /*5b20*/  @!P1 IMAD.MOV R3, RZ, RZ, -R3 ;  /* 0x000000ffff039224 */ /* 0x000fe200078e0a03 */
[----:B------:R-:W-:Y:S01]  /*5b30*/  @!P4 IADD3 R5, PT, PT, R5, -R0, RZ ;  /* 0x800000000505c210 */ /* 0x000fe20007ffe0ff */
[----:B------:R-:W-:-:S04]  /*5b40*/  @!P0 IMAD.IADD R29, R29, 0x1, -R0 ;  /* 0x000000011d1d8824 */ /* 0x000fc800078e0a00 */
[----:B------:R-:W-:Y:S02]  /*5b50*/  @!P5 LOP3.LUT R3, RZ, R20, RZ, 0x33, !PT ;  /* 0x00000014ff03d212 */ /* 0x000fe400078e33ff */
[--C-:B------:R-:W-:Y:S01]  /*5b60*/  @!P2 IMAD.IADD R27, R27, 0x1, -R0.reuse ;  /* 0x000000011b1ba824 */ /* 0x100fe200078e0a00 */
[----:B------:R-:W4:Y:S01]  /*5b70*/  LDL R20, [R1+0xab4] ;  /* 0x000ab40001147983 */ /* 0x000f220000100800 */
[----:B------:R-:W-:Y:S02]  /*5b80*/  @!P6 IMAD.IADD R23, R23, 0x1, -R0 ;  /* 0x000000011717e824 */ /* 0x000fe400078e0a00 */
[----:B-1----:R-:W-:Y:S02]  /*5b90*/  IMAD R0, R133, R7, RZ ;  /* 0x0000000785007224 */ /* 0x002fe400078e02ff */
[----:B------:R-:W4:Y:S01]  /*5ba0*/  LDL R133, [R1+0xab0] ;  /* 0x000ab00001857983 */ /* 0x000f220000100800 */
[----:B------:R-:W-:Y:S01]  /*5bb0*/  @!P3 IMAD.MOV R137, RZ, RZ, -R137 ;  /* 0x000000ffff89b224 */ /* 0x000fe200078e0a89 */
[----:B--2---:R-:W-:-:S02]  /*5bc0*/  ISETP.GE.AND P4, PT, R247, RZ, PT ;  /* 0x000000fff700720c */ /* 0x004fc40003f86270 */
[----:B------:R-:W2:Y:S01]  /*5bd0*/  LDL R247, [R1+0xaa0] ;  /* 0x000aa00001f77983 */ /* 0x000ea20000100800 */
[----:B---3--:R-:W-:-:S03]  /*5be0*/  ISETP.GE.AND P1, PT, R138, RZ, PT ;  /* 0x000000ff8a00720c */ /* 0x008fc60003f26270 */
[----:B------:R-:W3:Y:S01]  /*5bf0*/  LDL R138, [R1+0xb94] ;  /* 0x000b9400018a7983 */ /* 0x000ee20000100800 */
[----:B-----5:R-:W-:-:S06]  /*5c00*/  ISETP.GE.AND P2, PT, R246, RZ, PT ;  /* 0x000000fff600720c */ /* 0x020fcc0003f46270 */
[----:B------:R-:W-:Y:S01]  /*5c10*/  @!P4 IMAD.MOV R136, RZ, RZ, -R136 ;  /* 0x000000ffff88c224 */ /* 0x000fe200078e0a88 */
[----:B----4-:R-:W-:Y:S02]  /*5c20*/  ISETP.GE.AND P3, PT, R248, RZ, PT ;  /* 0x000000fff800720c */ /* 0x010fe40003f66270 */
[----:B------:R-:W-:Y:S01]  /*5c30*/  ISETP.GE.AND P4, PT, R249, RZ, PT ;  /* 0x000000fff900720c */ /* 0x000fe20003f86270 */
[----:B------:R-:W-:-:S03]  /*5c40*/  @!P1 IMAD.MOV R134, RZ, RZ, -R134 ;  /* 0x000000ffff869224 */ /* 0x000fc600078e0a86 */
[----:B------:R-:W-:Y:S01]  /*5c50*/  @!P2 IMAD.MOV R131, RZ, RZ, -R131 ;  /* 0x000000ffff83a224 */ /* 0x000fe200078e0a83 */
[----:B------:R-:W-:Y:S02]  /*5c60*/  ISETP.GE.AND P1, PT, R251, RZ, PT ;  /* 0x000000fffb00720c */ /* 0x000fe40003f26270 */
[----:B------:R-:W-:Y:S02]  /*5c70*/  ISETP.GE.AND P5, PT, R4, RZ, PT ;  /* 0x000000ff0400720c */ /* 0x000fe40003fa6270 */
[----:B------:R-:W4:Y:S04]  /*5c80*/  LDL R4, [R1+0xa9c] ;  /* 0x000a9c0001047983 */ /* 0x000f280000100800 */
[----:B------:R-:W5:Y:S04]  /*5c90*/  LDL.LU R246, [R1+0xbfc] ;  /* 0x000bfc0001f67983 */ /* 0x000f680000300800 */
[----:B------:R-:W5:Y:S03]  /*5ca0*/  LDL.LU R248, [R1+0xbf8] ;  /* 0x000bf80001f87983 */ /* 0x000f660000300800 */
[----:B------:R-:W-:Y:S01]  /*5cb0*/  @!P5 IMAD.MOV R135, RZ, RZ, -R135 ;  /* 0x000000ffff87d224 */ /* 0x000fe200078e0a87 */
[----:B------:R-:W5:Y:S01]  /*5cc0*/  LDL.LU R249, [R1+0xbf4] ;  /* 0x000bf40001f97983 */ /* 0x000f620000300800 */
[----:B------:R-:W-:-:S03]  /*5cd0*/  ISETP.GE.AND P5, PT, R250, RZ, PT ;  /* 0x000000fffa00720c */ /* 0x000fc60003fa6270 */
[----:B------:R-:W5:Y:S04]  /*5ce0*/  LDL.LU R250, [R1+0xbf0] ;  /* 0x000bf00001fa7983 */ /* 0x000f680000300800 */
[----:B------:R-:W5:Y:S01]  /*5cf0*/  LDL.LU R251, [R1+0xbec] ;  /* 0x000bec0001fb7983 */ /* 0x000f620000300800 */
[----:B------:R-:W-:-:S03]  /*5d00*/  ISETP.GE.AND P2, PT, R252, RZ, PT ;  /* 0x000000fffc00720c */ /* 0x000fc60003f46270 */
[----:B------:R-:W5:Y:S01]  /*5d10*/  LDL.LU R252, [R1+0xbe8] ;  /* 0x000be80001fc7983 */ /* 0x000f620000300800 */
[----:B------:R-:W-:Y:S02]  /*5d20*/  @!P3 IMAD.MOV R130, RZ, RZ, -R130 ;  /* 0x000000ffff82b224 */ /* 0x000fe400078e0a82 */
[----:B------:R-:W-:Y:S02]  /*5d30*/  @!P4 IMAD.MOV R129, RZ, RZ, -R129 ;  /* 0x000000ffff81c224 */ /* 0x000fe400078e0a81 */
[----:B------:R-:W-:Y:S02]  /*5d40*/  @!P5 IMAD.MOV R128, RZ, RZ, -R128 ;  /* 0x000000ffff80d224 */ /* 0x000fe400078e0a80 */
[----:B------:R-:W-:-:S03]  /*5d50*/  @!P1 IMAD.MOV R127, RZ, RZ, -R127 ;  /* 0x000000ffff7f9224 */ /* 0x000fc600078e0a7f */
[----:B------:R-:W-:Y:S01]  /*5d60*/  @!P2 IMAD.MOV R126, RZ, RZ, -R126 ;  /* 0x000000ffff7ea224 */ /* 0x000fe200078e0a7e */
[----:B------:R-:W-:Y:S02]  /*5d70*/  ISETP.GE.AND P3, PT, R133, RZ, PT ;  /* 0x000000ff8500720c */ /* 0x000fe40003f66270 */
[----:B------:R-:W-:-:S11]  /*5d80*/  ISETP.GE.AND P5, PT, R20, RZ, PT ;  /* 0x000000ff1400720c */ /* 0x000fd60003fa6270 */
[----:B------:R-:W-:Y:S02]  /*5d90*/  @!P3 IMAD.MOV R125, RZ, RZ, -R125 ;  /* 0x000000ffff7db224 */ /* 0x000fe400078e0a7d */
[----:B------:R-:W-:Y:S02]  /*5da0*/  @!P5 IADD3 R123, PT, PT, -R123, RZ, RZ ;  /* 0x000000ff7b7bd210 */ /* 0x000fe40007ffe1ff */
[----:B--2---:R-:W-:Y:S02]  /*5db0*/  ISETP.GE.AND P4, PT, R247, RZ, PT ;  /* 0x000000fff700720c */ /* 0x004fe40003f86270 */
[----:B---3--:R-:W-:-:S11]  /*5dc0*/  ISETP.GE.AND P2, PT, R138, RZ, PT ;  /* 0x000000ff8a00720c */ /* 0x008fd60003f46270 */
[----:B------:R-:W-:Y:S02]  /*5dd0*/  @!P4 IMAD.MOV R124, RZ, RZ, -R124 ;  /* 0x000000ffff7cc224 */ /* 0x000fe400078e0a7c */
[----:B------:R-:W-:Y:S01]  /*5de0*/  @!P2 IMAD.MOV R121, RZ, RZ, -R121 ;  /* 0x000000ffff79a224 */ /* 0x000fe200078e0a79 */
[----:B----4-:R-:W-:Y:S02]  /*5df0*/  ISETP.GE.AND P1, PT, R4, RZ, PT ;  /* 0x000000ff0400720c */ /* 0x010fe40003f26270 */
[----:B-----5:R-:W-:-:S11]  /*5e00*/  ISETP.GE.AND P4, PT, R251, RZ, PT ;  /* 0x000000fffb00720c */ /* 0x020fd60003f86270 */
[----:B------:R-:W-:Y:S01]  /*5e10*/  @!P1 IMAD.MOV R122, RZ, RZ, -R122 ;  /* 0x000000ffff7a9224 */ /* 0x000fe200078e0a7a */
[----:B------:R-:W-:Y:S02]  /*5e20*/  ISETP.GE.AND P5, PT, R250, RZ, PT ;  /* 0x000000fffa00720c */ /* 0x000fe40003fa6270 */
[----:B------:R-:W-:Y:S02]  /*5e30*/  ISETP.GE.AND P1, PT, R249, RZ, PT ;  /* 0x000000fff900720c */ /* 0x000fe40003f26270 */
[----:B------:R-:W-:Y:S01]  /*5e40*/  ISETP.GE.AND P2, PT, R248, RZ, PT ;  /* 0x000000fff800720c */ /* 0x000fe20003f46270 */
[----:B------:R-:W-:Y:S01]  /*5e50*/  @!P4 IMAD.MOV R119, RZ, RZ, -R119 ;  /* 0x000000ffff77c224 */ /* 0x000fe200078e0a77 */
[----:B------:R-:W-:-:S07]  /*5e60*/  ISETP.GE.AND P4, PT, R245, RZ, PT ;  /* 0x000000fff500720c */ /* 0x000fce0003f86270 */
[----:B------:R-:W-:Y:S01]  /*5e70*/  @!P5 IMAD.MOV R118, RZ, RZ, -R118 ;  /* 0x000000ffff76d224 */ /* 0x000fe200078e0a76 */
[----:B------:R-:W-:Y:S01]  /*5e80*/  ISETP.GE.AND P5, PT, R244, RZ, PT ;  /* 0x000000fff400720c */ /* 0x000fe20003fa6270 */
[----:B------:R-:W-:Y:S01]  /*5e90*/  @!P1 IMAD.MOV R117, RZ, RZ, -R117 ;  /* 0x000000ffff759224 */ /* 0x000fe200078e0a75 */
[----:B------:R-:W-:Y:S01]  /*5ea0*/  ISETP.GE.AND P1, PT, R243, RZ, PT ;  /* 0x000000fff300720c */ /* 0x000fe20003f26270 */
[----:B------:R-:W-:Y:S01]  /*5eb0*/  @!P2 IMAD.MOV R116, RZ, RZ, -R116 ;  /* 0x000000ffff74a224 */ /* 0x000fe200078e0a74 */
[----:B------:R-:W-:Y:S01]  /*5ec0*/  ISETP.GE.AND P2, PT, R242, RZ, PT ;  /* 0x000000fff200720c */ /* 0x000fe20003f46270 */
[----:B------:R-:W-:Y:S01]  /*5ed0*/  @!P4 IMAD.MOV R114, RZ, RZ, -R114 ;  /* 0x000000ffff72c224 */ /* 0x000fe200078e0a72 */
[----:B------:R-:W-:Y:S02]  /*5ee0*/  ISETP.GE.AND P4, PT, R240, RZ, PT ;  /* 0x000000fff000720c */ /* 0x000fe40003f86270 */
[----:B------:R-:W-:-:S13]  /*5ef0*/  ISETP.GE.AND P3, PT, R252, RZ, PT ;  /* 0x000000fffc00720c */ /* 0x000fda0003f66270 */
[----:B------:R-:W-:Y:S01]  /*5f00*/  @!P3 IMAD.MOV R120, RZ, RZ, -R120 ;  /* 0x000000ffff78b224 */ /* 0x000fe200078e0a78 */
[----:B------:R-:W-:-:S13]  /*5f10*/  ISETP.GE.AND P3, PT, R246, RZ, PT ;  /* 0x000000fff600720c */ /* 0x000fda0003f66270 */
[----:B------:R-:W-:Y:S01]  /*5f20*/  @!P3 IMAD.MOV R115, RZ, RZ, -R115 ;  /* 0x000000ffff73b224 */ /* 0x000fe200078e0a73 */
[----:B------:R-:W-:Y:S01]  /*5f30*/  ISETP.GE.AND P3, PT, R241, RZ, PT ;  /* 0x000000fff100720c */ /* 0x000fe20003f66270 */
[----:B------:R-:W-:Y:S01]  /*5f40*/  @!P5 IMAD.MOV R113, RZ, RZ, -R113 ;  /* 0x000000ffff71d224 */ /* 0x000fe200078e0a71 */
[----:B------:R-:W-:Y:S01]  /*5f50*/  ISETP.GE.AND P5, PT, R239, RZ, PT ;  /* 0x000000ffef00720c */ /* 0x000fe20003fa6270 */
[----:B------:R-:W-:Y:S01]  /*5f60*/  @!P1 IMAD.MOV R112, RZ, RZ, -R112 ;  /* 0x000000ffff709224 */ /* 0x000fe200078e0a70 */
[----:B------:R-:W-:Y:S01]  /*5f70*/  ISETP.GE.AND P1, PT, R238, RZ, PT ;  /* 0x000000ffee00720c */ /* 0x000fe20003f26270 */
[----:B------:R-:W-:Y:S01]  /*5f80*/  @!P2 IMAD.MOV R111, RZ, RZ, -R111 ;  /* 0x000000ffff6fa224 */ /* 0x000fe200078e0a6f */
[----:B------:R-:W-:Y:S01]  /*5f90*/  ISETP.GE.AND P2, PT, R237, RZ, PT ;  /* 0x000000ffed00720c */ /* 0x000fe20003f46270 */
[----:B------:R-:W-:Y:S01]  /*5fa0*/  @!P4 IMAD.MOV R109, RZ, RZ, -R109 ;  /* 0x000000ffff6dc224 */ /* 0x000fe200078e0a6d */
[----:B------:R-:W-:-:S05]  /*5fb0*/  ISETP.GE.AND P4, PT, R235, RZ, PT ;  /* 0x000000ffeb00720c */ /* 0x000fca0003f86270 */
[----:B------:R-:W-:Y:S02]  /*5fc0*/  @!P3 IADD3 R110, PT, PT, -R110, RZ, RZ ;  /* 0x000000ff6e6eb210 */ /* 0x000fe40007ffe1ff */
        /* <DEDUP_REMOVED lines=22> */
[----:B------:R-:W-:Y:S02]  /*6130*/  ISETP.GE.AND P5, PT, R224, RZ, PT ;  /* 0x000000ffe000720c */ /* 0x000fe40003fa6270 */
[----:B------:R-:W-:Y:S01]  /*6140*/  @!P1 IADD3 R97, PT, PT, -R97, RZ, RZ ;  /* 0x000000ff61619210 */ /* 0x000fe20007ffe1ff */
[----:B------:R-:W-:Y:S01]  /*6150*/  @!P2 IMAD.MOV R96, RZ, RZ, -R96 ;  /* 0x000000ffff60a224 */ /* 0x000fe200078e0a60 */
[----:B------:R-:W-:Y:S01]  /*6160*/  ISETP.GE.AND P1, PT, R223, RZ, PT ;  /* 0x000000ffdf00720c */ /* 0x000fe20003f26270 */
[----:B------:R-:W-:Y:S01]  /*6170*/  @!P4 IMAD.MOV R94, RZ, RZ, -R94 ;  /* 0x000000ffff5ec224 */ /* 0x000fe200078e0a5e */
[----:B------:R-:W-:Y:S02]  /*6180*/  ISETP.GE.AND P2, PT, R222, RZ, PT ;  /* 0x000000ffde00720c */ /* 0x000fe40003f46270 */
[----:B------:R-:W-:-:S03]  /*6190*/  ISETP.GE.AND P4, PT, R220, RZ, PT ;  /* 0x000000ffdc00720c */ /* 0x000fc60003f86270 */
[----:B------:R-:W-:Y:S01]  /*61a0*/  @!P3 IMAD.MOV R95, RZ, RZ, -R95 ;  /* 0x000000ffff5fb224 */ /* 0x000fe200078e0a5f */
[----:B------:R-:W-:Y:S01]  /*61b0*/  ISETP.GE.AND P3, PT, R221, RZ, PT ;  /* 0x000000ffdd00720c */ /* 0x000fe20003f66270 */
[----:B------:R-:W-:Y:S01]  /*61c0*/  @!P5 IMAD.MOV R93, RZ, RZ, -R93 ;  /* 0x000000ffff5dd224 */ /* 0x000fe200078e0a5d */
[----:B------:R-:W-:-:S03]  /*61d0*/  ISETP.GE.AND P5, PT, R219, RZ, PT ;  /* 0x000000ffdb00720c */ /* 0x000fc60003fa6270 */
[----:B------:R-:W-:Y:S01]  /*61e0*/  @!P1 IMAD.MOV R92, RZ, RZ, -R92 ;  /* 0x000000ffff5c9224 */ /* 0x000fe200078e0a5c */
[----:B------:R-:W-:Y:S01]  /*61f0*/  ISETP.GE.AND P1, PT, R218, RZ, PT ;  /* 0x000000ffda00720c */ /* 0x000fe20003f26270 */
[----:B------:R-:W-:Y:S01]  /*6200*/  @!P2 IMAD.MOV R91, RZ, RZ, -R91 ;  /* 0x000000ffff5ba224 */ /* 0x000fe200078e0a5b */
[----:B------:R-:W-:Y:S01]  /*6210*/  ISETP.GE.AND P2, PT, R217, RZ, PT ;  /* 0x000000ffd900720c */ /* 0x000fe20003f46270 */
[----:B------:R-:W-:Y:S01]  /*6220*/  @!P4 IMAD.MOV R89, RZ, RZ, -R89 ;  /* 0x000000ffff59c224 */ /* 0x000fe200078e0a59 */
        /* <DEDUP_REMOVED lines=8> */
[----:B------:R-:W-:Y:S02]  /*62b0*/  ISETP.GE.AND P2, PT, R212, RZ, PT ;  /* 0x000000ffd400720c */ /* 0x000fe40003f46270 */
[----:B------:R-:W-:Y:S02]  /*62c0*/  @!P4 IADD3 R84, PT, PT, -R84, RZ, RZ ;  /* 0x000000ff5454c210 */ /* 0x000fe40007ffe1ff */
        /* <DEDUP_REMOVED lines=26> */
[----:B------:R-:W-:Y:S02]  /*6470*/  ISETP.GE.AND P1, PT, R198, RZ, PT ;  /* 0x000000ffc600720c */ /* 0x000fe40003f26270 */
[----:B------:R-:W-:Y:S02]  /*6480*/  @!P2 IADD3 R71, PT, PT, -R71, RZ, RZ ;  /* 0x000000ff4747a210 */ /* 0x000fe40007ffe1ff */
[----:B------:R-:W-:Y:S01]  /*6490*/  ISETP.GE.AND P2, PT, R197, RZ, PT ;  /* 0x000000ffc500720c */ /* 0x000fe20003f46270 */
[----:B------:R-:W-:Y:S01]  /*64a0*/  @!P4 IMAD.MOV R69, RZ, RZ, -R69 ;  /* 0x000000ffff45c224 */ /* 0x000fe200078e0a45 */
[----:B------:R-:W-:Y:S01]  /*64b0*/  ISETP.GE.AND P4, PT, R195, RZ, PT ;  /* 0x000000ffc300720c */ /* 0x000fe20003f86270 */
[----:B------:R-:W-:Y:S01]  /*64c0*/  @!P3 IMAD.MOV R70, RZ, RZ, -R70 ;  /* 0x000000ffff46b224 */ /* 0x000fe200078e0a46 */
[----:B------:R-:W-:Y:S01]  /*64d0*/  ISETP.GE.AND P3, PT, R196, RZ, PT ;  /* 0x000000ffc400720c */ /* 0x000fe20003f66270 */
[----:B------:R-:W-:Y:S01]  /*64e0*/  @!P5 IMAD.MOV R68, RZ, RZ, -R68 ;  /* 0x000000ffff44d224 */ /* 0x000fe200078e0a44 */
[----:B------:R-:W-:-:S03]  /*64f0*/  ISETP.GE.AND P5, PT, R194, RZ, PT ;  /* 0x000000ffc200720c */ /* 0x000fc60003fa6270 */
[----:B------:R-:W-:Y:S01]  /*6500*/  @!P1 IMAD.MOV R67, RZ, RZ, -R67 ;  /* 0x000000ffff439224 */ /* 0x000fe200078e0a43 */
[----:B------:R-:W-:-:S03]  /*6510*/  ISETP.GE.AND P1, PT, R193, RZ, PT ;  /* 0x000000ffc100720c */ /* 0x000fc60003f26270 */
[----:B------:R-:W-:Y:S01]  /*6520*/  @!P2 IMAD.MOV R66, RZ, RZ, -R66 ;  /* 0x000000ffff42a224 */ /* 0x000fe200078e0a42 */
        /* <DEDUP_REMOVED lines=14> */
[----:B------:R-:W-:Y:S02]  /*6610*/  ISETP.GE.AND P3, PT, R186, RZ, PT ;  /* 0x000000ffba00720c */ /* 0x000fe40003f66270 */
[----:B------:R-:W-:Y:S02]  /*6620*/  @!P5 IADD3 R58, PT, PT, -R58, RZ, RZ ;  /* 0x000000ff3a3ad210 */ /* 0x000fe40007ffe1ff */
        /* <DEDUP_REMOVED lines=59> */
[----:B------:R-:W-:Y:S02]  /*69e0*/  IMAD.MOV.U32 R20, RZ, RZ, R2 ;  /* 0x000000ffff147224 */ /* 0x000fe400078e0002 */
        /* <DEDUP_REMOVED lines=18> */
[----:B------:R-:W-:Y:S02]  /*6b10*/  @!P3 IADD3 R9, PT, PT, -R9, RZ, RZ ;  /* 0x000000ff0909b210 */ /* 0x000fe40007ffe1ff */
[----:B------:R-:W-:Y:S02]  /*6b20*/  ISETP.GE.AND P3, PT, R146, RZ, PT ;  /* 0x000000ff9200720c */ /* 0x000fe40003f66270 */
[----:B------:R-:W-:Y:S01]  /*6b30*/  @!P5 IMAD.MOV R13, RZ, RZ, -R13 ;  /* 0x000000ffff0dd224 */ /* 0x000fe200078e0a0d */
[----:B------:R-:W-:Y:S01]  /*6b40*/  ISETP.GE.AND P5, PT, R144, RZ, PT ;  /* 0x000000ff9000720c */ /* 0x000fe20003fa6270 */
[----:B------:R-:W-:Y:S01]  /*6b50*/  @!P1 IMAD.MOV R15, RZ, RZ, -R15 ;  /* 0x000000ffff0f9224 */ /* 0x000fe200078e0a0f */
[----:B------:R-:W-:Y:S01]  /*6b60*/  ISETP.GE.AND P1, PT, R143, RZ, PT ;  /* 0x000000ff8f00720c */ /* 0x000fe20003f26270 */
[----:B------:R-:W-:Y:S01]  /*6b70*/  @!P2 IMAD.MOV R17, RZ, RZ, -R17 ;  /* 0x000000ffff11a224 */ /* 0x000fe200078e0a11 */
[----:B------:R-:W-:Y:S01]  /*6b80*/  ISETP.GE.AND P2, PT, R142, RZ, PT ;  /* 0x000000ff8e00720c */ /* 0x000fe20003f46270 */
[----:B------:R-:W-:Y:S01]  /*6b90*/  @!P4 IMAD.MOV R33, RZ, RZ, -R33 ;  /* 0x000000ffff21c224 */ /* 0x000fe200078e0a21 */
[----:B------:R-:W-:-:S02]  /*6ba0*/  ISETP.GE.AND P4, PT, R140, RZ, PT ;  /* 0x000000ff8c00720c */ /* 0x000fc40003f86270 */
[----:B------:R-:W-:Y:S02]  /*6bb0*/  ISETP.GE.AND P6, PT, R139, RZ, PT ;  /* 0x000000ff8b00720c */ /* 0x000fe40003fc6270 */
[----:B------:R-:W-:Y:S01]  /*6bc0*/  @!P3 IMAD.MOV R19, RZ, RZ, -R19 ;  /* 0x000000ffff13b224 */ /* 0x000fe200078e0a13 */
[----:B------:R-:W-:Y:S02]  /*6bd0*/  ISETP.GE.AND P3, PT, R141, RZ, PT ;  /* 0x000000ff8d00720c */ /* 0x000fe40003f66270 */
[----:B------:R-:W-:Y:S02]  /*6be0*/  ISETP.NE.AND P0, PT, R21, RZ, PT ;  /* 0x000000ff1500720c */ /* 0x000fe40003f05270 */
[----:B------:R-:W-:Y:S01]  /*6bf0*/  LOP3.LUT R21, RZ, R21, RZ, 0x33, !PT ;  /* 0x00000015ff157212 */ /* 0x000fe200078e33ff */
[----:B------:R-:W-:-:S03]  /*6c00*/  @!P5 IMAD.MOV R31, RZ, RZ, -R31 ;  /* 0x000000ffff1fd224 */ /* 0x000fc600078e0a1f */
[----:B------:R-:W-:Y:S01]  /*6c10*/  SEL R137, R21, R137, !P0 ;  /* 0x0000008915897207 */ /* 0x000fe20004000000 */
[----:B------:R-:W-:Y:S02]  /*6c20*/  @!P1 IMAD.MOV R29, RZ, RZ, -R29 ;  /* 0x000000ffff1d9224 */ /* 0x000fe400078e0a1d */
[----:B------:R-:W-:Y:S02]  /*6c30*/  @!P2 IMAD.MOV R27, RZ, RZ, -R27 ;  /* 0x000000ffff1ba224 */ /* 0x000fe400078e0a1b */
[----:B------:R-:W-:Y:S02]  /*6c40*/  @!P3 IMAD.MOV R25, RZ, RZ, -R25 ;  /* 0x000000ffff19b224 */ /* 0x000fe400078e0a19 */
[----:B------:R-:W-:Y:S02]  /*6c50*/  @!P4 IMAD.MOV R23, RZ, RZ, -R23 ;  /* 0x000000ffff17c224 */ /* 0x000fe400078e0a17 */
[----:B------:R-:W-:Y:S01]  /*6c60*/  @!P6 IMAD.MOV R5, RZ, RZ, -R5 ;  /* 0x000000ffff05e224 */ /* 0x000fe200078e0a05 */
[----:B------:R-:W-:Y:S01]  /*6c70*/  LEA R2, P5, R0, UR14, 0x2 ;  /* 0x0000000e00027c11 */ /* 0x000fe2000f8a10ff */
[----:B------:R-:W-:Y:S01]  /*6c80*/  IMAD R137, R137, UR6, RZ ;  /* 0x0000000689897c24 */ /* 0x000fe2000f8e02ff */
[----:B------:R-:W-:-:S02]  /*6c90*/  SEL R136, R21, R136, !P0 ;  /* 0x0000008815887207 */ /* 0x000fc40004000000 */
[C---:B------:R-:W-:Y:S02]  /*6ca0*/  SEL R135, R21.reuse, R135, !P0 ;  /* 0x0000008715877207 */ /* 0x040fe40004000000 */
[C---:B------:R-:W-:Y:S02]  /*6cb0*/  SEL R134, R21.reuse, R134, !P0 ;  /* 0x0000008615867207 */ /* 0x040fe40004000000 */
[C---:B------:R-:W-:Y:S02]  /*6cc0*/  SEL R131, R21.reuse, R131, !P0 ;  /* 0x0000008315837207 */ /* 0x040fe40004000000 */
[C---:B------:R-:W-:Y:S02]  /*6cd0*/  SEL R130, R21.reuse, R130, !P0 ;  /* 0x0000008215827207 */ /* 0x040fe40004000000 */
[C---:B------:R-:W-:Y:S02]  /*6ce0*/  SEL R129, R21.reuse, R129, !P0 ;  /* 0x0000008115817207 */ /* 0x040fe40004000000 */
        /* <DEDUP_REMOVED lines=119> */
[----:B------:R-:W-:Y:S01]  /*7460*/  SEL R23, R21, R23, !P0 ;  /* 0x0000001715177207 */ /* 0x000fe20004000000 */
[----:B------:R-:W-:Y:S01]  /*7470*/  IMAD R3, R3, UR4, RZ ;  /* 0x0000000403037c24 */ /* 0x000fe2000f8e02ff */
[----:B------:R-:W-:-:S02]  /*7480*/  SEL R21, R21, R5, !P0 ;  /* 0x0000000515157207 */ /* 0x000fc40004000000 */
[----:B------:R-:W-:Y:S02]  /*7490*/  LEA.HI.X.SX32 R0, R0, UR15, 0x2, P5 ;  /* 0x0000000f00007c11 */ /* 0x000fe4000a8f16ff */
[----:B------:R-:W-:Y:S01]  /*74a0*/  LEA R138, P0, R137, R2, 0x2 ;  /* 0x00000002898a7211 */ /* 0x000fe200078010ff */
[----:B------:R-:W-:Y:S01]  /*74b0*/  IMAD R136, R136, UR6, RZ ;  /* 0x0000000688887c24 */ /* 0x000fe2000f8e02ff */
[----:B------:R-:W-:Y:S01]  /*74c0*/  LEA R4, P1, R3, UR12, 0x2 ;  /* 0x0000000c03047c11 */ /* 0x000fe2000f8210ff */
[----:B------:R-:W-:Y:S01]  /*74d0*/  IMAD R135, R135, UR6, RZ ;  /* 0x0000000687877c24 */ /* 0x000fe2000f8e02ff */
[----:B------:R-:W-:Y:S01]  /*74e0*/  LEA.HI.X.SX32 R139, R137, R0, 0x2, P0 ;  /* 0x00000000898b7211 */ /* 0x000fe200000f16ff */
[----:B------:R-:W-:Y:S01]  /*74f0*/  IMAD R134, R134, UR6, RZ ;  /* 0x0000000686867c24 */ /* 0x000fe2000f8e02ff */
[-C--:B------:R-:W-:Y:S01]  /*7500*/  LEA R142, P3, R136, R2.reuse, 0x2 ;  /* 0x00000002888e7211 */ /* 0x080fe200078610ff */
[----:B------:R-:W-:Y:S01]  /*7510*/  IMAD R131, R131, UR6, RZ ;  /* 0x0000000683837c24 */ /* 0x000fe2000f8e02ff */
[----:B------:R-:W-:Y:S01]  /*7520*/  LEA.HI.X.SX32 R5, R3, UR13, 0x2, P1 ;  /* 0x0000000d03057c11 */ /* 0x000fe200088f16ff */
[----:B------:R1:W-:Y:S01]  /*7530*/  STL.64 [R1+0x248], R138 ;  /* 0x0002488a01007387 */ /* 0x0003e20000100a00 */
[C---:B------:R-:W-:Y:S01]  /*7540*/  LEA R140, P2, R135.reuse, R2, 0x2 ;  /* 0x00000002878c7211 */ /* 0x040fe200078410ff */
[----:B------:R-:W-:Y:S01]  /*7550*/  IMAD R130, R130, UR6, RZ ;  /* 0x0000000682827c24 */ /* 0x000fe2000f8e02ff */
[-C--:B------:R-:W-:Y:S01]  /*7560*/  LEA.HI.X.SX32 R143, R136, R0.reuse, 0x2, P3 ;  /* 0x00000000888f7211 */ /* 0x080fe200018f16ff */
[----:B------:R-:W-:Y:S01]  /*7570*/  IMAD R128, R128, UR6, RZ ;  /* 0x0000000680807c24 */ /* 0x000fe2000f8e02ff */
[----:B------:R-:W-:Y:S01]  /*7580*/  LEA.HI.X.SX32 R141, R135, R0, 0x2, P2 ;  /* 0x00000000878d7211 */ /* 0x000fe200010f16ff */
[----:B------:R-:W-:Y:S01]  /*7590*/  IMAD R129, R129, UR6, RZ ;  /* 0x0000000681817c24 */ /* 0x000fe2000f8e02ff */
[-C--:B------:R-:W-:Y:S01]  /*75a0*/  LEA R150, P0, R131, R2.reuse, 0x2 ;  /* 0x0000000283967211 */ /* 0x080fe200078010ff */
[----:B------:R-:W-:Y:S01]  /*75b0*/  IMAD R127, R127, UR6, RZ ;  /* 0x000000067f7f7c24 */ /* 0x000fe2000f8e02ff */
[----:B------:R-:W2:Y:S01]  /*75c0*/  LDC R3, c[0x0][0x3a0] ;  /* 0x0000e800ff037b82 */ /* 0x000ea20000000800 */
[-C--:B-1----:R-:W-:Y:S01]  /*75d0*/  LEA R138, P1, R134, R2.reuse, 0x2 ;  /* 0x00000002868a7211 */ /* 0x082fe200078210ff */
[----:B------:R-:W-:Y:S01]  /*75e0*/  IMAD R126, R126, UR6, RZ ;  /* 0x000000067e7e7c24 */ /* 0x000fe2000f8e02ff */
[----:B------:R-:W-:Y:S01]  /*75f0*/  LEA R148, P6, R130, R2, 0x2 ;  /* 0x0000000282947211 */ /* 0x000fe200078c10ff */
[----:B------:R-:W-:Y:S01]  /*7600*/  IMAD R125, R125, UR6, RZ ;  /* 0x000000067d7d7c24 */ /* 0x000fe2000f8e02ff */
[----:B------:R-:W-:Y:S01]  /*7610*/  LEA.HI.X.SX32 R139, R134, R0, 0x2, P1 ;  /* 0x00000000868b7211 */ /* 0x000fe200008f16ff */
[----:B------:R-:W-:Y:S01]  /*7620*/  IMAD R124, R124, UR6, RZ ;  /* 0x000000067c7c7c24 */ /* 0x000fe2000f8e02ff */
[-C--:B------:R-:W-:Y:S01]  /*7630*/  LEA R144, P4, R128, R2.reuse, 0x2 ;  /* 0x0000000280907211 */ /* 0x080fe200078810ff */
[----:B------:R-:W-:Y:S01]  /*7640*/  IMAD R123, R123, UR6, RZ ;  /* 0x000000067b7b7c24 */ /* 0x000fe2000f8e02ff */
[----:B------:R-:W-:Y:S01]  /*7650*/  LEA R146, P5, R129, R2, 0x2 ;  /* 0x0000000281927211 */ /* 0x000fe200078a10ff */
[----:B------:R1:W-:Y:S01]  /*7660*/  STL.64 [R1+0x450], R142 ;  /* 0x0004508e01007387 */ /* 0x0003e20000100a00 */
[-C--:B------:R-:W-:Y:S01]  /*7670*/  LEA.HI.X.SX32 R151, R131, R0.reuse, 0x2, P0 ;  /* 0x0000000083977211 */ /* 0x080fe200000f16ff */
[----:B------:R-:W-:Y:S01]  /*7680*/  IMAD R122, R122, UR6, RZ ;  /* 0x000000067a7a7c24 */ /* 0x000fe2000f8e02ff */
[-C--:B------:R-:W-:Y:S01]  /*7690*/  LEA.HI.X.SX32 R149, R130, R0.reuse, 0x2, P6 ;  /* 0x0000000082957211 */ /* 0x080fe200030f16ff */
[----:B------:R3:W-:Y:S01]  /*76a0*/  STL.64 [R1+0x240], R140 ;  /* 0x0002408c01007387 */ /* 0x0007e20000100a00 */
[----:B------:R-:W-:-:S03]  /*76b0*/  LEA.HI.X.SX32 R145, R128, R0, 0x2, P4 ;  /* 0x0000000080917211 */ /* 0x000fc600020f16ff */
[----:B------:R4:W-:Y:S01]  /*76c0*/  STL.64 [R1+0x238], R138 ;  /* 0x0002388a01007387 */ /* 0x0009e20000100a00 */
[-C--:B------:R-:W-:Y:S02]  /*76d0*/  LEA R136, P0, R124, R2.reuse, 0x2 ;  /* 0x000000027c887211 */ /* 0x080fe400078010ff */
[----:B-1----:R-:W-:Y:S01]  /*76e0*/  LEA R142, P3, R127, R2, 0x2 ;  /* 0x000000027f8e7211 */ /* 0x002fe200078610ff */
[----:B------:R-:W-:Y:S01]  /*76f0*/  IMAD R121, R121, UR6, RZ ;  /* 0x0000000679797c24 */ /* 0x000fe2000f8e02ff */
[----:B------:R-:W-:Y:S02]  /*7700*/  LEA.HI.X.SX32 R147, R129, R0, 0x2, P5 ;  /* 0x0000000081937211 */ /* 0x000fe400028f16ff */
[-C--:B---3--:R-:W-:Y:S01]  /*7710*/  LEA R140, P2, R126, R2.reuse, 0x2 ;  /* 0x000000027e8c7211 */ /* 0x088fe200078410ff */
[----:B------:R-:W-:Y:S01]  /*7720*/  IMAD R120, R120, UR6, RZ ;  /* 0x0000000678787c24 */ /* 0x000fe2000f8e02ff */
[-C--:B------:R-:W-:Y:S02]  /*7730*/  LEA R134, P6, R123, R2.reuse, 0x2 ;  /* 0x000000027b867211 */ /* 0x080fe400078c10ff */
[----:B----4-:R-:W-:Y:S01]  /*7740*/  LEA R138, P1, R125, R2, 0x2 ;  /* 0x000000027d8a7211 */ /* 0x010fe200078210ff */
[----:B------:R-:W-:Y:S01]  /*7750*/  STL.64 [R1+0x230], R150 ;  /* 0x0002309601007387 */ /* 0x000fe20000100a00 */
[-C--:B------:R-:W-:Y:S01]  /*7760*/  LEA.HI.X.SX32 R143, R127, R0.reuse, 0x2, P3 ;  /* 0x000000007f8f7211 */ /* 0x080fe200018f16ff */
[----:B------:R-:W-:Y:S01]  /*7770*/  IMAD R119, R119, UR6, RZ ;  /* 0x0000000677777c24 */ /* 0x000fe2000f8e02ff */
[----:B------:R-:W-:Y:S01]  /*7780*/  LEA.HI.X.SX32 R141, R126, R0, 0x2, P2 ;  /* 0x000000007e8d7211 */ /* 0x000fe200010f16ff */
[----:B------:R-:W-:Y:S01]  /*7790*/  STL.64 [R1+0x228], R148 ;  /* 0x0002289401007387 */ /* 0x000fe20000100a00 */
[----:B------:R-:W-:Y:S01]  /*77a0*/  LEA R130, P5, R122, R2, 0x2 ;  /* 0x000000027a827211 */ /* 0x000fe200078a10ff */
[----:B------:R-:W-:Y:S01]  /*77b0*/  IMAD R118, R118, UR6, RZ ;  /* 0x0000000676767c24 */ /* 0x000fe2000f8e02ff */
[-C--:B------:R-:W-:Y:S01]  /*77c0*/  LEA.HI.X.SX32 R139, R125, R0.reuse, 0x2, P1 ;  /* 0x000000007d8b7211 */ /* 0x080fe200008f16ff */
[----:B------:R1:W-:Y:S01]  /*77d0*/  STL.64 [R1+0x338], R144 ;  /* 0x0003389001007387 */ /* 0x0003e20000100a00 */
[-C--:B------:R-:W-:Y:S01]  /*77e0*/  LEA.HI.X.SX32 R137, R124, R0.reuse, 0x2, P0 ;  /* 0x000000007c897211 */ /* 0x080fe200000f16ff */
[----:B------:R-:W-:Y:S01]  /*77f0*/  IMAD R117, R117, UR6, RZ ;  /* 0x0000000675757c24 */ /* 0x000fe2000f8e02ff */
[-C--:B------:R-:W-:Y:S01]  /*7800*/  LEA.HI.X.SX32 R135, R123, R0.reuse, 0x2, P6 ;  /* 0x000000007b877211 */ /* 0x080fe200030f16ff */
[----:B------:R-:W-:Y:S01]  /*7810*/  STL.64 [R1+0x2b8], R146 ;  /* 0x0002b89201007387 */ /* 0x000fe20000100a00 */
[----:B------:R-:W-:Y:S01]  /*7820*/  IMAD R116, R116, UR6, RZ ;  /* 0x0000000674747c24 */ /* 0x000fe2000f8e02ff */
[----:B------:R-:W-:Y:S01]  /*7830*/  LEA.HI.X.SX32 R131, R122, R0, 0x2, P5 ;  /* 0x000000007a837211 */ /* 0x000fe200028f16ff */
[----:B------:R-:W-:Y:S01]  /*7840*/  IMAD R114, R114, UR6, RZ ;  /* 0x0000000672727c24 */ /* 0x000fe2000f8e02ff */
[----:B------:R3:W-:Y:S01]  /*7850*/  STL.64 [R1+0x3b8], R142 ;  /* 0x0003b88e01007387 */ /* 0x0007e20000100a00 */
[----:B------:R-:W-:Y:S01]  /*7860*/  IMAD R115, R115, UR6, RZ ;  /* 0x0000000673737c24 */ /* 0x000fe2000f8e02ff */
[----:B-1----:R-:W-:-:S02]  /*7870*/  LEA R144, P4, R121, R2, 0x2 ;  /* 0x0000000279907211 */ /* 0x002fc400078810ff */
[----:B------:R1:W-:Y:S01]  /*7880*/  STL.64 [R1+0x220], R140 ;  /* 0x0002208c01007387 */ /* 0x0003e20000100a00 */
[----:B------:R-:W-:-:S03]  /*7890*/  IMAD R113, R113, UR6, RZ ;  /* 0x0000000671717c24 */ /* 0x000fc6000f8e02ff */
[----:B------:R4:W-:Y:S01]  /*78a0*/  STL.64 [R1+0x218], R138 ;  /* 0x0002188a01007387 */ /* 0x0009e20000100a00 */
[----:B---3--:R-:W-:-:S03]  /*78b0*/  LEA R142, P3, R120, R2, 0x2 ;  /* 0x00000002788e7211 */ /* 0x008fc600078610ff */
[----:B------:R3:W-:Y:S01]  /*78c0*/  STL.64 [R1+0x210], R136 ;  /* 0x0002108801007387 */ /* 0x0007e20000100a00 */
[----:B------:R-:W-:Y:S01]  /*78d0*/  IMAD R112, R112, UR6, RZ ;  /* 0x0000000670707c24 */ /* 0x000fe2000f8e02ff */
[----:B------:R-:W-:Y:S02]  /*78e0*/  LEA.HI.X.SX32 R145, R121, R0, 0x2, P4 ;  /* 0x0000000079917211 */ /* 0x000fe400020f16ff */
[-C--:B-1----:R-:W-:Y:S01]  /*78f0*/  LEA R140, P2, R119, R2.reuse, 0x2 ;  /* 0x00000002778c7211 */ /* 0x082fe200078410ff */
[----:B------:R1:W-:Y:S01]  /*7900*/  STL.64 [R1+0x208], R134 ;  /* 0x0002088601007387 */ /* 0x0003e20000100a00 */
[----:B------:R-:W-:Y:S01]  /*7910*/  IMAD R111, R111, UR6, RZ ;  /* 0x000000066f6f7c24 */ /* 0x000fe2000f8e02ff */
[----:B----4-:R-:W-:Y:S01]  /*7920*/  LEA R138, P1, R118, R2, 0x2 ;  /* 0x00000002768a7211 */ /* 0x010fe200078210ff */
[----:B------:R-:W-:Y:S01]  /*7930*/  IMAD R110, R110, UR6, RZ ;  /* 0x000000066e6e7c24 */ /* 0x000fe2000f8e02ff */
[----:B------:R-:W-:Y:S02]  /*7940*/  LEA.HI.X.SX32 R143, R120, R0, 0x2, P3 ;  /* 0x00000000788f7211 */ /* 0x000fe400018f16ff */
[-C--:B---3--:R-:W-:Y:S01]  /*7950*/  LEA R136, P0, R117, R2.reuse, 0x2 ;  /* 0x0000000275887211 */ /* 0x088fe200078010ff */
[----:B------:R3:W-:Y:S01]  /*7960*/  STL.64 [R1+0x200], R130 ;  /* 0x0002008201007387 */ /* 0x0007e20000100a00 */
[----:B------:R-:W-:Y:S01]  /*7970*/  LEA R128, P4, R114, R2, 0x2 ;  /* 0x0000000272807211 */ /* 0x000fe200078810ff */
[----:B------:R-:W-:Y:S01]  /*7980*/  IMAD R109, R109, UR6, RZ ;  /* 0x000000066d6d7c24 */ /* 0x000fe2000f8e02ff */
[----:B------:R-:W-:-:S02]  /*7990*/  LEA.HI.X.SX32 R141, R119, R0, 0x2, P2 ;  /* 0x00000000778d7211 */ /* 0x000fc400010f16ff */
[----:B-1----:R-:W-:Y:S02]  /*79a0*/  LEA R134, P6, R116, R2, 0x2 ;  /* 0x0000000274867211 */ /* 0x002fe400078c10ff */
[----:B------:R-:W-:Y:S01]  /*79b0*/  LEA.HI.X.SX32 R139, R118, R0, 0x2, P1 ;  /* 0x00000000768b7211 */ /* 0x000fe200008f16ff */
[----:B------:R-:W-:Y:S01]  /*79c0*/  IMAD R108, R108, UR6, RZ ;  /* 0x000000066c6c7c24 */ /* 0x000fe2000f8e02ff */
[----:B------:R-:W-:Y:S01]  /*79d0*/  LEA R126, P3, R113, R2, 0x2 ;  /* 0x00000002717e7211 */ /* 0x000fe200078610ff */
[----:B------:R-:W-:Y:S01]  /*79e0*/  STL.64 [R1+0x2c0], R144 ;  /* 0x0002c09001007387 */ /* 0x000fe20000100a00 */
[----:B------:R-:W-:Y:S02]  /*79f0*/  LEA.HI.X.SX32 R137, R117, R0, 0x2, P0 ;  /* 0x0000000075897211 */ /* 0x000fe400000f16ff */
[-C--:B---3--:R-:W-:Y:S01]  /*7a00*/  LEA R130, P5, R115, R2.reuse, 0x2 ;  /* 0x0000000273827211 */ /* 0x088fe200078a10ff */
[----:B------:R-:W-:Y:S01]  /*7a10*/  STL.64 [R1+0x340], R142 ;  /* 0x0003408e01007387 */ /* 0x000fe20000100a00 */
[----:B------:R-:W-:-:S02]  /*7a20*/  LEA R124, P2, R112, R2, 0x2 ;  /* 0x00000002707c7211 */ /* 0x000fc400078410ff */
[----:B------:R-:W-:Y:S01]  /*7a30*/  LEA.HI.X.SX32 R135, R116, R0, 0x2, P6 ;  /* 0x0000000074877211 */ /* 0x000fe200030f16ff */
[----:B------:R-:W-:Y:S01]  /*7a40*/  STL.64 [R1+0x3c0], R140 ;  /* 0x0003c08c01007387 */ /* 0x000fe20000100a00 */
[----:B------:R-:W-:Y:S02]  /*7a50*/  LEA R122, P1, R111, R2, 0x2 ;  /* 0x000000026f7a7211 */ /* 0x000fe400078210ff */
[----:B------:R-:W-:Y:S01]  /*7a60*/  LEA.HI.X.SX32 R129, R114, R0, 0x2, P4 ;  /* 0x0000000072817211 */ /* 0x000fe200020f16ff */
[----:B------:R-:W-:Y:S01]  /*7a70*/  IMAD R107, R107, UR6, RZ ;  /* 0x000000066b6b7c24 */ /* 0x000fe2000f8e02ff */
[----:B------:R-:W-:Y:S01]  /*7a80*/  LEA R120, P0, R110, R2, 0x2 ;  /* 0x000000026e787211 */ /* 0x000fe200078010ff */
[----:B------:R-:W-:Y:S01]  /*7a90*/  STL.64 [R1+0x1f8], R138 ;  /* 0x0001f88a01007387 */ /* 0x000fe20000100a00 */
[----:B------:R-:W-:Y:S01]  /*7aa0*/  LEA.HI.X.SX32 R131, R115, R0, 0x2, P5 ;  /* 0x0000000073837211 */ /* 0x000fe200028f16ff */
[----:B------:R-:W-:Y:S01]  /*7ab0*/  IMAD R106, R106, UR6, RZ ;  /* 0x000000066a6a7c24 */ /* 0x000fe2000f8e02ff */
[----:B------:R-:W-:Y:S01]  /*7ac0*/  LEA R118, P6, R109, R2, 0x2 ;  /* 0x000000026d767211 */ /* 0x000fe200078c10ff */
        /* <DEDUP_REMOVED lines=261> */
[----:B-1----:R-:W-:Y:S01]  /*8b20*/  LEA R62, P6, R46, R2, 0x2 ;  /* 0x000000022e3e7211 */ /* 0x002fe200078c10ff */
[----:B------:R-:W-:Y:S01]  /*8b30*/  IMAD R38, R38, UR6, RZ ;  /* 0x0000000626267c24 */ /* 0x000fe2000f8e02ff */
[----:B------:R-:W-:Y:S01]  /*8b40*/  LEA.HI.X.SX32 R67, R48, R0, 0x2, P1 ;  /* 0x0000000030437211 */ /* 0x000fe200008f16ff */
[----:B------:R-:W-:Y:S01]  /*8b50*/  STL.64 [R1+0xd8], R72 ;  /* 0x0000d84801007387 */ /* 0x000fe20000100a00 */
[----:B------:R-:W-:Y:S02]  /*8b60*/  LEA R56, P3, R43, R2, 0x2 ;  /* 0x000000022b387211 */ /* 0x000fe400078610ff */
        /* <DEDUP_REMOVED lines=35> */
[----:B------:R-:W-:Y:S01]  /*8da0*/  IMAD R24, R24, UR6, RZ ;  /* 0x0000000618187c24 */ /* 0x000fe2000f8e02ff */
[----:B---3--:R-:W-:Y:S02]  /*8db0*/  LEA R56, P3, R36, R2, 0x2 ;  /* 0x0000000224387211 */ /* 0x008fe400078610ff */
[----:B------:R3:W-:Y:S01]  /*8dc0*/  STL.64 [R1+0x390], R50 ;  /* 0x0003903201007387 */ /* 0x0007e20000100a00 */
[----:B------:R-:W-:Y:S01]  /*8dd0*/  IMAD R22, R22, UR6, RZ ;  /* 0x0000000616167c24 */ /* 0x000fe2000f8e02ff */
[----:B------:R-:W-:Y:S02]  /*8de0*/  LEA.HI.X.SX32 R59, R37, R0, 0x2, P4 ;  /* 0x00000000253b7211 */ /* 0x000fe400020f16ff */
[-C--:B-1----:R-:W-:Y:S01]  /*8df0*/  LEA R54, P2, R35, R2.reuse, 0x2 ;  /* 0x0000000223367211 */ /* 0x082fe200078410ff */
[----:B------:R1:W-:Y:S01]  /*8e00*/  STL.64 [R1+0x410], R48 ;  /* 0x0004103001007387 */ /* 0x0003e20000100a00 */
[----:B------:R-:W-:Y:S01]  /*8e10*/  IMAD R20, R20, UR6, RZ ;  /* 0x0000000614147c24 */ /* 0x000fe2000f8e02ff */
[----:B----4-:R-:W-:-:S02]  /*8e20*/  LEA R52, P1, R34, R2, 0x2 ;  /* 0x0000000222347211 */ /* 0x010fc400078210ff */
[----:B------:R4:W-:Y:S01]  /*8e30*/  STL.64 [R1+0xb0], R46 ;  /* 0x0000b02e01007387 */ /* 0x0009e20000100a00 */
[----:B------:R-:W-:Y:S02]  /*8e40*/  LEA.HI.X.SX32 R57, R36, R0, 0x2, P3 ;  /* 0x0000000024397211 */ /* 0x000fe400018f16ff */
[----:B---3--:R-:W-:Y:S01]  /*8e50*/  LEA R50, P0, R32, R2, 0x2 ;  /* 0x0000000220327211 */ /* 0x008fe200078010ff */
[----:B------:R-:W-:Y:S01]  /*8e60*/  IMAD R18, R18, UR6, RZ ;  /* 0x0000000612127c24 */ /* 0x000fe2000f8e02ff */
[----:B------:R-:W-:Y:S01]  /*8e70*/  LEA.HI.X.SX32 R55, R35, R0, 0x2, P2 ;  /* 0x0000000023377211 */ /* 0x000fe200010f16ff */
[----:B------:R-:W-:Y:S01]  /*8e80*/  IMAD R16, R16, UR6, RZ ;  /* 0x0000000610107c24 */ /* 0x000fe2000f8e02ff */
[-C--:B------:R-:W-:Y:S02]  /*8e90*/  LEA R44, P4, R26, R2.reuse, 0x2 ;  /* 0x000000021a2c7211 */ /* 0x080fe400078810ff */
[-C--:B-1----:R-:W-:Y:S02]  /*8ea0*/  LEA R48, P6, R30, R2.reuse, 0x2 ;  /* 0x000000021e307211 */ /* 0x082fe400078c10ff */
[----:B----4-:R-:W-:-:S02]  /*8eb0*/  LEA R46, P5, R28, R2, 0x2 ;  /* 0x000000021c2e7211 */ /* 0x010fc400078a10ff */
        /* <DEDUP_REMOVED lines=30> */
[----:B-1----:R-:W-:-:S03]  /*90a0*/  LEA R46, P5, R14, R2, 0x2 ;  /* 0x000000020e2e7211 */ /* 0x002fc600078a10ff */
[----:B------:R1:W-:Y:S01]  /*90b0*/  STL.64 [R1+0x88], R42 ;  /* 0x0000882a01007387 */ /* 0x0003e20000100a00 */
[----:B------:R-:W-:-:S03]  /*90c0*/  IMAD R15, R15, UR6, RZ ;  /* 0x000000060f0f7c24 */ /* 0x000fc6000f8e02ff */
[----:B------:R4:W-:Y:S01]  /*90d0*/  STL.64 [R1+0x80], R40 ;  /* 0x0000802801007387 */ /* 0x0009e20000100a00 */
[----:B---3--:R-:W-:-:S03]  /*90e0*/  LEA R44, P4, R12, R2, 0x2 ;  /* 0x000000020c2c7211 */ /* 0x008fc600078810ff */
[----:B------:R3:W-:Y:S01]  /*90f0*/  STL.64 [R1+0x78], R38 ;  /* 0x0000782601007387 */ /* 0x0007e20000100a00 */
[----:B------:R-:W-:Y:S02]  /*9100*/  LEA.HI.X.SX32 R47, R14, R0, 0x2, P5 ;  /* 0x000000000e2f7211 */ /* 0x000fe400028f16ff */
[----:B-1----:R-:W-:Y:S01]  /*9110*/  LEA R42, P3, R10, R2, 0x2 ;  /* 0x000000020a2a7211 */ /* 0x002fe200078610ff */
[----:B------:R1:W-:Y:S01]  /*9120*/  STL.64 [R1+0x2a0], R36 ;  /* 0x0002a02401007387 */ /* 0x0003e20000100a00 */
[----:B------:R-:W-:Y:S02]  /*9130*/  LEA.HI.X.SX32 R45, R12, R0, 0x2, P4 ;  /* 0x000000000c2d7211 */ /* 0x000fe400020f16ff */
[-C--:B----4-:R-:W-:Y:S01]  /*9140*/  LEA R40, P2, R8, R2.reuse, 0x2 ;  /* 0x0000000208287211 */ /* 0x090fe200078410ff */
[----:B------:R4:W-:Y:S01]  /*9150*/  STL.64 [R1+0x320], R34 ;  /* 0x0003202201007387 */ /* 0x0009e20000100a00 */
[----:B------:R-:W-:Y:S01]  /*9160*/  IMAD R17, R17, UR6, RZ ;  /* 0x0000000611117c24 */ /* 0x000fe2000f8e02ff */
[----:B---3--:R-:W-:Y:S01]  /*9170*/  LEA R38, P1, R9, R2, 0x2 ;  /* 0x0000000209267211 */ /* 0x008fe200078210ff */
[----:B------:R-:W-:Y:S01]  /*9180*/  IMAD R19, R19, UR6, RZ ;  /* 0x0000000613137c24 */ /* 0x000fe2000f8e02ff */
[----:B------:R-:W-:-:S02]  /*9190*/  LEA.HI.X.SX32 R43, R10, R0, 0x2, P3 ;  /* 0x000000000a2b7211 */ /* 0x000fc400018f16ff */
[----:B-1----:R-:W-:Y:S01]  /*91a0*/  LEA R36, P0, R11, R2, 0x2 ;  /* 0x000000020b247211 */ /* 0x002fe200078010ff */
[----:B------:R-:W-:Y:S01]  /*91b0*/  IMAD R33, R33, UR6, RZ ;  /* 0x0000000621217c24 */ /* 0x000fe2000f8e02ff */
[----:B------:R-:W-:Y:S02]  /*91c0*/  LEA.HI.X.SX32 R41, R8, R0, 0x2, P2 ;  /* 0x0000000008297211 */ /* 0x000fe400010f16ff */
[----:B----4-:R-:W-:Y:S01]  /*91d0*/  LEA R34, P6, R13, R2, 0x2 ;  /* 0x000000020d227211 */ /* 0x010fe200078c10ff */
[----:B------:R-:W-:Y:S01]  /*91e0*/  IMAD R31, R31, UR6, RZ ;  /* 0x000000061f1f7c24 */ /* 0x000fe2000f8e02ff */
[-C--:B------:R-:W-:Y:S01]  /*91f0*/  LEA.HI.X.SX32 R39, R9, R0.reuse, 0x2, P1 ;  /* 0x0000000009277211 */ /* 0x080fe200008f16ff */
[----:B------:R1:W-:Y:S01]  /*9200*/  STL.64 [R1+0x3a0], R46 ;  /* 0x0003a02e01007387 */ /* 0x0003e20000100a00 */
[-C--:B------:R-:W-:Y:S01]  /*9210*/  LEA.HI.X.SX32 R37, R11, R0.reuse, 0x2, P0 ;  /* 0x000000000b257211 */ /* 0x080fe200000f16ff */
[----:B------:R-:W-:Y:S01]  /*9220*/  IMAD R29, R29, UR6, RZ ;  /* 0x000000061d1d7c24 */ /* 0x000fe2000f8e02ff */
[----:B------:R-:W-:Y:S01]  /*9230*/  LEA.HI.X.SX32 R35, R13, R0, 0x2, P6 ;  /* 0x000000000d237211 */ /* 0x000fe200030f16ff */
[----:B------:R3:W-:Y:S01]  /*9240*/  STL.64 [R1+0x420], R44 ;  /* 0x0004202c01007387 */ /* 0x0007e20000100a00 */
[----:B------:R-:W-:-:S02]  /*9250*/  IMAD R27, R27, UR6, RZ ;  /* 0x000000061b1b7c24 */ /* 0x000fc4000f8e02ff */
[----:B------:R-:W-:Y:S01]  /*9260*/  IMAD R25, R25, UR6, RZ ;  /* 0x0000000619197c24 */ /* 0x000fe2000f8e02ff */
[----:B------:R4:W-:Y:S01]  /*9270*/  STL.64 [R1+0x70], R42 ;  /* 0x0000702a01007387 */ /* 0x0009e20000100a00 */
[----:B------:R-:W-:Y:S01]  /*9280*/  IMAD R23, R23, UR6, RZ ;  /* 0x0000000617177c24 */ /* 0x000fe2000f8e02ff */
[-C--:B-1----:R-:W-:Y:S01]  /*9290*/  LEA R46, P5, R15, R2.reuse, 0x2 ;  /* 0x000000020f2e7211 */ /* 0x082fe200078a10ff */
[----:B------:R-:W-:Y:S01]  /*92a0*/  IMAD R21, R21, UR6, RZ ;  /* 0x0000000615157c24 */ /* 0x000fe2000f8e02ff */
[----:B------:R1:W-:Y:S01]  /*92b0*/  STL.64 [R1+0x68], R40 ;  /* 0x0000682801007387 */ /* 0x0003e20000100a00 */
[----:B---3--:R-:W-:-:S03]  /*92c0*/  LEA R44, P4, R17, R2, 0x2 ;  /* 0x00000002112c7211 */ /* 0x008fc600078810ff */
[----:B------:R3:W-:Y:S01]  /*92d0*/  STL.64 [R1+0x60], R38 ;  /* 0x0000602601007387 */ /* 0x0007e20000100a00 */
[----:B----4-:R-:W-:-:S03]  /*92e0*/  LEA R42, P3, R19, R2, 0x2 ;  /* 0x00000002132a7211 */ /* 0x010fc600078610ff */
[----:B------:R4:W-:Y:S01]  /*92f0*/  STL.64 [R1+0x58], R36 ;  /* 0x0000582401007387 */ /* 0x0009e20000100a00 */
[----:B------:R-:W-:Y:S02]  /*9300*/  LEA.HI.X.SX32 R47, R15, R0, 0x2, P5 ;  /* 0x000000000f2f7211 */ /* 0x000fe400028f16ff */
[----:B-1----:R-:W-:Y:S01]  /*9310*/  LEA R40, P2, R33, R2, 0x2 ;  /* 0x0000000221287211 */ /* 0x002fe200078410ff */
[----:B------:R1:W-:Y:S01]  /*9320*/  STL.64 [R1+0x2a8], R34 ;  /* 0x0002a82201007387 */ /* 0x0003e20000100a00 */
[----:B------:R-:W-:Y:S02]  /*9330*/  LEA.HI.X.SX32 R45, R17, R0, 0x2, P4 ;  /* 0x00000000112d7211 */ /* 0x000fe400020f16ff */
[----:B---3--:R-:W-:Y:S02]  /*9340*/  LEA R38, P1, R31, R2, 0x2 ;  /* 0x000000021f267211 */ /* 0x008fe400078210ff */
[----:B------:R-:W-:Y:S02]  /*9350*/  LEA.HI.X.SX32 R43, R19, R0, 0x2, P3 ;  /* 0x00000000132b7211 */ /* 0x000fe400018f16ff */
[----:B----4-:R-:W-:-:S02]  /*9360*/  LEA R36, P0, R29, R2, 0x2 ;  /* 0x000000021d247211 */ /* 0x010fc400078010ff */
[-C--:B------:R-:W-:Y:S02]  /*9370*/  LEA R12, P5, R25, R2.reuse, 0x2 ;  /* 0x00000002190c7211 */ /* 0x080fe400078a10ff */
[-C--:B------:R-:W-:Y:S02]  /*9380*/  LEA R10, P4, R23, R2.reuse, 0x2 ;  /* 0x00000002170a7211 */ /* 0x080fe400078810ff */
[-C--:B-1----:R-:W-:Y:S02]  /*9390*/  LEA R34, P6, R27, R2.reuse, 0x2 ;  /* 0x000000021b227211 */ /* 0x082fe400078c10ff */
[----:B------:R-:W-:Y:S02]  /*93a0*/  LEA R8, P3, R21, R2, 0x2 ;  /* 0x0000000215087211 */ /* 0x000fe400078610ff */
[-C--:B------:R-:W-:Y:S01]  /*93b0*/  LEA.HI.X.SX32 R41, R33, R0.reuse, 0x2, P2 ;  /* 0x0000000021297211 */ /* 0x080fe200010f16ff */
[----:B------:R-:W-:Y:S01]  /*93c0*/  STL.64 [R1+0x328], R46 ;  /* 0x0003282e01007387 */ /* 0x000fe20000100a00 */
[----:B------:R-:W-:-:S02]  /*93d0*/  LEA.HI.X.SX32 R39, R31, R0, 0x2, P1 ;  /* 0x000000001f277211 */ /* 0x000fc400008f16ff */
[-C--:B------:R-:W-:Y:S01]  /*93e0*/  LEA.HI.X.SX32 R37, R29, R0.reuse, 0x2, P0 ;  /* 0x000000001d257211 */ /* 0x080fe200000f16ff */
[----:B------:R-:W-:Y:S01]  /*93f0*/  STL.64 [R1+0x3a8], R44 ;  /* 0x0003a82c01007387 */ /* 0x000fe20000100a00 */
[-C--:B------:R-:W-:Y:S02]  /*9400*/  LEA.HI.X.SX32 R35, R27, R0.reuse, 0x2, P6 ;  /* 0x000000001b237211 */ /* 0x080fe400030f16ff */
[-C--:B------:R-:W-:Y:S01]  /*9410*/  LEA.HI.X.SX32 R13, R25, R0.reuse, 0x2, P5 ;  /* 0x00000000190d7211 */ /* 0x080fe200028f16ff */
[----:B------:R-:W-:Y:S01]  /*9420*/  STL.64 [R1+0x430], R42 ;  /* 0x0004302a01007387 */ /* 0x000fe20000100a00 */
[-C--:B------:R-:W-:Y:S02]  /*9430*/  LEA.HI.X.SX32 R11, R23, R0.reuse, 0x2, P4 ;  /* 0x00000000170b7211 */ /* 0x080fe400020f16ff */
[----:B------:R-:W-:Y:S01]  /*9440*/  LEA.HI.X.SX32 R9, R21, R0, 0x2, P3 ;  /* 0x0000000015097211 */ /* 0x000fe200018f16ff */
[----:B------:R-:W-:Y:S01]  /*9450*/  STL.64 [R1+0x50], R40 ;  /* 0x0000502801007387 */ /* 0x000fe20000100a00 */
[----:B--2---:R-:W-:-:S03]  /*9460*/  VIADD R0, R3, 0xfffffffc ;  /* 0xfffffffc03007836 */ /* 0x004fc60000000000 */
[----:B------:R-:W-:Y:S01]  /*9470*/  STL.64 [R1+0x48], R38 ;  /* 0x0000482601007387 */ /* 0x000fe20000100a00 */
[----:B------:R-:W-:-:S03]  /*9480*/  VIADD R2, R3, 0xfffffffd ;  /* 0xfffffffd03027836 */ /* 0x000fc60000000000 */
[----:B------:R-:W-:Y:S01]  /*9490*/  STL.64 [R1+0x40], R36 ;  /* 0x0000402401007387 */ /* 0x000fe20000100a00 */
[----:B------:R-:W-:-:S03]  /*94a0*/  ISETP.GE.U32.AND P5, PT, R0, 0x7fffff7d, PT ;  /* 0x7fffff7d0000780c */ /* 0x000fc60003fa6070 */
[----:B------:R-:W-:Y:S01]  /*94b0*/  STL.64 [R1+0x38], R34 ;  /* 0x0000382201007387 */ /* 0x000fe20000100a00 */
[----:B------:R-:W-:-:S03]  /*94c0*/  IMAD.SHL.U32 R0, R6, 0x2, RZ ;  /* 0x0000000206007824 */ /* 0x000fc600078e00ff */
[----:B------:R1:W-:Y:S01]  /*94d0*/  STL.64 [R1+0x3b0], R8 ;  /* 0x0003b00801007387 */ /* 0x0003e20000100a00 */
[----:B------:R-:W-:-:S03]  /*94e0*/  LEA R166, P0, R6, R4, 0x3 ;  /* 0x0000000406a67211 */ /* 0x000fc600078018ff */
[----:B------:R-:W-:Y:S04]  /*94f0*/  STL.64 [R1+0x2b0], R12 ;  /* 0x0002b00c01007387 */ /* 0x000fe80000100a00 */
[----:B------:R2:W-:Y:S01]  /*9500*/  STL.64 [R1+0x330], R10 ;  /* 0x0003300a01007387 */ /* 0x0005e20000100a00 */
[----:B------:R-:W-:Y:S01]  /*9510*/  ISETP.GE.U32.AND P2, PT, R2, 0x7fffff7e, PT ;  /* 0x7fffff7e0200780c */ /* 0x000fe20003f46070 */
[----:B------:R-:W-:Y:S01]  /*9520*/  IMAD R2, R6, 0x3, RZ ;  /* 0x0000000306027824 */ /* 0x000fe200078e02ff */
[----:B------:R-:W-:Y:S01]  /*9530*/  LEA.HI.X.SX32 R167, R0, R5, 0x2, P0 ;  /* 0x0000000500a77211 */ /* 0x000fe200000f16ff */
[----:B-1----:R-:W-:Y:S02]  /*9540*/  VIADD R8, R3, 0xfffffffe ;  /* 0xfffffffe03087836 */ /* 0x002fe40000000000 */
[----:B------:R-:W-:-:S02]  /*9550*/  IMAD R25, R6, 0x14, RZ ;  /* 0x0000001406197824 */ /* 0x000fc400078e02ff */
[----:B--2---:R-:W-:Y:S01]  /*9560*/  IMAD R11, R6, 0xc, RZ ;  /* 0x0000000c060b7824 */ /* 0x004fe200078e02ff */
[----:B------:R-:W-:-:S04]  /*9570*/  IADD3 R9, PT, PT, R3, -0x1, RZ ;  /* 0xffffffff03097810 */ /* 0x000fc80007ffe0ff */
[-C--:B------:R-:W-:Y:S01]  /*9580*/  IADD3 R168, P1, PT, R11, R4.reuse, RZ ;  /* 0x000000040ba87210 */ /* 0x080fe20007f3e0ff */
[----:B------:R-:W-:Y:S01]  /*9590*/  IMAD R33, R6, 0x18, RZ ;  /* 0x0000001806217824 */ /* 0x000fe200078e02ff */
[----:B------:R-:W-:Y:S01]  /*95a0*/  ISETP.GE.U32.AND P4, PT, R8, 0x7fffff7f, PT ;  /* 0x7fffff7f0800780c */ /* 0x000fe20003f86070 */
[----:B------:R-:W-:Y:S01]  /*95b0*/  IMAD R8, R6, 0x5, RZ ;  /* 0x0000000506087824 */ /* 0x000fe200078e02ff */
[----:B------:R1:W-:Y:S01]  /*95c0*/  STL.64 [R1+0x28], R166 ;  /* 0x000028a601007387 */ /* 0x0003e20000100a00 */
[----:B------:R-:W-:Y:S01]  /*95d0*/  LEA.HI.X.SX32 R169, R2, R5, 0x2, P1 ;  /* 0x0000000502a97211 */ /* 0x000fe200008f16ff */
[C---:B------:R-:W-:Y:S01]  /*95e0*/  IMAD R41, R6.reuse, 0x1c, RZ ;  /* 0x0000001c06297824 */ /* 0x040fe200078e02ff */
[----:B------:R-:W-:Y:S01]  /*95f0*/  ISETP.GE.U32.AND P3, PT, R9, 0x7fffff80, PT ;  /* 0x7fffff800900780c */ /* 0x000fe20003f66070 */
[C---:B------:R-:W-:Y:S01]  /*9600*/  IMAD R9, R6.reuse, 0x6, RZ ;  /* 0x0000000606097824 */ /* 0x040fe200078e02ff */
[-C--:B------:R-:W-:Y:S01]  /*9610*/  IADD3 R172, P1, PT, R33, R4.reuse, RZ ;  /* 0x0000000421ac7210 */ /* 0x080fe20007f3e0ff */
[C---:B------:R-:W-:Y:S01]  /*9620*/  IMAD R10, R6.reuse, 0x7, RZ ;  /* 0x00000007060a7824 */ /* 0x040fe200078e02ff */
[----:B------:R2:W-:Y:S01]  /*9630*/  STL.64 [R1+0x20], R168 ;  /* 0x000020a801007387 */ /* 0x0005e20000100a00 */
[----:B-1----:R-:W-:Y:S01]  /*9640*/  IADD3 R166, P0, PT, R25, R4, RZ ;  /* 0x0000000419a67210 */ /* 0x002fe20007f1e0ff */
[----:B------:R-:W-:-:S03]  /*9650*/  IMAD R57, R6, 0x24, RZ ;  /* 0x0000002406397824 */ /* 0x000fc600078e02ff */
[-C--:B------:R-:W-:Y:S02]  /*9660*/  LEA.HI.X.SX32 R167, R8, R5.reuse, 0x2, P0 ;  /* 0x0000000508a77211 */ /* 0x080fe400000f16ff */
[-C--:B--2---:R-:W-:Y:S01]  /*9670*/  IADD3 R168, P0, PT, R41, R4.reuse, RZ ;  /* 0x0000000429a87210 */ /* 0x084fe20007f1e0ff */
[C---:B------:R-:W-:Y:S01]  /*9680*/  IMAD.SHL.U32 R12, R6.reuse, 0x8, RZ ;  /* 0x00000008060c7824 */ /* 0x040fe200078e00ff */
[-C--:B------:R-:W-:Y:S01]  /*9690*/  LEA.HI.X.SX32 R173, R9, R5.reuse, 0x2, P1 ;  /* 0x0000000509ad7211 */ /* 0x080fe200008f16ff */
[C---:B------:R-:W-:Y:S01]  /*96a0*/  IMAD R13, R6.reuse, 0x9, RZ ;  /* 0x00000009060d7824 */ /* 0x040fe200078e02ff */
[CC--:B------:R-:W-:Y:S01]  /*96b0*/  LEA R250, P1, R6.reuse, R4.reuse, 0x5 ;  /* 0x0000000406fa7211 */ /* 0x0c0fe200078228ff */
[----:B------:R-:W-:Y:S01]  /*96c0*/  IMAD R65, R6, 0x28, RZ ;  /* 0x0000002806417824 */ /* 0x000fe200078e02ff */
[-C--:B------:R-:W-:Y:S01]  /*96d0*/  LEA.HI.X.SX32 R169, R10, R5.reuse, 0x2, P0 ;  /* 0x000000050aa97211 */ /* 0x080fe200000f16ff */
[C---:B------:R-:W-:Y:S01]  /*96e0*/  IMAD R73, R6.reuse, 0x2c, RZ ;  /* 0x0000002c06497824 */ /* 0x040fe200078e02ff */
[-C--:B------:R-:W-:Y:S01]  /*96f0*/  IADD3 R248, P0, PT, R57, R4.reuse, RZ ;  /* 0x0000000439f87210 */ /* 0x080fe20007f1e0ff */
[----:B------:R-:W-:Y:S01]  /*9700*/  IMAD R14, R6, 0xa, RZ ;  /* 0x0000000a060e7824 */ /* 0x000fe200078e02ff */
[-C--:B------:R-:W-:Y:S01]  /*9710*/  LEA.HI.X.SX32 R251, R12, R5.reuse, 0x2, P1 ;  /* 0x000000050cfb7211 */ /* 0x080fe200008f16ff */
[C---:B------:R-:W-:Y:S01]  /*9720*/  IMAD R15, R6.reuse, 0xb, RZ ;  /* 0x0000000b060f7824 */ /* 0x040fe200078e02ff */
[-C--:B------:R-:W-:Y:S01]  /*9730*/  IADD3 R244, P1, PT, R65, R4.reuse, RZ ;  /* 0x0000000441f47210 */ /* 0x080fe20007f3e0ff */
[C---:B------:R-:W-:Y:S01]  /*9740*/  IMAD R81, R6.reuse, 0x30, RZ ;  /* 0x0000003006517824 */ /* 0x040fe200078e02ff */
[-C--:B------:R-:W-:Y:S01]  /*9750*/  LEA.HI.X.SX32 R249, R13, R5.reuse, 0x2, P0 ;  /* 0x000000050df97211 */ /* 0x080fe200000f16ff */
[C---:B------:R-:W-:Y:S01]  /*9760*/  IMAD R89, R6.reuse, 0x34, RZ ;  /* 0x0000003406597824 */ /* 0x040fe200078e02ff */
[-C--:B------:R-:W-:Y:S01]  /*9770*/  IADD3 R242, P0, PT, R73, R4.reuse, RZ ;  /* 0x0000000449f27210 */ /* 0x080fe20007f1e0ff */
[----:B------:R-:W-:Y:S01]  /*9780*/  IMAD R16, R6, 0xd, RZ ;  /* 0x0000000d06107824 */ /* 0x000fe200078e02ff */
[-C--:B------:R-:W-:Y:S01]  /*9790*/  LEA.HI.X.SX32 R245, R14, R5.reuse, 0x2, P1 ;  /* 0x000000050ef57211 */ /* 0x080fe200008f16ff */
[C---:B------:R-:W-:Y:S01]  /*97a0*/  IMAD R97, R6.reuse, 0x38, RZ ;  /* 0x0000003806617824 */ /* 0x040fe200078e02ff */
[----:B------:R-:W-:Y:S01]  /*97b0*/  IADD3 R8, P1, PT, R81, R4, RZ ;  /* 0x0000000451087210 */ /* 0x000fe20007f3e0ff */
[----:B------:R-:W-:Y:S01]  /*97c0*/  IMAD R105, R6, 0x3c, RZ ;  /* 0x0000003c06697824 */ /* 0x000fe200078e02ff */
[----:B------:R-:W-:-:S02]  /*97d0*/  LEA.HI.X.SX32 R243, R15, R5, 0x2, P0 ;  /* 0x000000050ff37211 */ /* 0x000fc400000f16ff */
[-C--:B------:R-:W-:Y:S01]  /*97e0*/  IADD3 R10, P0, PT, R89, R4.reuse, RZ ;  /* 0x00000004590a7210 */ /* 0x080fe20007f1e0ff */
[C---:B------:R-:W-:Y:S01]  /*97f0*/  IMAD R17, R6.reuse, 0xe, RZ ;  /* 0x0000000e06117824 */ /* 0x040fe200078e02ff */
[-C--:B------:R-:W-:Y:S01]  /*9800*/  LEA.HI.X.SX32 R9, R11, R5.reuse, 0x2, P1 ;  /* 0x000000050b097211 */ /* 0x080fe200008f16ff */
[C---:B------:R-:W-:Y:S01]  /*9810*/  IMAD R18, R6.reuse, 0xf, RZ ;  /* 0x0000000f06127824 */ /* 0x040fe200078e02ff */
[-C--:B------:R-:W-:Y:S01]  /*9820*/  IADD3 R12, P1, PT, R97, R4.reuse, RZ ;  /* 0x00000004610c7210 */ /* 0x080fe20007f3e0ff */
[----:B------:R-:W-:Y:S01]  /*9830*/  IMAD R121, R6, 0x44, RZ ;  /* 0x0000004406797824 */ /* 0x000fe200078e02ff */
[-C--:B------:R-:W-:Y:S02]  /*9840*/  LEA.HI.X.SX32 R11, R16, R5.reuse, 0x2, P0 ;  /* 0x00000005100b7211 */ /* 0x080fe400000f16ff */
[-C--:B------:R-:W-:Y:S01]  /*9850*/  IADD3 R14, P0, PT, R105, R4.reuse, RZ ;  /* 0x00000004690e7210 */ /* 0x080fe20007f1e0ff */
        /* <DEDUP_REMOVED lines=8> */
[C---:B------:R-:W-:Y:S01]  /*98e0*/  IMAD R23, R6.reuse, 0x12, RZ ;  /* 0x0000001206177824 */ /* 0x040fe200078e02ff */
        /* <DEDUP_REMOVED lines=8> */
[----:B------:R-:W-:Y:S01]  /*9970*/  IMAD R27, R6, 0x15, RZ ;  /* 0x00000015061b7824 */ /* 0x000fe200078e02ff */
[-C--:B------:R-:W-:Y:S01]  /*9980*/  LEA.HI.X.SX32 R23, R26, R5.reuse, 0x2, P0 ;  /* 0x000000051a177211 */ /* 0x080fe200000f16ff */
[C---:B------:R-:W-:Y:S01]  /*9990*/  IMAD R179, R6.reuse, 0x5c, RZ ;  /* 0x0000005c06b37824 */ /* 0x040fe200078e02ff */
[-C--:B------:R-:W-:Y:S01]  /*99a0*/  IADD3 R26, P0, PT, R141, R4.reuse, RZ ;  /* 0x000000048d1a7210 */ /* 0x080fe20007f1e0ff */
[C---:B------:R-:W-:Y:S01]  /*99b0*/  IMAD R171, R6.reuse, 0x58, RZ ;  /* 0x0000005806ab7824 */ /* 0x040fe200078e02ff */
[-C--:B------:R-:W-:Y:S01]  /*99c0*/  IADD3 R24, P1, PT, R139, R4.reuse, RZ ;  /* 0x000000048b187210 */ /* 0x080fe20007f3e0ff */
[C---:B------:R-:W-:Y:S01]  /*99d0*/  IMAD R31, R6.reuse, 0x17, RZ ;  /* 0x00000017061f7824 */ /* 0x040fe200078e02ff */
[-C--:B------:R-:W-:Y:S01]  /*99e0*/  LEA.HI.X.SX32 R27, R27, R5.reuse, 0x2, P0 ;  /* 0x000000051b1b7211 */ /* 0x080fe200000f16ff */
        /* <DEDUP_REMOVED lines=31> */
[-C--:B------:R-:W-:Y:S01]  /*9be0*/  IADD3 R46, P0, PT, R246, R4.reuse, RZ ;  /* 0x00000004f62e7210 */ /* 0x080fe20007f1e0ff */
[C---:B------:R-:W-:Y:S01]  /*9bf0*/  IMAD R45, R6.reuse, 0x1e, RZ ;  /* 0x0000001e062d7824 */ /* 0x040fe200078e02ff */
[-C--:B------:R-:W-:Y:S02]  /*9c00*/  LEA.HI.X.SX32 R41, R41, R5.reuse, 0x2, P1 ;  /* 0x0000000529297211 */ /* 0x080fe400008f16ff */
[-C--:B------:R-:W-:Y:S01]  /*9c10*/  IADD3 R44, P1, PT, R235, R4.reuse, RZ ;  /* 0x00000004eb2c7210 */ /* 0x080fe20007f3e0ff */
[C---:B------:R-:W-:Y:S01]  /*9c20*/  IMAD R51, R6.reuse, 0x21, RZ ;  /* 0x0000002106337824 */ /* 0x040fe200078e02ff */
[-C--:B------:R-:W-:Y:S01]  /*9c30*/  LEA.HI.X.SX32 R47, R47, R5.reuse, 0x2, P0 ;  /* 0x000000052f2f7211 */ /* 0x080fe200000f16ff */
[----:B------:R-:W-:Y:S01]  /*9c40*/  IMAD R54, R6, 0x8c, RZ ;  /* 0x0000008c06367824 */ /* 0x000fe200078e02ff */
[-C--:B------:R-:W-:Y:S01]  /*9c50*/  IADD3 R50, P0, PT, R50, R4.reuse, RZ ;  /* 0x0000000432327210 */ /* 0x080fe20007f1e0ff */
[C---:B------:R-:W-:Y:S01]  /*9c60*/  IMAD.SHL.U32 R49, R6.reuse, 0x20, RZ ;  /* 0x0000002006317824 */ /* 0x040fe200078e00ff */
[-C--:B------:R-:W-:Y:S01]  /*9c70*/  LEA.HI.X.SX32 R45, R45, R5.reuse, 0x2, P1 ;  /* 0x000000052d2d7211 */ /* 0x080fe200008f16ff */
[C---:B------:R-:W-:Y:S01]  /*9c80*/  IMAD R52, R6.reuse, 0x88, RZ ;  /* 0x0000008806347824 */ /* 0x040fe200078e02ff */
[CC--:B------:R-:W-:Y:S01]  /*9c90*/  LEA R48, P1, R6.reuse, R4.reuse, 0x7 ;  /* 0x0000000406307211 */ /* 0x0c0fe200078238ff */
[C---:B------:R-:W-:Y:S01]  /*9ca0*/  IMAD R55, R6.reuse, 0x23, RZ ;  /* 0x0000002306377824 */ /* 0x040fe200078e02ff */
[-C--:B------:R-:W-:Y:S01]  /*9cb0*/  LEA.HI.X.SX32 R51, R51, R5.reuse, 0x2, P0 ;  /* 0x0000000533337211 */ /* 0x080fe200000f16ff */
[----:B------:R-:W-:Y:S01]  /*9cc0*/  IMAD R58, R6, 0x94, RZ ;  /* 0x00000094063a7824 */ /* 0x000fe200078e02ff */
[-C--:B------:R-:W-:Y:S01]  /*9cd0*/  IADD3 R54, P0, PT, R54, R4.reuse, RZ ;  /* 0x0000000436367210 */ /* 0x080fe20007f1e0ff */
[C---:B------:R-:W-:Y:S01]  /*9ce0*/  IMAD R53, R6.reuse, 0x22, RZ ;  /* 0x0000002206357824 */ /* 0x040fe200078e02ff */
[-C--:B------:R-:W-:Y:S01]  /*9cf0*/  LEA.HI.X.SX32 R49, R49, R5.reuse, 0x2, P1 ;  /* 0x0000000531317211 */ /* 0x080fe200008f16ff */
[----:B------:R-:W-:Y:S01]  /*9d00*/  IMAD R56, R6, 0x90, RZ ;  /* 0x0000009006387824 */ /* 0x000fe200078e02ff */
[-C--:B------:R-:W-:Y:S01]  /*9d10*/  IADD3 R52, P1, PT, R52, R4.reuse, RZ ;  /* 0x0000000434347210 */ /* 0x080fe20007f3e0ff */
[C---:B------:R-:W-:Y:S01]  /*9d20*/  IMAD R59, R6.reuse, 0x25, RZ ;  /* 0x00000025063b7824 */ /* 0x040fe200078e02ff */
[-C--:B------:R-:W-:Y:S01]  /*9d30*/  LEA.HI.X.SX32 R55, R55, R5.reuse, 0x2, P0 ;  /* 0x0000000537377211 */ /* 0x080fe200000f16ff */
[----:B------:R-:W-:Y:S01]  /*9d40*/  IMAD R62, R6, 0x9c, RZ ;  /* 0x0000009c063e7824 */ /* 0x000fe200078e02ff */
        /* <DEDUP_REMOVED lines=98> */
[----:B------:R-:W-:Y:S01]  /*a370*/  IMAD R109, R6, 0x3e, RZ ;  /* 0x0000003e066d7824 */ /* 0x000fe200078e02ff */
        /* <DEDUP_REMOVED lines=55> */
[----:B------:R-:W-:Y:S01]  /*a6f0*/  IMAD R153, R6, 0x4f, RZ ;  /* 0x0000004f06997824 */ /* 0x000fe200078e02ff */
[-C--:B------:R-:W-:Y:S01]  /*a700*/  LEA.HI.X.SX32 R149, R142, R5.reuse, 0x2, P0 ;  /* 0x000000058e957211 */ /* 0x080fe200000f16ff */
[----:B------:R-:W-:Y:S01]  /*a710*/  IMAD R156, R6, 0x144, RZ ;  /* 0x00000144069c7824 */ /* 0x000fe200078e02ff */
[-C--:B------:R-:W-:Y:S01]  /*a720*/  IADD3 R152, P0, PT, R152, R4.reuse, RZ ;  /* 0x0000000498987210 */ /* 0x080fe20007f1e0ff */
[----:B------:R-:W-:Y:S01]  /*a730*/  IMAD R151, R6, 0x4e, RZ ;  /* 0x0000004e06977824 */ /* 0x000fe200078e02ff */
        /* <DEDUP_REMOVED lines=17> */
[----:B------:R1:W-:Y:S01]  /*a850*/  STL.64 [R1+0x10], R166 ;  /* 0x000010a601007387 */ /* 0x0003e20000100a00 */
[-C--:B------:R-:W-:Y:S01]  /*a860*/  IADD3 R158, P1, PT, R158, R4.reuse, RZ ;  /* 0x000000049e9e7210 */ /* 0x080fe20007f3e0ff */
[----:B------:R-:W-:Y:S01]  /*a870*/  IMAD R165, R6, 0x55, RZ ;  /* 0x0000005506a57824 */ /* 0x000fe200078e02ff */
[----:B------:R-:W-:Y:S01]  /*a880*/  LEA.HI.X.SX32 R161, R161, R5, 0x2, P0 ;  /* 0x00000005a1a17211 */ /* 0x000fe200000f16ff */
[----:B------:R-:W-:Y:S01]  /*a890*/  STL.64 [R1+0x8], R172 ;  /* 0x000008ac01007387 */ /* 0x000fe20000100a00 */
[----:B------:R-:W-:-:S03]  /*a8a0*/  IADD3 R164, P0, PT, R164, R4, RZ ;  /* 0x00000004a4a47210 */ /* 0x000fc60007f1e0ff */
[----:B------:R2:W-:Y:S01]  /*a8b0*/  STL.64 [R1], R168 ;  /* 0x000000a801007387 */ /* 0x0005e20000100a00 */
[-C--:B------:R-:W-:Y:S02]  /*a8c0*/  LEA.HI.X.SX32 R159, R159, R5.reuse, 0x2, P1 ;  /* 0x000000059f9f7211 */ /* 0x080fe400008f16ff */
[-C--:B------:R-:W-:Y:S01]  /*a8d0*/  IADD3 R162, P1, PT, R162, R4.reuse, RZ ;  /* 0x00000004a2a27210 */ /* 0x080fe20007f3e0ff */
[C---:B-1----:R-:W-:Y:S01]  /*a8e0*/  IMAD R166, R6.reuse, 0x158, RZ ;  /* 0x0000015806a67824 */ /* 0x042fe200078e02ff */
[-C--:B------:R-:W-:Y:S01]  /*a8f0*/  LEA.HI.X.SX32 R165, R165, R5.reuse, 0x2, P0 ;  /* 0x00000005a5a57211 */ /* 0x080fe200000f16ff */
[C---:B------:R-:W-:Y:S02]  /*a900*/  IMAD R167, R6.reuse, 0x56, RZ ;  /* 0x0000005606a77824 */ /* 0x040fe400078e02ff */
[C---:B--2---:R-:W-:Y:S02]  /*a910*/  IMAD R168, R6.reuse, 0x15c, RZ ;  /* 0x0000015c06a87824 */ /* 0x044fe400078e02ff */
[C---:B------:R-:W-:Y:S01]  /*a920*/  IMAD R169, R6.reuse, 0x57, RZ ;  /* 0x0000005706a97824 */ /* 0x040fe200078e02ff */
[-C--:B------:R-:W-:Y:S01]  /*a930*/  LEA.HI.X.SX32 R163, R141, R5.reuse, 0x2, P1 ;  /* 0x000000058da37211 */ /* 0x080fe200008f16ff */
[----:B------:R-:W-:Y:S01]  /*a940*/  IMAD R172, R6, 0x164, RZ ;  /* 0x0000016406ac7824 */ /* 0x000fe200078e02ff */
[-C--:B------:R-:W-:Y:S01]  /*a950*/  IADD3 R168, P0, PT, R168, R4.reuse, RZ ;  /* 0x00000004a8a87210 */ /* 0x080fe20007f1e0ff */
        /* <DEDUP_REMOVED lines=61> */
[-C--:B------:R-:W-:Y:S01]  /*ad30*/  IADD3 R198, P1, PT, R198, R4.reuse, RZ ;  /* 0x00000004c6c67210 */ /* 0x080fe20007f3e0ff */
[----:B------:R-:W-:Y:S01]  /*ad40*/  IMAD R136, R6, 0x69, RZ ;  /* 0x0000006906887824 */ /* 0x000fe200078e02ff */
        /* <DEDUP_REMOVED lines=43> */
[-C--:B------:R-:W-:Y:S02]  /*b000*/  IADD3 R222, P1, PT, R222, R4.reuse, RZ ;  /* 0x00000004dede7210 */ /* 0x080fe40007f3e0ff */
[-C--:B------:R-:W-:Y:S01]  /*b010*/  LEA.HI.X.SX32 R225, R0, R5.reuse, 0x2, P0 ;  /* 0x0000000500e17211 */ /* 0x080fe200000f16ff */
[----:B------:R-:W-:Y:S01]  /*b020*/  IMAD R0, R6, 0x75, RZ ;  /* 0x0000007506007824 */ /* 0x000fe200078e02ff */
[----:B------:R-:W-:Y:S01]  /*b030*/  LEA.HI.X.SX32 R223, R2, R5, 0x2, P1 ;  /* 0x0000000502df7211 */ /* 0x000fe200008f16ff */
[----:B------:R-:W-:Y:S01]  /*b040*/  IMAD R230, R6, 0x1d8, RZ ;  /* 0x000001d806e67824 */ /* 0x000fe200078e02ff */
[-C--:B------:R-:W-:Y:S01]  /*b050*/  IADD3 R228, P0, PT, R228, R4.reuse, RZ ;  /* 0x00000004e4e47210 */ /* 0x080fe20007f1e0ff */
[----:B------:R-:W-:Y:S01]  /*b060*/  IMAD R232, R6, 0x1dc, RZ ;  /* 0x000001dc06e87824 */ /* 0x000fe200078e02ff */
[----:B------:R-:W-:-:S02]  /*b070*/  IADD3 R226, P1, PT, R226, R4, RZ ;  /* 0x00000004e2e27210 */ /* 0x000fc40007f3e0ff */
[-C--:B------:R-:W-:Y:S01]  /*b080*/  LEA.HI.X.SX32 R229, R0, R5.reuse, 0x2, P0 ;  /* 0x0000000500e57211 */ /* 0x080fe200000f16ff */
[C---:B------:R-:W-:Y:S01]  /*b090*/  IMAD R0, R6.reuse, 0x76, RZ ;  /* 0x0000007606007824 */ /* 0x040fe200078e02ff */
[-C--:B------:R-:W-:Y:S01]  /*b0a0*/  LEA.HI.X.SX32 R227, R227, R5.reuse, 0x2, P1 ;  /* 0x00000005e3e37211 */ /* 0x080fe200008f16ff */
[----:B------:R-:W-:Y:S01]  /*b0b0*/  IMAD R2, R6, 0x77, RZ ;  /* 0x0000007706027824 */ /* 0x000fe200078e02ff */
[-C--:B------:R-:W-:Y:S01]  /*b0c0*/  IADD3 R230, P1, PT, R230, R4.reuse, RZ ;  /* 0x00000004e6e67210 */ /* 0x080fe20007f3e0ff */
[----:B------:R-:W-:Y:S01]  /*b0d0*/  IMAD R234, R6, 0x1e0, RZ ;  /* 0x000001e006ea7824 */ /* 0x000fe200078e02ff */
[-C--:B------:R-:W-:Y:S01]  /*b0e0*/  IADD3 R232, P0, PT, R232, R4.reuse, RZ ;  /* 0x00000004e8e87210 */ /* 0x080fe20007f1e0ff */
[----:B------:R-:W-:Y:S01]  /*b0f0*/  IMAD R236, R6, 0x1e4, RZ ;  /* 0x000001e406ec7824 */ /* 0x000fe200078e02ff */
[-C--:B------:R-:W-:Y:S01]  /*b100*/  LEA.HI.X.SX32 R231, R0, R5.reuse, 0x2, P1 ;  /* 0x0000000500e77211 */ /* 0x080fe200008f16ff */
[----:B------:R-:W-:Y:S01]  /*b110*/  IMAD R0, R6, 0x79, RZ ;  /* 0x0000007906007824 */ /* 0x000fe200078e02ff */
[----:B------:R-:W-:Y:S01]  /*b120*/  LEA.HI.X.SX32 R233, R2, R5, 0x2, P0 ;  /* 0x0000000502e97211 */ /* 0x000fe200000f16ff */
[----:B------:R-:W-:Y:S01]  /*b130*/  IMAD R238, R6, 0x1e8, RZ ;  /* 0x000001e806ee7824 */ /* 0x000fe200078e02ff */
[----:B------:R-:W-:-:S02]  /*b140*/  IADD3 R234, P1, PT, R234, R4, RZ ;  /* 0x00000004eaea7210 */ /* 0x000fc40007f3e0ff */
[-C--:B------:R-:W-:Y:S01]  /*b150*/  IADD3 R236, P0, PT, R236, R4.reuse, RZ ;  /* 0x00000004ecec7210 */ /* 0x080fe20007f1e0ff */
[----:B------:R-:W-:Y:S01]  /*b160*/  IMAD R2, R6, 0x7a, RZ ;  /* 0x0000007a06027824 */ /* 0x000fe200078e02ff */
[-C--:B------:R-:W-:Y:S02]  /*b170*/  LEA.HI.X.SX32 R235, R235, R5.reuse, 0x2, P1 ;  /* 0x00000005ebeb7211 */ /* 0x080fe400008f16ff */
[----:B------:R-:W-:Y:S01]  /*b180*/  LEA.HI.X.SX32 R237, R0, R5, 0x2, P0 ;  /* 0x0000000500ed7211 */ /* 0x000fe200000f16ff */
[----:B------:R-:W-:Y:S01]  /*b190*/  IMAD R0, R6, 0x1f0, RZ ;  /* 0x000001f006007824 */ /* 0x000fe200078e02ff */
[----:B------:R-:W-:Y:S01]  /*b1a0*/  IADD3 R238, P1, PT, R238, R4, RZ ;  /* 0x00000004eeee7210 */ /* 0x000fe20007f3e0ff */
[----:B------:R-:W-:-:S03]  /*b1b0*/  IMAD R240, R6, 0x1ec, RZ ;  /* 0x000001ec06f07824 */ /* 0x000fc600078e02ff */
        /* <DEDUP_REMOVED lines=8> */
[-C--:B------:R-:W-:Y:S02]  /*b240*/  LEA.HI.X.SX32 R241, R137, R5.reuse, 0x2, P0 ;  /* 0x0000000589f17211 */ /* 0x080fe400000f16ff */
[-C--:B------:R-:W-:Y:S01]  /*b250*/  IADD3 R142, P1, PT, R0, R4.reuse, RZ ;  /* 0x00000004008e7210 */ /* 0x080fe20007f3e0ff */
[----:B------:R-:W-:Y:S01]  /*b260*/  IMAD R0, R6, 0x1fc, RZ ;  /* 0x000001fc06007824 */ /* 0x000fe200078e02ff */
[-C--:B------:R-:W-:Y:S01]  /*b270*/  IADD3 R138, P0, PT, R136, R4.reuse, RZ ;  /* 0x00000004888a7210 */ /* 0x080fe20007f1e0ff */
[----:B------:R-:W1:Y:S03]  /*b280*/  S2R R133, SR_TID.X ;  /* 0x0000000000857919 */ /* 0x000e660000002100 */
[----:B------:R-:W-:Y:S01]  /*b290*/  LEA.HI.X.SX32 R139, R2, R5, 0x2, P0 ;  /* 0x00000005028b7211 */ /* 0x000fe200000f16ff */
[----:B------:R2:W-:Y:S01]  /*b2a0*/  STL.64 [R1+0x428], R140 ;  /* 0x0004288c01007387 */ /* 0x0005e20000100a00 */
[C---:B------:R-:W-:Y:S01]  /*b2b0*/  IMAD R2, R6.reuse, 0x7e, RZ ;  /* 0x0000007e06027824 */ /* 0x040fe200078e02ff */
[----:B------:R-:W-:-:S04]  /*b2c0*/  LEA R136, P6, R6, R4, 0x4 ;  /* 0x0000000406887211 */ /* 0x000fc800078c20ff */
[-C--:B------:R-:W-:Y:S02]  /*b2d0*/  LEA.HI.X.SX32 R143, R2, R5.reuse, 0x2, P1 ;  /* 0x00000005028f7211 */ /* 0x080fe400008f16ff */
[----:B--2---:R-:W-:Y:S01]  /*b2e0*/  IADD3 R140, P0, PT, R0, R4, RZ ;  /* 0x00000004008c7210 */ /* 0x004fe20007f1e0ff */
[----:B------:R-:W-:Y:S01]  /*b2f0*/  IMAD R0, R6, 0x7f, RZ ;  /* 0x0000007f06007824 */ /* 0x000fe200078e02ff */
[----:B------:R2:W-:Y:S04]  /*b300*/  STL.64 [R1+0x438], R138 ;  /* 0x0004388a01007387 */ /* 0x0005e80000100a00 */
[----:B------:R-:W-:Y:S01]  /*b310*/  LEA.HI.X.SX32 R141, R0, R5, 0x2, P0 ;  /* 0x00000005008d7211 */ /* 0x000fe200000f16ff */
[----:B------:R2:W-:Y:S04]  /*b320*/  STL.64 [R1+0x440], R142 ;  /* 0x0004408e01007387 */ /* 0x0005e80000100a00 */
[----:B------:R2:W-:Y:S01]  /*b330*/  STL.64 [R1+0x448], R140 ;  /* 0x0004488c01007387 */ /* 0x0005e20000100a00 */
[----:B------:R-:W3:Y:S03]  /*b340*/  S2R R247, SR_TID.X ;  /* 0x0000000000f77919 */ /* 0x000ee60000002100 */
[----:B------:R2:W-:Y:S01]  /*b350*/  STL [R1+0x18], R136 ;  /* 0x0000188801007387 */ /* 0x0005e20000100800 */
[----:B-1----:R-:W-:Y:S01]  /*b360*/  LOP3.LUT R133, R133, 0x7f, RZ, 0xc0, !PT ;  /* 0x0000007f85857812 */ /* 0x002fe200078ec0ff */
[----:B------:R-:W-:Y:S01]  /*b370*/  USHF.L.U32 UR4, UR8, 0x15, URZ ;  /* 0x0000001508047899 */ /* 0x000fe200080006ff */
[----:B------:R-:W-:-:S02]  /*b380*/  IMAD.SHL.U32 R0, R6, 0x4, RZ ;  /* 0x0000000406007824 */ /* 0x000fc400078e00ff */
[----:B------:R-:W-:Y:S01]  /*b390*/  ISETP.NE.U32.AND P1, PT, R133, RZ, PT ;  /* 0x000000ff8500720c */ /* 0x000fe20003f25070 */
[----:B------:R-:W-:Y:S01]  /*b3a0*/  ULOP3.LUT UR11, UR4, 0x600000, URZ, 0xc0, !UPT ;  /* 0x00600000040b7892 */ /* 0x000fe2000f8ec0ff */
[----:B------:R-:W-:Y:S01]  /*b3b0*/  UMOV UR6, 0x1 ;  /* 0x0000000100067882 */ /* 0x000fe20000000000 */
[----:B------:R-:W-:Y:S10]  /*b3c0*/  BRA.U UP0, `(.L_x_5) ;  /* 0x0000000100187547 */ /* 0x000ff4000b800000 */
[----:B------:R-:W-:Y:S01]  /*b3d0*/  ELECT P0, URZ, PT ;  /* 0x0000000000ff782f */ /* 0x000fe20003800000 */
[----:B------:R-:W-:Y:S01]  /*b3e0*/  IMAD.MOV.U32 R2, RZ, RZ, 0x1 ;  /* 0x00000001ff027424 */ /* 0x000fe200078e00ff */
[----:B------:R-:W-:Y:S01]  /*b3f0*/  UMOV UR4, 0x40 ;  /* 0x0000004000047882 */ /* 0x000fe20000000000 */
[----:B------:R-:W-:Y:S01]  /*b400*/  UVIRTCOUNT.DEALLOC.SMPOOL 0x80 ;  /* 0x000000800000784c */ /* 0x000fe20000000000 */
[----:B------:R-:W-:-:S09]  /*b410*/  ULEA UR4, UR5, UR4, 0x18 ;  /* 0x0000000405047291 */ /* 0x000fd2000f8ec0ff */
[----:B------:R1:W-:Y:S03]  /*b420*/  @P0 STS.U8 [UR4], R2 ;  /* 0x00000002ff000988 */ /* 0x0003e60008000004 */
.L_x_5:
[----:B------:R-:W-:Y:S01]  /*b430*/  UIADD3 UR11, UPT, UPT, UR10, UR11, URZ ;  /* 0x0000000b0a0b7290 */ /* 0x000fe2000fffe0ff */
[----:B------:R4:W-:Y:S01]  /*b440*/  STL.64 [R1+0xce0], R240 ;  /* 0x000ce0f001007387 */ /* 0x0009e20000100a00 */
[----:B------:R-:W-:Y:S01]  /*b450*/  VOTEU.ALL UP1, P1 ;  /* 0x0000000000ff7886 */ /* 0x000fe20000820000 */
[----:B------:R-:W-:Y:S01]  /*b460*/  UIADD3 UR4, UPT, UPT, UR9, 0x50000, URZ ;  /* 0x0005000009047890 */ /* 0x000fe2000fffe0ff */
[----:B------:R-:W1:Y:S01]  /*b470*/  LDCU.64 UR22, c[0x0][0x358] ;  /* 0x00006b00ff1677ac */ /* 0x000e620008000a00 */
[----:B------:R2:W-:Y:S04]  /*b480*/  STL.64 [R1+0xcd8], R142 ;  /* 0x000cd88e01007387 */ /* 0x0005e80000100a00 */
[----:B------:R-:W-:Y:S01]  /*b490*/  STTM.x128 tmem[UR11], RZ ;  /* 0x000000ff000079ed */ /* 0x000fe200083c000b */
[----:B------:R-:W3:Y:S01]  /*b4a0*/  FENCE.VIEW.ASYNC.T ;  /* 0x00000000000073c6 */ /* 0x000ee20000000200 */
[----:B------:R-:W-:-:S04]  /*b4b0*/  @!UP1 UIADD3 UR12, UPT, UPT, -UR6, 0x100000, URZ ;  /* 0x00100000060c9890 */ /* 0x000fc8000fffe1ff */
[----:B------:R-:W-:Y:S02]  /*b4c0*/  @!UP1 USHF.L.U32 UR13, UR12, 0xb, URZ ;  /* 0x0000000b0c0d9899 */ /* 0x000fe400080006ff */
[----:B------:R-:W-:Y:S01]  /*b4d0*/  @!UP1 USHF.L.U32 UR12, UR12, 0x1, URZ ;  /* 0x000000010c0c9899 */ /* 0x000fe200080006ff */
[----:B----4-:R-:W-:Y:S01]  /*b4e0*/  IMAD.MOV.U32 R241, RZ, RZ, R137 ;  /* 0x000000fffff17224 */ /* 0x010fe200078e0089 */
[----:B------:R-:W-:-:S04]  /*b4f0*/  @!UP1 UIADD3 UR6, UPT, UPT, -UR6, 0x100000, URZ ;  /* 0x0010000006069890 */ /* 0x000fc8000fffe1ff */
[----:B------:R-:W-:Y:S02]  /*b500*/  @!UP1 USHF.L.U32 UR7, UR6, 0xb, URZ ;  /* 0x0000000b06079899 */ /* 0x000fe400080006ff */
[----:B------:R-:W-:Y:S01]  /*b510*/  @!UP1 USHF.L.U32 UR6, UR6, 0x1, URZ ;  /* 0x0000000106069899 */ /* 0x000fe200080006ff */
[----:B---3--:R-:W-:Y:S01]  /*b520*/  VOTEU.ALL UP1, P1 ;  /* 0x0000000000ff7886 */ /* 0x008fe20000820000 */
[----:B------:R-:W-:Y:S01]  /*b530*/  BAR.SYNC.DEFER_BLOCKING 0x0 ;  /* 0x0000000000007b1d */ /* 0x000fe20000010000 */
[C---:B------:R-:W-:Y:S01]  /*b540*/  LEA.HI.X.SX32 R241, R0.reuse, R5, 0x2, P6 ;  /* 0x0000000500f17211 */ /* 0x040fe200030f16ff */
[----:B------:R-:W-:Y:S01]  /*b550*/  IMAD.MOV.U32 R240, RZ, RZ, R136 ;  /* 0x000000fffff07224 */ /* 0x000fe200078e0088 */
[----:B------:R-:W-:-:S03]  /*b560*/  IADD3 R240, P0, PT, R0, R4, RZ ;  /* 0x0000000400f07210 */ /* 0x000fc60007f1e0ff */
[----:B------:R3:W-:Y:S04]  /*b570*/  STL.64 [R1+0xcd0], R140 ;  /* 0x000cd08c01007387 */ /* 0x0007e80000100a00 */
[----:B--2---:R-:W2:Y:S01]  /*b580*/  LDL.64 R142, [R1+0x28] ;  /* 0x00002800018e7983 */ /* 0x004ea20000100a00 */
[----:B------:R-:W-:-:S03]  /*b590*/  VOTEU.ALL UP2, P1 ;  /* 0x0000000000ff7886 */ /* 0x000fc60000840000 */
[----:B------:R-:W4:Y:S01]  /*b5a0*/  LDL.64 R138, [R1+0x8] ;  /* 0x00000800018a7983 */ /* 0x000f220000100a00 */
[----:B------:R-:W-:-:S03]  /*b5b0*/  LEA R246, R133, UR9, 0x9 ;  /* 0x0000000985f67c11 */ /* 0x000fc6000f8e48ff */
[----:B------:R-:W4:Y:S04]  /*b5c0*/  LDL.64 R136, [R1] ;  /* 0x0000000001887983 */ /* 0x000f280000100a00 */
[----:B------:R-:W1:Y:S02]  /*b5d0*/  FENCE.VIEW.ASYNC.S ;  /* 0x00000000000073c6 */ /* 0x000e640000000000 */
[----:B-1----:R1:W1:Y:S02]  /*b5e0*/  @!UP1 SYNCS.EXCH.64 URZ, [UR4], UR12 ;  /* 0x0000000c04ff95b2 */ /* 0x0022640008000100 */
[----:B-1----:R-:W-:Y:S06]  /*b5f0*/  BAR.SYNC.DEFER_BLOCKING 0x0 ;  /* 0x0000000000007b1d */ /* 0x002fec0000010000 */
[----:B---3--:R-:W3:Y:S04]  /*b600*/  LDL.64 R140, [R1+0x20] ;  /* 0x00002000018c7983 */ /* 0x008ee80000100a00 */
[----:B------:R1:W-:Y:S04]  /*b610*/  STL [R1+0x1c], R241 ;  /* 0x00001cf101007387 */ /* 0x0003e80000100800 */
[----:B------:R1:W-:Y:S02]  /*b620*/  STL.64 [R1+0xbe8], R6 ;  /* 0x000be80601007387 */ /* 0x0003e40000100a00 */
[----:B-1----:R-:W-:Y:S01]  /*b630*/  LEA.HI.X.SX32 R241, R6, R5, 0x2, P0 ;  /* 0x0000000506f17211 */ /* 0x002fe200000f16ff */
[----:B------:R1:W1:Y:S02]  /*b640*/  @!UP2 SYNCS.EXCH.64 URZ, [UR9+0x50008], UR6 ;  /* 0x0500080609ffa5b2 */ /* 0x0002640008000100 */
[----:B------:R-:W-:Y:S01]  /*b650*/  @!PT LDS RZ, [RZ] ;  /* 0x00000000fffff984 */ /* 0x000fe20000000800 */
[----:B------:R-:W-:Y:S01]  /*b660*/  @!PT LDS RZ, [RZ] ;  /* 0x00000000fffff984 */ /* 0x000fe20000000800 */
[----:B------:R-:W-:Y:S01]  /*b670*/  @!PT LDS RZ, [RZ] ;  /* 0x00000000fffff984 */ /* 0x000fe20000000800 */
[----:B-1----:R-:W-:Y:S04]  /*b680*/  LDGSTS.E [R246+0x30000], desc[UR22][R4.64], !P3 ;  /* 0x3000000004f67fae */ /* 0x002fe8000d9a1016 */
[----:B------:R-:W4:Y:S04]  /*b690*/  LDL.64 R6, [R1+0x10] ;  /* 0x0000100001067983 */ /* 0x000f280000100a00 */
[----:B------:R-:W-:Y:S04]  /*b6a0*/  STL.64 [R1+0x30], R240 ;  /* 0x000030f001007387 */ /* 0x000fe80000100a00 */
[----:B------:R1:W-:Y:S01]  /*b6b0*/  STL.64 [R1+0xbf0], R4 ;  /* 0x000bf00401007387 */ /* 0x0003e20000100a00 */
[----:B------:R-:W-:-:S03]  /*b6c0*/  IADD3 R0, PT, PT, R3, -0x5, RZ ;  /* 0xfffffffb03007810 */ /* 0x000fc60007ffe0ff */
[----:B------:R-:W-:Y:S04]  /*b6d0*/  LDGSTS.E [R246+0x30004], desc[UR22][R240.64], !P4 ;  /* 0x30004000f0f67fae */ /* 0x000fe8000e1a1016 */
[----:B-1----:R-:W4:Y:S01]  /*b6e0*/  LDL.64 R4, [R1+0x18] ;  /* 0x0000180001047983 */ /* 0x002f220000100a00 */
[----:B------:R-:W-:Y:S01]  /*b6f0*/  ISETP.GE.U32.AND P0, PT, R0, 0x7fffff7c, PT ;  /* 0x7fffff7c0000780c */ /* 0x000fe20003f06070 */
[C---:B------:R-:W-:Y:S02]  /*b700*/  VIADD R0, R3.reuse, 0xfffffffa ;  /* 0xfffffffa03007836 */ /* 0x040fe40000000000 */
[----:B------:R-:W4:Y:S03]  /*b710*/  LDL.LU.64 R240, [R1+0xce0] ;  /* 0x000ce00001f07983 */ /* 0x000f260000300a00 */
[----:B------:R-:W-:Y:S01]  /*b720*/  ISETP.GE.U32.AND P6, PT, R0, 0x7fffff7b, PT ;  /* 0x7fffff7b0000780c */ /* 0x000fe20003fc6070 */
[----:B------:R-:W-:-:S05]  /*b730*/  VIADD R0, R3, 0xfffffff9 ;  /* 0xfffffff903007836 */ /* 0x000fca0000000000 */
[----:B------:R-:W-:Y:S01]  /*b740*/  ISETP.GE.U32.AND P3, PT, R0, 0x7fffff7a, PT ;  /* 0x7fffff7a0000780c */ /* 0x000fe20003f66070 */
[----:B------:R-:W-:-:S05]  /*b750*/  VIADD R0, R3, 0xfffffff8 ;  /* 0xfffffff803007836 */ /* 0x000fca0000000000 */
[----:B------:R-:W-:Y:S01]  /*b760*/  ISETP.GE.U32.AND P4, PT, R0, 0x7fffff79, PT ;  /* 0x7fffff790000780c */ /* 0x000fe20003f86070 */
[C---:B------:R-:W-:Y:S01]  /*b770*/  VIADD R0, R3.reuse, 0xfffffff7 ;  /* 0xfffffff703007836 */ /* 0x040fe20000000000 */
[----:B--2---:R-:W-:Y:S04]  /*b780*/  LDGSTS.E [R246+0x30008], desc[UR22][R142.64], !P2 ;  /* 0x300080008ef67fae */ /* 0x004fe8000d1a1016 */
[----:B------:R-:W-:Y:S01]  /*b790*/  ISETP.GE.U32.AND P2, PT, R0, 0x7fffff78, PT ;  /* 0x7fffff780000780c */ /* 0x000fe20003f46070 */
[C---:B------:R-:W-:Y:S01]  /*b7a0*/  VIADD R0, R3.reuse, 0xfffffff6 ;  /* 0xfffffff603007836 */ /* 0x040fe20000000000 */
[----:B------:R-:W2:Y:S04]  /*b7b0*/  LDL.LU.64 R142, [R1+0xcd8] ;  /* 0x000cd800018e7983 */ /* 0x000ea80000300a00 */
[----:B---3--:R-:W-:Y:S01]  /*b7c0*/  LDGSTS.E [R246+0x3000c], desc[UR22][R140.64], !P5 ;  /* 0x3000c0008cf67fae */ /* 0x008fe2000e9a1016 */
[----:B------:R-:W-:Y:S01]  /*b7d0*/  ISETP.GE.U32.AND P5, PT, R0, 0x7fffff77, PT ;  /* 0x7fffff770000780c */ /* 0x000fe20003fa6070 */
[----:B------:R-:W-:-:S02]  /*b7e0*/  VIADD R0, R3, 0xfffffff5 ;  /* 0xfffffff503007836 */ /* 0x000fc40000000000 */
[----:B------:R-:W3:Y:S04]  /*b7f0*/  LDL.LU.64 R140, [R1+0xcd0] ;  /* 0x000cd000018c7983 */ /* 0x000ee80000300a00 */
[----:B----4-:R-:W-:Y:S01]  /*b800*/  LDGSTS.E [R246+0x30010], desc[UR22][R4.64], !P0 ;  /* 0x3001000004f67fae */ /* 0x010fe2000c1a1016 */
[----:B------:R-:W-:Y:S01]  /*b810*/  ISETP.GE.U32.AND P0, PT, R0, 0x7fffff76, PT ;  /* 0x7fffff760000780c */ /* 0x000fe20003f06070 */
[C---:B------:R-:W-:Y:S02]  /*b820*/  VIADD R0, R3.reuse, 0xfffffff4 ;  /* 0xfffffff403007836 */ /* 0x040fe40000000000 */
[----:B------:R-:W-:Y:S03]  /*b830*/  LDGSTS.E [R246+0x30014], desc[UR22][R6.64], !P6 ;  /* 0x3001400006f67fae */ /* 0x000fe6000f1a1016 */
[----:B------:R-:W-:Y:S01]  /*b840*/  ISETP.GE.U32.AND P6, PT, R0, 0x7fffff75, PT ;  /* 0x7fffff750000780c */ /* 0x000fe20003fc6070 */
[C---:B------:R-:W-:Y:S01]  /*b850*/  VIADD R0, R3.reuse, 0xfffffff3 ;  /* 0xfffffff303007836 */ /* 0x040fe20000000000 */
[----:B------:R1:W-:Y:S04]  /*b860*/  LDGSTS.E [R246+0x30018], desc[UR22][R138.64], !P3 ;  /* 0x300180008af67fae */ /* 0x0003e8000d9a1016 */
[----:B------:R-:W-:Y:S01]  /*b870*/  ISETP.GE.U32.AND P3, PT, R0, 0x7fffff74, PT ;  /* 0x7fffff740000780c */ /* 0x000fe20003f66070 */
[C---:B------:R-:W-:Y:S01]  /*b880*/  VIADD R0, R3.reuse, 0xfffffff2 ;  /* 0xfffffff203007836 */ /* 0x040fe20000000000 */
[----:B------:R4:W-:Y:S04]  /*b890*/  LDGSTS.E [R246+0x3001c], desc[UR22][R136.64], !P4 ;  /* 0x3001c00088f67fae */ /* 0x0009e8000e1a1016 */
[----:B------:R-:W-:Y:S01]  /*b8a0*/  ISETP.GE.U32.AND P4, PT, R0, 0x7fffff73, PT ;  /* 0x7fffff730000780c */ /* 0x000fe20003f86070 */
[C---:B------:R-:W-:Y:S01]  /*b8b0*/  VIADD R0, R3.reuse, 0xfffffff1 ;  /* 0xfffffff103007836 */ /* 0x040fe20000000000 */
[----:B------:R-:W-:Y:S01]  /*b8c0*/  LDGSTS.E [R246+0x30020], desc[UR22][R250.64], !P2 ;  /* 0x30020000faf67fae */ /* 0x000fe2000d1a1016 */
[C---:B------:R-:W-:Y:S01]  /*b8d0*/  VIADD R252, R3.reuse, 0x7f ;  /* 0x0000007f03fc7836 */ /* 0x040fe20000000000 */
[----:B-1----:R-:W1:Y:S02]  /*b8e0*/  LDC R138, c[0x0][0x3a0] ;  /* 0x0000e800ff8a7b82 */ /* 0x002e640000000800 */
[----:B------:R-:W-:Y:S01]  /*b8f0*/  ISETP.GE.U32.AND P2, PT, R0, 0x7fffff72, PT ;  /* 0x7fffff720000780c */ /* 0x000fe20003f46070 */
[C---:B------:R-:W-:Y:S01]  /*b900*/  VIADD R0, R3.reuse, 0xfffffff0 ;  /* 0xfffffff003007836 */ /* 0x040fe20000000000 */
[----:B------:R-:W-:Y:S04]  /*b910*/  LDGSTS.E [R246+0x30024], desc[UR22][R248.64], !P5 ;  /* 0x30024000f8f67fae */ /* 0x000fe8000e9a1016 */
[----:B------:R-:W-:Y:S01]  /*b920*/  ISETP.GE.U32.AND P5, PT, R0, 0x7fffff71, PT ;  /* 0x7fffff710000780c */ /* 0x000fe20003fa6070 */
[C---:B------:R-:W-:Y:S01]  /*b930*/  VIADD R0, R3.reuse, 0xffffffef ;  /* 0xffffffef03007836 */ /* 0x040fe20000000000 */
[----:B------:R-:W-:Y:S01]  /*b940*/  LDGSTS.E [R246+0x30028], desc[UR22][R244.64], !P0 ;  /* 0x30028000f4f67fae */ /* 0x000fe2000c1a1016 */
[----:B----4-:R-:W4:Y:S03]  /*b950*/  LDC R136, c[0x0][0x3a0] ;  /* 0x0000e800ff887b82 */ /* 0x010f260000000800 */
[----:B------:R-:W-:Y:S01]  /*b960*/  ISETP.GE.U32.AND P0, PT, R0, 0x7fffff70, PT ;  /* 0x7fffff700000780c */ /* 0x000fe20003f06070 */
[----:B------:R-:W-:Y:S01]  /*b970*/  LDGSTS.E [R246+0x3002c], desc[UR22][R242.64], !P6 ;  /* 0x3002c000f2f67fae */ /* 0x000fe2000f1a1016 */
[----:B------:R-:W-:-:S03]  /*b980*/  IADD3 R0, PT, PT, R3, -0x12, RZ ;  /* 0xffffffee03007810 */ /* 0x000fc60007ffe0ff */
[----:B------:R-:W-:Y:S01]  /*b990*/  LDGSTS.E [R246+0x30030], desc[UR22][R8.64], !P3 ;  /* 0x3003000008f67fae */ /* 0x000fe2000d9a1016 */
[----:B------:R-:W-:Y:S01]  /*b9a0*/  ISETP.GE.U32.AND P6, PT, R0, 0x7fffff6f, PT ;  /* 0x7fffff6f0000780c */ /* 0x000fe20003fc6070 */
[C---:B------:R-:W-:Y:S01]  /*b9b0*/  VIADD R0, R3.reuse, 0xffffffed ;  /* 0xffffffed03007836 */ /* 0x040fe20000000000 */
[----:B------:R-:W1:Y:S01]  /*b9c0*/  LDC R137, c[0x0][0x3a0] ;  /* 0x0000e800ff897b82 */ /* 0x000e620000000800 */
[----:B------:R-:W-:Y:S03]  /*b9d0*/  LDGSTS.E [R246+0x30034], desc[UR22][R10.64], !P4 ;  /* 0x300340000af67fae */ /* 0x000fe6000e1a1016 */
[----:B------:R-:W-:Y:S01]  /*b9e0*/  ISETP.GE.U32.AND P3, PT, R0, 0x7fffff6e, PT ;  /* 0x7fffff6e0000780c */ /* 0x000fe20003f66070 */
[C---:B------:R-:W-:Y:S01]  /*b9f0*/  VIADD R0, R3.reuse, 0xffffffec ;  /* 0xffffffec03007836 */ /* 0x040fe20000000000 */
[----:B------:R-:W-:Y:S04]  /*ba00*/  LDGSTS.E [R246+0x30038], desc[UR22][R12.64], !P2 ;  /* 0x300380000cf67fae */ /* 0x000fe8000d1a1016 */
        /* <DEDUP_REMOVED lines=31> */
[----:B------:R-:W-:Y:S01]  /*bc00*/  LDGSTS.E [R246+0x30064], desc[UR22][R34.64], !P4 ;  /* 0x3006400022f67fae */ /* 0x000fe2000e1a1016 */
[----:B------:R-:W-:-:S03]  /*bc10*/  IADD3 R0, PT, PT, R3, -0x1f, RZ ;  /* 0xffffffe103007810 */ /* 0x000fc60007ffe0ff */
[----:B------:R-:W-:Y:S01]  /*bc20*/  LDGSTS.E [R246+0x30068], desc[UR22][R36.64], !P2 ;  /* 0x3006800024f67fae */ /* 0x000fe2000d1a1016 */
[----:B------:R-:W-:Y:S01]  /*bc30*/  ISETP.GE.U32.AND P3, PT, R0, 0x7fffff62, PT ;  /* 0x7fffff620000780c */ /* 0x000fe20003f66070 */
[C---:B------:R-:W-:Y:S02]  /*bc40*/  VIADD R0, R3.reuse, 0xffffffe0 ;  /* 0xffffffe003007836 */ /* 0x040fe40000000000 */
        /* <DEDUP_REMOVED lines=77> */
[----:B------:R-:W2:Y:S01]  /*c120*/  LDL.64 R4, [R1+0x428] ;  /* 0x0004280001047983 */ /* 0x000ea20000100a00 */
        /* <DEDUP_REMOVED lines=78> */
[----:B------:R-:W-:-:S04]  /*c610*/  IADD3 R0, PT, PT, R3, -0x53, RZ ;  /* 0xffffffad03007810 */ /* 0x000fc80007ffe0ff */
        /* <DEDUP_REMOVED lines=104> */
[----:B------:R-:W-:Y:S04]  /*cca0*/  STL.64 [R1+0xbf8], R250 ;  /* 0x000bf8fa01007387 */ /* 0x000fe80000100a00 */
        /* <DEDUP_REMOVED lines=8> */
[----:B------:R-:W-:Y:S04]  /*cd30*/  STL.64 [R1+0xc08], R244 ;  /* 0x000c08f401007387 */ /* 0x000fe80000100a00 */
[----:B------:R-:W-:Y:S01]  /*cd40*/  ISETP.GE.U32.AND P3, PT, R0, 0x7fffff08, PT ;  /* 0x7fffff080000780c */ /* 0x000fe20003f66070 */
[----:B------:R1:W-:Y:S01]  /*cd50*/  STL.64 [R1+0xc10], R242 ;  /* 0x000c10f201007387 */ /* 0x0003e20000100a00 */
[----:B------:R-:W-:-:S03]  /*cd60*/  IADD3 R0, PT, PT, R3, -0x7a, RZ ;  /* 0xffffff8603007810 */ /* 0x000fc60007ffe0ff */
[----:B------:R-:W-:Y:S04]  /*cd70*/  STL.64 [R1+0xc18], R8 ;  /* 0x000c180801007387 */ /* 0x000fe80000100a00 */
[----:B------:R-:W-:Y:S04]  /*cd80*/  STL.64 [R1+0xc20], R10 ;  /* 0x000c200a01007387 */ /* 0x000fe80000100a00 */
[----:B------:R-:W-:Y:S01]  /*cd90*/  LDGSTS.E [R246+0x301cc], desc[UR22][R224.64], !P4 ;  /* 0x301cc000e0f67fae */ /* 0x000fe2000e1a1016 */
[----:B------:R-:W-:Y:S01]  /*cda0*/  ISETP.GE.U32.AND P4, PT, R0, 0x7fffff07, PT ;  /* 0x7fffff070000780c */ /* 0x000fe20003f86070 */
[----:B------:R-:W-:-:S02]  /*cdb0*/  VIADD R0, R3, 0xffffff85 ;  /* 0xffffff8503007836 */ /* 0x000fc40000000000 */
[----:B------:R-:W-:Y:S04]  /*cdc0*/  STL.64 [R1+0xc28], R12 ;  /* 0x000c280c01007387 */ /* 0x000fe80000100a00 */
[----:B------:R-:W-:Y:S04]  /*cdd0*/  STL.64 [R1+0xc30], R14 ;  /* 0x000c300e01007387 */ /* 0x000fe80000100a00 */
[----:B------:R-:W-:Y:S04]  /*cde0*/  STL.64 [R1+0xc38], R16 ;  /* 0x000c381001007387 */ /* 0x000fe80000100a00 */
[----:B------:R-:W-:Y:S04]  /*cdf0*/  STL.64 [R1+0xc40], R18 ;  /* 0x000c401201007387 */ /* 0x000fe80000100a00 */
        /* <DEDUP_REMOVED lines=21> */
[----:B------:R-:W-:-:S03]  /*cf50*/  ISETP.GE.U32.AND P0, PT, R0, 0x7fffff04, PT ;  /* 0x7fffff040000780c */ /* 0x000fc60003f06070 */
[----:B------:R-:W-:Y:S04]  /*cf60*/  STL.64 [R1+0xcb8], R48 ;  /* 0x000cb83001007387 */ /* 0x000fe80000100a00 */
[----:B------:R-:W-:Y:S04]  /*cf70*/  STL.64 [R1+0xcc0], R50 ;  /* 0x000cc03201007387 */ /* 0x000fe80000100a00 */
[----:B------:R2:W-:Y:S04]  /*cf80*/  STL.64 [R1+0xcc8], R52 ;  /* 0x000cc83401007387 */ /* 0x0005e80000100a00 */
[----:B-1----:R-:W4:Y:S04]  /*cf90*/  LDL.64 R242, [R1+0x248] ;  /* 0x0002480001f27983 */ /* 0x002f280000100a00 */
[----:B------:R-:W4:Y:S04]  /*cfa0*/  LDL.64 R244, [R1+0x220] ;  /* 0x0002200001f47983 */ /* 0x000f280000100a00 */
[----:B------:R-:W4:Y:S04]  /*cfb0*/  LDL.64 R248, [R1+0x1f8] ;  /* 0x0001f80001f87983 */ /* 0x000f280000100a00 */
[----:B------:R-:W4:Y:S01]  /*cfc0*/  LDL.64 R250, [R1+0x1d0] ;  /* 0x0001d00001fa7983 */ /* 0x000f220000100a00 */
[----:B------:R-:W-:-:S03]  /*cfd0*/  VIADD R0, R3, 0xffffff82 ;  /* 0xffffff8203007836 */ /* 0x000fc60000000000 */
[----:B------:R-:W-:Y:S04]  /*cfe0*/  LDGSTS.E [R246+0x301dc], desc[UR22][R232.64], !P6 ;  /* 0x301dc000e8f67fae */ /* 0x000fe8000f1a1016 */
[----:B------:R-:W-:Y:S04]  /*cff0*/  LDGSTS.E [R246+0x301e0], desc[UR22][R234.64], !P3 ;  /* 0x301e0000eaf67fae */ /* 0x000fe8000d9a1016 */
[----:B------:R-:W-:Y:S04]  /*d000*/  LDGSTS.E [R246+0x301e4], desc[UR22][R236.64], !P4 ;  /* 0x301e4000ecf67fae */ /* 0x000fe8000e1a1016 */
[----:B------:R-:W-:Y:S04]  /*d010*/  LDGSTS.E [R246+0x301e8], desc[UR22][R238.64], !P2 ;  /* 0x301e8000eef67fae */ /* 0x000fe8000d1a1016 */
[----:B------:R-:W-:Y:S01]  /*d020*/  LDGSTS.E [R246+0x301ec], desc[UR22][R240.64], !P5 ;  /* 0x301ec000f0f67fae */ /* 0x000fe2000e9a1016 */
[----:B------:R-:W-:-:S03]  /*d030*/  ISETP.GE.U32.AND P6, PT, R0, 0x7fffff03, PT ;  /* 0x7fffff030000780c */ /* 0x000fc60003fc6070 */
[----:B--2---:R-:W-:Y:S04]  /*d040*/  LDGSTS.E [R246+0x301f0], desc[UR22][R4.64], !P0 ;  /* 0x301f000004f67fae */ /* 0x004fe8000c1a1016 */
[----:B------:R-:W2:Y:S04]  /*d050*/  LDL.64 R52, [R1+0x170] ;  /* 0x0001700001347983 */ /* 0x000ea80000100a00 */
[----:B------:R-:W2:Y:S04]  /*d060*/  LDL.64 R50, [R1+0x150] ;  /* 0x0001500001327983 */ /* 0x000ea80000100a00 */
[----:B------:R-:W2:Y:S04]  /*d070*/  LDL.64 R4, [R1+0x1b0] ;  /* 0x0001b00001047983 */ /* 0x000ea80000100a00 */
[----:B------:R-:W-:Y:S04]  /*d080*/  LDGSTS.E [R246+0x301f4], desc[UR22][R6.64], !P6 ;  /* 0x301f400006f67fae */ /* 0x000fe8000f1a1016 */
[----:B------:R-:W2:Y:S04]  /*d090*/  LDL.64 R48, [R1+0x130] ;  /* 0x0001300001307983 */ /* 0x000ea80000100a00 */
[----:B------:R-:W2:Y:S04]  /*d0a0*/  LDL.64 R46, [R1+0x110] ;  /* 0x00011000012e7983 */ /* 0x000ea80000100a00 */
[----:B------:R-:W2:Y:S01]  /*d0b0*/  LDL.64 R6, [R1+0x190] ;  /* 0x0001900001067983 */ /* 0x000ea20000100a00 */
[----:B------:R-:W-:Y:S01]  /*d0c0*/  VIADD R0, R3, 0xffffff81 ;  /* 0xffffff8103007836 */ /* 0x000fe20000000000 */
[----:B------:R-:W-:Y:S01]  /*d0d0*/  ISETP.GE.AND P4, PT, R133, R3, PT ;  /* 0x000000038500720c */ /* 0x000fe20003f86270 */
[----:B------:R-:W-:Y:S01]  /*d0e0*/  VIADD R3, R3, 0xffffff80 ;  /* 0xffffff8003037836 */ /* 0x000fe20000000000 */
[----:B------:R-:W-:Y:S01]  /*d0f0*/  ISETP.GT.AND P2, PT, R252, 0x7f, PT ;  /* 0x0000007ffc00780c */ /* 0x000fe20003f44270 */
[----:B------:R-:W2:Y:S01]  /*d100*/  LDL.64 R44, [R1+0xf0] ;  /* 0x0000f000012c7983 */ /* 0x000ea20000100a00 */
[----:B------:R-:W-:-:S02]  /*d110*/  ISETP.GE.U32.AND P3, PT, R0, 0x7fffff02, PT ;  /* 0x7fffff020000780c */ /* 0x000fc40003f66070 */
[----:B------:R-:W-:Y:S01]  /*d120*/  SEL R0, RZ, 0x4, !P2 ;  /* 0x00000004ff007807 */ /* 0x000fe20005000000 */
[----:B------:R-:W2:Y:S01]  /*d130*/  LDL.64 R42, [R1+0xd0] ;  /* 0x0000d000012a7983 */ /* 0x000ea20000100a00 */
[----:B------:R-:W-:Y:S02]  /*d140*/  ISETP.GE.AND P5, PT, R133, R3, PT ;  /* 0x000000038500720c */ /* 0x000fe40003fa6270 */
[----:B------:R-:W-:Y:S01]  /*d150*/  SEL R2, R0, RZ, !P4 ;  /* 0x000000ff00027207 */ /* 0x000fe20006000000 */
[----:B------:R-:W2:Y:S01]  /*d160*/  LDL.64 R40, [R1+0xb0] ;  /* 0x0000b00001287983 */ /* 0x000ea20000100a00 */
[----:B------:R-:W-:Y:S01]  /*d170*/  ISETP.GE.U32.AND P4, PT, R3, 0x7fffff01, PT ;  /* 0x7fffff010300780c */ /* 0x000fe20003f86070 */
[----:B------:R-:W-:Y:S01]  /*d180*/  IMAD R3, R247, 0x80, R247 ;  /* 0x00000080f7037824 */ /* 0x000fe200078e02f7 */
[----:B------:R-:W-:Y:S01]  /*d190*/  SEL R0, RZ, 0x4, P5 ;  /* 0x00000004ff007807 */ /* 0x000fe20002800000 */
[----:B------:R-:W2:Y:S01]  /*d1a0*/  LDL.64 R38, [R1+0x90] ;  /* 0x0000900001267983 */ /* 0x000ea20000100a00 */
[----:B------:R-:W-:Y:S01]  /*d1b0*/  ISETP.GT.AND P5, PT, R252, 0xff, PT ;  /* 0x000000fffc00780c */ /* 0x000fe20003fa4270 */
[----:B------:R-:W-:-:S02]  /*d1c0*/  IMAD.SHL.U32 R3, R3, 0x4, RZ ;  /* 0x0000000403037824 */ /* 0x000fc400078e00ff */
[----:B------:R1:W-:Y:S01]  /*d1d0*/  LDGSTS.E [R246+0x301f8], desc[UR22][R142.64], !P3 ;  /* 0x301f80008ef67fae */ /* 0x0003e2000d9a1016 */
[----:B------:R-:W-:Y:S02]  /*d1e0*/  SEL R0, R0, RZ, P5 ;  /* 0x000000ff00007207 */ /* 0x000fe40002800000 */
[----:B------:R-:W-:Y:S01]  /*d1f0*/  ISETP.NE.U32.AND P5, PT, R2, RZ, PT ;  /* 0x000000ff0200720c */ /* 0x000fe20003fa5070 */
[----:B------:R-:W2:Y:S01]  /*d200*/  LDL.64 R36, [R1+0x70] ;  /* 0x0000700001247983 */ /* 0x000ea20000100a00 */
[----:B------:R-:W-:Y:S01]  /*d210*/  LOP3.LUT R3, R3, 0xc07c, RZ, 0xc0, !PT ;  /* 0x0000c07c03037812 */ /* 0x000fe200078ec0ff */
[----:B------:R-:W2:Y:S02]  /*d220*/  LDC R2, c[0x0][0x3a0] ;  /* 0x0000e800ff027b82 */ /* 0x000ea40000000800 */
[----:B---3--:R3:W-:Y:S02]  /*d230*/  LDGSTS.E [R246+0x301fc], desc[UR22][R140.64], !P4 ;  /* 0x301fc0008cf67fae */ /* 0x0087e4000e1a1016 */
[----:B-1----:R-:W-:-:S02]  /*d240*/  VIADD R143, R3, UR9 ;  /* 0x00000009038f7c36 */ /* 0x002fc40008000000 */
[----:B------:R-:W3:Y:S04]  /*d250*/  LDL.64 R34, [R1+0x50] ;  /* 0x0000500001227983 */ /* 0x000ee80000100a00 */
[----:B------:R-:W0:Y:S04]  /*d260*/  LDGDEPBAR ;  /* 0x00000000000079af */ /* 0x000e280000000000 */
[----:B------:R-:W3:Y:S04]  /*d270*/  LDL.64 R32, [R1+0x240] ;  /* 0x0002400001207983 */ /* 0x000ee80000100a00 */
        /* <DEDUP_REMOVED lines=12> */
[----:B----4-:R-:W-:Y:S04]  /*d340*/  LDGSTS.E [R143], desc[UR22][R242.64], P5 ;  /* 0x00000000f28f7fae */ /* 0x010fe8000a9a1016 */
[----:B------:R-:W-:Y:S04]  /*d350*/  LDGSTS.E [R143+0x400], desc[UR22][R244.64], P5 ;  /* 0x00400000f48f7fae */ /* 0x000fe8000a9a1016 */
[----:B------:R-:W-:Y:S04]  /*d360*/  LDGSTS.E [R143+0x800], desc[UR22][R248.64], P5 ;  /* 0x00800000f88f7fae */ /* 0x000fe8000a9a1016 */
[----:B------:R-:W-:Y:S04]  /*d370*/  LDGSTS.E [R143+0xc00], desc[UR22][R250.64], P5 ;  /* 0x00c00000fa8f7fae */ /* 0x000fe8000a9a1016 */
[----:B------:R-:W4:Y:S04]  /*d380*/  LDL.64 R242, [R1+0x48] ;  /* 0x0000480001f27983 */ /* 0x000f280000100a00 */
[----:B------:R-:W4:Y:S04]  /*d390*/  LDL.64 R244, [R1+0x238] ;  /* 0x0002380001f47983 */ /* 0x000f280000100a00 */
[----:B------:R-:W4:Y:S04]  /*d3a0*/  LDL.64 R250, [R1+0x188] ;  /* 0x0001880001fa7983 */ /* 0x000f280000100a00 */
[----:B------:R-:W4:Y:S04]  /*d3b0*/  LDL.64 R248, [R1+0x210] ;  /* 0x0002100001f87983 */ /* 0x000f280000100a00 */
[----:B--2---:R-:W-:Y:S04]  /*d3c0*/  LDGSTS.E [R143+0x1000], desc[UR22][R4.64], P5 ;  /* 0x01000000048f7fae */ /* 0x004fe8000a9a1016 */
[----:B------:R-:W2:Y:S04]  /*d3d0*/  LDL.64 R4, [R1+0x88] ;  /* 0x0000880001047983 */ /* 0x000ea80000100a00 */
[----:B------:R-:W-:Y:S01]  /*d3e0*/  LDGSTS.E [R143+0x1400], desc[UR22][R6.64], P5 ;  /* 0x01400000068f7fae */ /* 0x000fe2000a9a1016 */
[----:B------:R-:W-:-:S03]  /*d3f0*/  ISETP.NE.U32.AND P0, PT, R0, RZ, PT ;  /* 0x000000ff0000720c */ /* 0x000fc60003f05070 */
[----:B------:R-:W2:Y:S01]  /*d400*/  LDL.64 R6, [R1+0x1e8] ;  /* 0x0001e80001067983 */ /* 0x000ea20000100a00 */
[----:B------:R-:W-:Y:S01]  /*d410*/  VIADD R0, R136, 0xffffff7f ;  /* 0xffffff7f88007836 */ /* 0x000fe20000000000 */
[----:B------:R-:W-:Y:S02]  /*d420*/  LOP3.LUT R136, R3, 0x10, RZ, 0x3c, !PT ;  /* 0x0000001003887812 */ /* 0x000fe400078e3cff */
[----:B------:R-:W-:Y:S04]  /*d430*/  LDGSTS.E [R143+0x1800], desc[UR22][R52.64], P5 ;  /* 0x01800000348f7fae */ /* 0x000fe8000a9a1016 */
[----:B------:R-:W-:Y:S01]  /*d440*/  LDGSTS.E [R143+0x1c00], desc[UR22][R50.64], P5 ;  /* 0x01c00000328f7fae */ /* 0x000fe2000a9a1016 */
[----:B------:R-:W-:-:S03]  /*d450*/  VIADD R136, R136, UR9 ;  /* 0x0000000988887c36 */ /* 0x000fc60008000000 */
[----:B------:R-:W-:Y:S04]  /*d460*/  LDGSTS.E [R143+0x2000], desc[UR22][R48.64], P5 ;  /* 0x02000000308f7fae */ /* 0x000fe8000a9a1016 */
[----:B------:R-:W-:Y:S04]  /*d470*/  LDGSTS.E [R143+0x2400], desc[UR22][R46.64], P5 ;  /* 0x024000002e8f7fae */ /* 0x000fe8000a9a1016 */
[----:B------:R-:W-:Y:S04]  /*d480*/  LDGSTS.E [R143+0x2800], desc[UR22][R44.64], P5 ;  /* 0x028000002c8f7fae */ /* 0x000fe8000a9a1016 */
[----:B------:R-:W-:Y:S04]  /*d490*/  LDGSTS.E [R143+0x2c00], desc[UR22][R42.64], P5 ;  /* 0x02c000002a8f7fae */ /* 0x000fe8000a9a1016 */
[----:B------:R-:W-:Y:S04]  /*d4a0*/  LDGSTS.E [R143+0x3000], desc[UR22][R40.64], P5 ;  /* 0x03000000288f7fae */ /* 0x000fe8000a9a1016 */
[----:B------:R-:W-:Y:S04]  /*d4b0*/  LDGSTS.E [R143+0x3400], desc[UR22][R38.64], P5 ;  /* 0x03400000268f7fae */ /* 0x000fe8000a9a1016 */
[----:B------:R-:W-:Y:S04]  /*d4c0*/  LDGSTS.E [R143+0x3800], desc[UR22][R36.64], P5 ;  /* 0x03800000248f7fae */ /* 0x000fe8000a9a1016 */
[----:B---3--:R-:W-:Y:S04]  /*d4d0*/  LDGSTS.E [R143+0x3c00], desc[UR22][R34.64], P5 ;  /* 0x03c00000228f7fae */ /* 0x008fe8000a9a1016 */
[----:B------:R-:W-:Y:S04]  /*d4e0*/  LDGSTS.E [R136+0x80], desc[UR22][R32.64], P5 ;  /* 0x0008000020887fae */ /* 0x000fe8000a9a1016 */
[----:B------:R-:W-:Y:S04]  /*d4f0*/  LDGSTS.E [R136+0x480], desc[UR22][R30.64], P5 ;  /* 0x004800001e887fae */ /* 0x000fe8000a9a1016 */
[----:B------:R-:W-:Y:S04]  /*d500*/  LDGSTS.E [R136+0x880], desc[UR22][R28.64], P5 ;  /* 0x008800001c887fae */ /* 0x000fe8000a9a1016 */
[----:B------:R-:W-:Y:S04]  /*d510*/  LDGSTS.E [R136+0xc80], desc[UR22][R26.64], P5 ;  /* 0x00c800001a887fae */ /* 0x000fe8000a9a1016 */
[----:B------:R-:W-:Y:S01]  /*d520*/  LDGSTS.E [R136+0x1080], desc[UR22][R24.64], P5 ;  /* 0x0108000018887fae */ /* 0x000fe2000a9a1016 */
[----:B------:R-:W-:Y:S01]  /*d530*/  ISETP.GE.U32.AND P6, PT, R0, 0x7fffff00, PT ;  /* 0x7fffff000000780c */ /* 0x000fe20003fc6070 */
[----:B------:R-:W-:-:S02]  /*d540*/  VIADD R0, R137, 0xffffff7e ;  /* 0xffffff7e89007836 */ /* 0x000fc40000000000 */
[----:B------:R-:W3:Y:S01]  /*d550*/  LDL.64 R52, [R1+0x180] ;  /* 0x0001800001347983 */ /* 0x000ee20000100a00 */
[----:B------:R-:W-:-:S03]  /*d560*/  LOP3.LUT R137, R3, 0x20, RZ, 0x3c, !PT ;  /* 0x0000002003897812 */ /* 0x000fc600078e3cff */
[----:B------:R-:W3:Y:S04]  /*d570*/  LDL.64 R50, [R1+0x160] ;  /* 0x0001600001327983 */ /* 0x000ee80000100a00 */
[----:B------:R-:W3:Y:S04]  /*d580*/  LDL.64 R48, [R1+0x140] ;  /* 0x0001400001307983 */ /* 0x000ee80000100a00 */
[----:B------:R-:W3:Y:S01]  /*d590*/  LDL.64 R46, [R1+0x120] ;  /* 0x00012000012e7983 */ /* 0x000ee20000100a00 */
[----:B------:R-:W-:-:S03]  /*d5a0*/  VIADD R137, R137, UR9 ;  /* 0x0000000989897c36 */ /* 0x000fc60008000000 */
        /* <DEDUP_REMOVED lines=11> */
[----:B----4-:R-:W-:Y:S04]  /*d660*/  LDGSTS.E [R136+0x1480], desc[UR22][R250.64], P5 ;  /* 0x01480000fa887fae */ /* 0x010fe8000a9a1016 */
[----:B------:R-:W-:Y:S04]  /*d670*/  LDGSTS.E [R136+0x1880], desc[UR22][R22.64], P5 ;  /* 0x0188000016887fae */ /* 0x000fe8000a9a1016 */
[----:B------:R-:W-:Y:S04]  /*d680*/  LDGSTS.E [R136+0x1c80], desc[UR22][R20.64], P5 ;  /* 0x01c8000014887fae */ /* 0x000fe8000a9a1016 */
[----:B------:R-:W4:Y:S04]  /*d690*/  LDL.64 R250, [R1+0x1c0] ;  /* 0x0001c00001fa7983 */ /* 0x000f280000100a00 */
[----:B------:R-:W-:Y:S04]  /*d6a0*/  LDGSTS.E [R136+0x2080], desc[UR22][R18.64], P5 ;  /* 0x0208000012887fae */ /* 0x000fe8000a9a1016 */
[----:B------:R-:W-:Y:S04]  /*d6b0*/  LDGSTS.E [R136+0x2480], desc[UR22][R16.64], P5 ;  /* 0x0248000010887fae */ /* 0x000fe8000a9a1016 */
[----:B------:R-:W-:Y:S04]  /*d6c0*/  LDGSTS.E [R136+0x2880], desc[UR22][R14.64], P5 ;  /* 0x028800000e887fae */ /* 0x000fe8000a9a1016 */
[----:B------:R-:W-:Y:S04]  /*d6d0*/  LDGSTS.E [R136+0x2c80], desc[UR22][R12.64], P5 ;  /* 0x02c800000c887fae */ /* 0x000fe8000a9a1016 */
[----:B------:R-:W-:Y:S04]  /*d6e0*/  LDGSTS.E [R136+0x3080], desc[UR22][R10.64], P5 ;  /* 0x030800000a887fae */ /* 0x000fe8000a9a1016 */
[----:B--2---:R-:W-:Y:S04]  /*d6f0*/  LDGSTS.E [R136+0x3480], desc[UR22][R4.64], P5 ;  /* 0x0348000004887fae */ /* 0x004fe8000a9a1016 */
[----:B------:R-:W-:Y:S04]  /*d700*/  LDGSTS.E [R136+0x3880], desc[UR22][R8.64], P5 ;  /* 0x0388000008887fae */ /* 0x000fe8000a9a1016 */
[----:B------:R-:W-:Y:S04]  /*d710*/  LDGSTS.E [R136+0x3c80], desc[UR22][R242.64], P5 ;  /* 0x03c80000f2887fae */ /* 0x000fe8000a9a1016 */
[----:B------:R-:W2:Y:S04]  /*d720*/  LDL.64 R4, [R1+0x1a0] ;  /* 0x0001a00001047983 */ /* 0x000ea80000100a00 */
[----:B------:R-:W-:Y:S04]  /*d730*/  LDGSTS.E [R137+0x100], desc[UR22][R244.64], P5 ;  /* 0x00100000f4897fae */ /* 0x000fe8000a9a1016 */
[----:B------:R-:W-:Y:S04]  /*d740*/  LDGSTS.E [R137+0x500], desc[UR22][R248.64], P5 ;  /* 0x00500000f8897fae */ /* 0x000fe8000a9a1016 */
[----:B------:R-:W-:Y:S04]  /*d750*/  LDGSTS.E [R137+0x900], desc[UR22][R6.64], P5 ;  /* 0x0090000006897fae */ /* 0x000fe8000a9a1016 */
[----:B------:R-:W3:Y:S04]  /*d760*/  LDL.64 R22, [R1+0x178] ;  /* 0x0001780001167983 */ /* 0x000ee80000100a00 */
[----:B------:R-:W3:Y:S04]  /*d770*/  LDL.64 R20, [R1+0x158] ;  /* 0x0001580001147983 */ /* 0x000ee80000100a00 */
[----:B------:R-:W3:Y:S04]  /*d780*/  LDL.64 R6, [R1+0x198] ;  /* 0x0001980001067983 */ /* 0x000ee80000100a00 */
[----:B------:R-:W3:Y:S04]  /*d790*/  LDL.64 R18, [R1+0x138] ;  /* 0x0001380001127983 */ /* 0x000ee80000100a00 */
[----:B------:R-:W3:Y:S04]  /*d7a0*/  LDL.64 R16, [R1+0x118] ;  /* 0x0001180001107983 */ /* 0x000ee80000100a00 */
[----:B------:R-:W3:Y:S04]  /*d7b0*/  LDL.64 R14, [R1+0xf8] ;  /* 0x0000f800010e7983 */ /* 0x000ee80000100a00 */
[----:B------:R-:W3:Y:S04]  /*d7c0*/  LDL.64 R12, [R1+0xd8] ;  /* 0x0000d800010c7983 */ /* 0x000ee80000100a00 */
[----:B------:R-:W3:Y:S01]  /*d7d0*/  LDL.64 R10, [R1+0xb8] ;  /* 0x0000b800010a7983 */ /* 0x000ee20000100a00 */
[----:B------:R-:W-:Y:S01]  /*d7e0*/  ISETP.GE.U32.AND P3, PT, R0, 0x7ffffeff, PT ;  /* 0x7ffffeff0000780c */ /* 0x000fe20003f66070 */
[----:B------:R-:W-:Y:S01]  /*d7f0*/  VIADD R0, R138, 0xffffff7d ;  /* 0xffffff7d8a007836 */ /* 0x000fe20000000000 */
[----:B------:R-:W-:Y:S01]  /*d800*/  LOP3.LUT R138, R3, 0x30, RZ, 0x3c, !PT ;  /* 0x00000030038a7812 */ /* 0x000fe200078e3cff */
[----:B------:R-:W3:Y:S04]  /*d810*/  LDL.64 R8, [R1+0x78] ;  /* 0x0000780001087983 */ /* 0x000ee80000100a00 */
[----:B------:R-:W3:Y:S01]  /*d820*/  LDL.64 R242, [R1+0x58] ;  /* 0x0000580001f27983 */ /* 0x000ee20000100a00 */
[----:B------:R-:W-:-:S03]  /*d830*/  VIADD R138, R138, UR9 ;  /* 0x000000098a8a7c36 */ /* 0x000fc60008000000 */
[----:B------:R-:W3:Y:S04]  /*d840*/  LDL.64 R244, [R1+0x38] ;  /* 0x0000380001f47983 */ /* 0x000ee80000100a00 */
[----:B------:R-:W3:Y:S04]  /*d850*/  LDL.64 R248, [R1+0x228] ;  /* 0x0002280001f87983 */ /* 0x000ee80000100a00 */
[----:B----4-:R-:W-:Y:S04]  /*d860*/  LDGSTS.E [R137+0xd00], desc[UR22][R250.64], P5 ;  /* 0x00d00000fa897fae */ /* 0x010fe8000a9a1016 */
[----:B------:R-:W4:Y:S04]  /*d870*/  LDL.64 R250, [R1+0x98] ;  /* 0x0000980001fa7983 */ /* 0x000f280000100a00 */
[----:B--2---:R-:W-:Y:S04]  /*d880*/  LDGSTS.E [R137+0x1100], desc[UR22][R4.64], P5 ;  /* 0x0110000004897fae */ /* 0x004fe8000a9a1016 */
[----:B---3--:R-:W-:Y:S04]  /*d890*/  LDGSTS.E [R137+0x1500], desc[UR22][R52.64], P5 ;  /* 0x0150000034897fae */ /* 0x008fe8000a9a1016 */
[----:B------:R-:W-:Y:S04]  /*d8a0*/  LDGSTS.E [R137+0x1900], desc[UR22][R50.64], P5 ;  /* 0x0190000032897fae */ /* 0x000fe8000a9a1016 */
[----:B------:R-:W-:Y:S04]  /*d8b0*/  LDGSTS.E [R137+0x1d00], desc[UR22][R48.64], P5 ;  /* 0x01d0000030897fae */ /* 0x000fe8000a9a1016 */
[----:B------:R-:W-:Y:S04]  /*d8c0*/  LDGSTS.E [R137+0x2100], desc[UR22][R46.64], P5 ;  /* 0x021000002e897fae */ /* 0x000fe8000a9a1016 */
[----:B------:R-:W-:Y:S04]  /*d8d0*/  LDGSTS.E [R137+0x2500], desc[UR22][R44.64], P5 ;  /* 0x025000002c897fae */ /* 0x000fe8000a9a1016 */
[----:B------:R-:W-:Y:S04]  /*d8e0*/  LDGSTS.E [R137+0x2900], desc[UR22][R42.64], P5 ;  /* 0x029000002a897fae */ /* 0x000fe8000a9a1016 */
[----:B------:R-:W-:Y:S04]  /*d8f0*/  LDGSTS.E [R137+0x2d00], desc[UR22][R40.64], P5 ;  /* 0x02d0000028897fae */ /* 0x000fe8000a9a1016 */
[----:B------:R-:W-:Y:S04]  /*d900*/  LDGSTS.E [R137+0x3100], desc[UR22][R38.64], P5 ;  /* 0x0310000026897fae */ /* 0x000fe8000a9a1016 */
[----:B------:R-:W2:Y:S04]  /*d910*/  LDL.64 R4, [R1+0x200] ;  /* 0x0002000001047983 */ /* 0x000ea80000100a00 */
[----:B------:R-:W-:Y:S04]  /*d920*/  LDGSTS.E [R137+0x3500], desc[UR22][R36.64], P5 ;  /* 0x0350000024897fae */ /* 0x000fe8000a9a1016 */
        /* <DEDUP_REMOVED lines=9> */
[----:B------:R-:W3:Y:S04]  /*d9c0*/  LDL.64 R6, [R1+0x1d8] ;  /* 0x0001d80001067983 */ /* 0x000ee80000100a00 */
[----:B------:R-:W-:Y:S04]  /*d9d0*/  LDGSTS.E [R138+0x1d80], desc[UR22][R18.64], P5 ;  /* 0x01d80000128a7fae */ /* 0x000fe8000a9a1016 */
[----:B------:R-:W-:Y:S04]  /*d9e0*/  LDGSTS.E [R138+0x2180], desc[UR22][R16.64], P5 ;  /* 0x02180000108a7fae */ /* 0x000fe8000a9a1016 */
[----:B------:R-:W-:Y:S04]  /*d9f0*/  LDGSTS.E [R138+0x2580], desc[UR22][R14.64], P5 ;  /* 0x025800000e8a7fae */ /* 0x000fe8000a9a1016 */
[----:B------:R-:W-:Y:S04]  /*da00*/  LDGSTS.E [R138+0x2980], desc[UR22][R12.64], P5 ;  /* 0x029800000c8a7fae */ /* 0x000fe8000a9a1016 */
[----:B------:R-:W-:Y:S01]  /*da10*/  LDGSTS.E [R138+0x2d80], desc[UR22][R10.64], P5 ;  /* 0x02d800000a8a7fae */ /* 0x000fe2000a9a1016 */
[----:B------:R-:W-:-:S03]  /*da20*/  LOP3.LUT R139, R3, 0x40, RZ, 0x3c, !PT ;  /* 0x00000040038b7812 */ /* 0x000fc600078e3cff */
[----:B------:R-:W3:Y:S04]  /*da30*/  LDL.64 R52, [R1+0x258] ;  /* 0x0002580001347983 */ /* 0x000ee80000100a00 */
[----:B------:R-:W3:Y:S04]  /*da40*/  LDL.64 R50, [R1+0x260] ;  /* 0x0002600001327983 */ /* 0x000ee80000100a00 */
        /* <DEDUP_REMOVED lines=26> */
[----:B------:R-:W-:Y:S01]  /*dbf0*/  LDGSTS.E [R139+0x200], desc[UR22][R248.64], P5 ;  /* 0x00200000f88b7fae */ /* 0x000fe2000a9a1016 */
[----:B------:R-:W-:-:S03]  /*dc00*/  LOP3.LUT R140, R3, 0x50, RZ, 0x3c, !PT ;  /* 0x00000050038c7812 */ /* 0x000fc600078e3cff */
[----:B------:R-:W4:Y:S04]  /*dc10*/  LDL.64 R8, [R1+0x318] ;  /* 0x0003180001087983 */ /* 0x000f280000100a00 */
[----:B------:R-:W4:Y:S04]  /*dc20*/  LDL.64 R242, [R1+0x320] ;  /* 0x0003200001f27983 */ /* 0x000f280000100a00 */
[----:B------:R-:W4:Y:S04]  /*dc30*/  LDL.64 R244, [R1+0x328] ;  /* 0x0003280001f47983 */ /* 0x000f280000100a00 */
[----:B------:R-:W4:Y:S04]  /*dc40*/  LDL.64 R248, [R1+0x330] ;  /* 0x0003300001f87983 */ /* 0x000f280000100a00 */
[----:B--2---:R-:W-:Y:S04]  /*dc50*/  LDGSTS.E [R139+0x600], desc[UR22][R4.64], P5 ;  /* 0x00600000048b7fae */ /* 0x004fe8000a9a1016 */
[----:B------:R-:W2:Y:S04]  /*dc60*/  LDL.64 R4, [R1+0x2d0] ;  /* 0x0002d00001047983 */ /* 0x000ea80000100a00 */
[----:B---3--:R-:W-:Y:S04]  /*dc70*/  LDGSTS.E [R139+0xa00], desc[UR22][R6.64], P5 ;  /* 0x00a00000068b7fae */ /* 0x008fe8000a9a1016 */
[----:B------:R-:W3:Y:S01]  /*dc80*/  LDL.64 R6, [R1+0x310] ;  /* 0x0003100001067983 */ /* 0x000ee20000100a00 */
[----:B------:R-:W-:-:S03]  /*dc90*/  VIADD R140, R140, UR9 ;  /* 0x000000098c8c7c36 */ /* 0x000fc60008000000 */
[----:B----4-:R-:W-:Y:S04]  /*dca0*/  LDGSTS.E [R139+0xe00], desc[UR22][R250.64], P5 ;  /* 0x00e00000fa8b7fae */ /* 0x010fe8000a9a1016 */
        /* <DEDUP_REMOVED lines=24> */
[----:B------:R-:W4:Y:S04]  /*de30*/  LDL.64 R4, [R1+0x340] ;  /* 0x0003400001047983 */ /* 0x000f280000100a00 */
[----:B---3--:R-:W-:Y:S04]  /*de40*/  LDGSTS.E [R140+0x2e80], desc[UR22][R6.64], P5 ;  /* 0x02e80000068c7fae */ /* 0x008fe8000a9a1016 */
        /* <DEDUP_REMOVED lines=24> */
[----:B------:R-:W-:Y:S04]  /*dfd0*/  LDGSTS.E [R140+0x3280], desc[UR22][R8.64], P5 ;  /* 0x03280000088c7fae */ /* 0x000fe8000a9a1016 */
[----:B------:R-:W3:Y:S04]  /*dfe0*/  LDL.64 R10, [R1+0x3f8] ;  /* 0x0003f800010a7983 */ /* 0x000ee80000100a00 */
[----:B------:R-:W-:Y:S04]  /*dff0*/  LDGSTS.E [R140+0x3680], desc[UR22][R242.64], P5 ;  /* 0x03680000f28c7fae */ /* 0x000fe8000a9a1016 */
[----:B------:R-:W3:Y:S04]  /*e000*/  LDL.64 R8, [R1+0x400] ;  /* 0x0004000001087983 */ /* 0x000ee80000100a00 */
[----:B------:R-:W-:Y:S04]  /*e010*/  LDGSTS.E [R140+0x3a80], desc[UR22][R244.64], P5 ;  /* 0x03a80000f48c7fae */ /* 0x000fe8000a9a1016 */
[----:B------:R-:W3:Y:S04]  /*e020*/  LDL.64 R242, [R1+0x408] ;  /* 0x0004080001f27983 */ /* 0x000ee80000100a00 */
[----:B------:R-:W-:Y:S04]  /*e030*/  LDGSTS.E [R140+0x3e80], desc[UR22][R248.64], P5 ;  /* 0x03e80000f88c7fae */ /* 0x000fe8000a9a1016 */
[----:B------:R-:W3:Y:S04]  /*e040*/  LDL.64 R244, [R1+0x410] ;  /* 0x0004100001f47983 */ /* 0x000ee80000100a00 */
[----:B------:R-:W3:Y:S04]  /*e050*/  LDL.64 R248, [R1+0x418] ;  /* 0x0004180001f87983 */ /* 0x000ee80000100a00 */
[----:B--2---:R-:W-:Y:S04]  /*e060*/  LDGSTS.E [R141+0x300], desc[UR22][R250.64], P5 ;  /* 0x00300000fa8d7fae */ /* 0x004fe8000a9a1016 */
[----:B----4-:R-:W-:Y:S04]  /*e070*/  LDGSTS.E [R141+0x700], desc[UR22][R4.64], P5 ;  /* 0x00700000048d7fae */ /* 0x010fe8000a9a1016 */
[----:B------:R-:W2:Y:S04]  /*e080*/  LDL.64 R250, [R1+0x420] ;  /* 0x0004200001fa7983 */ /* 0x000ea80000100a00 */
[----:B------:R-:W4:Y:S04]  /*e090*/  LDL.64 R4, [R1+0x430] ;  /* 0x0004300001047983 */ /* 0x000f280000100a00 */
[----:B---3--:R-:W-:Y:S01]  /*e0a0*/  LDGSTS.E [R141+0xb00], desc[UR22][R6.64], P5 ;  /* 0x00b00000068d7fae */ /* 0x008fe2000a9a1016 */
[----:B------:R-:W-:-:S03]  /*e0b0*/  LOP3.LUT R142, R3, 0x70, RZ, 0x3c, !PT ;  /* 0x00000070038e7812 */ /* 0x000fc600078e3cff */
[----:B------:R-:W-:Y:S04]  /*e0c0*/  LDGSTS.E [R141+0xf00], desc[UR22][R52.64], P5 ;  /* 0x00f00000348d7fae */ /* 0x000fe8000a9a1016 */
[----:B------:R-:W-:Y:S04]  /*e0d0*/  LDGSTS.E [R141+0x1300], desc[UR22][R50.64], P5 ;  /* 0x01300000328d7fae */ /* 0x000fe8000a9a1016 */
[----:B------:R-:W3:Y:S04]  /*e0e0*/  LDL.64 R6, [R1+0x450] ;  /* 0x0004500001067983 */ /* 0x000ee80000100a00 */
[----:B------:R-:W3:Y:S04]  /*e0f0*/  LDL.LU.64 R52, [R1+0xcc8] ;  /* 0x000cc80001347983 */ /* 0x000ee80000300a00 */
[----:B------:R-:W3:Y:S04]  /*e100*/  LDL.LU.64 R50, [R1+0xcc0] ;  /* 0x000cc00001327983 */ /* 0x000ee80000300a00 */
[----:B------:R-:W-:Y:S04]  /*e110*/  LDGSTS.E [R141+0x1700], desc[UR22][R48.64], P5 ;  /* 0x01700000308d7fae */ /* 0x000fe8000a9a1016 */
[----:B------:R-:W-:Y:S04]  /*e120*/  LDGSTS.E [R141+0x1b00], desc[UR22][R46.64], P5 ;  /* 0x01b000002e8d7fae */ /* 0x000fe8000a9a1016 */
[----:B------:R-:W-:Y:S04]  /*e130*/  LDGSTS.E [R141+0x1f00], desc[UR22][R44.64], P5 ;  /* 0x01f000002c8d7fae */ /* 0x000fe8000a9a1016 */
[----:B------:R-:W3:Y:S04]  /*e140*/  LDL.LU.64 R48, [R1+0xcb8] ;  /* 0x000cb80001307983 */ /* 0x000ee80000300a00 */
[----:B------:R-:W3:Y:S01]  /*e150*/  LDL.LU.64 R46, [R1+0xcb0] ;  /* 0x000cb000012e7983 */ /* 0x000ee20000300a00 */
[----:B------:R-:W-:-:S03]  /*e160*/  VIADD R142, R142, UR9 ;  /* 0x000000098e8e7c36 */ /* 0x000fc60008000000 */
[----:B------:R-:W3:Y:S04]  /*e170*/  LDL.LU.64 R44, [R1+0xca8] ;  /* 0x000ca800012c7983 */ /* 0x000ee80000300a00 */
[----:B------:R-:W-:Y:S04]  /*e180*/  LDGSTS.E [R141+0x2300], desc[UR22][R42.64], P5 ;  /* 0x023000002a8d7fae */ /* 0x000fe8000a9a1016 */
[----:B------:R-:W-:Y:S04]  /*e190*/  LDGSTS.E [R141+0x2700], desc[UR22][R40.64], P5 ;  /* 0x02700000288d7fae */ /* 0x000fe8000a9a1016 */
[----:B------:R-:W-:Y:S04]  /*e1a0*/  LDGSTS.E [R141+0x2b00], desc[UR22][R38.64], P5 ;  /* 0x02b00000268d7fae */ /* 0x000fe8000a9a1016 */
[----:B------:R-:W3:Y:S04]  /*e1b0*/  LDL.LU.64 R42, [R1+0xca0] ;  /* 0x000ca000012a7983 */ /* 0x000ee80000300a00 */
[----:B------:R-:W3:Y:S04]  /*e1c0*/  LDL.LU.64 R40, [R1+0xc98] ;  /* 0x000c980001287983 */ /* 0x000ee80000300a00 */
        /* <DEDUP_REMOVED lines=37> */
[----:B--2---:R-:W-:Y:S04]  /*e420*/  LDGSTS.E [R142+0x3780], desc[UR22][R250.64], P5 ;  /* 0x03780000fa8e7fae */ /* 0x004fe8000a9a1016 */
[----:B----4-:R-:W-:Y:S04]  /*e430*/  LDGSTS.E [R142+0x3b80], desc[UR22][R4.64], P5 ;  /* 0x03b80000048e7fae */ /* 0x010fe8000a9a1016 */
[----:B------:R-:W2:Y:S04]  /*e440*/  LDL.LU.64 R250, [R1+0xbf8] ;  /* 0x000bf80001fa7983 */ /* 0x000ea80000300a00 */
[----:B------:R-:W4:Y:S04]  /*e450*/  LDL.LU.64 R4, [R1+0xbf0] ;  /* 0x000bf00001047983 */ /* 0x000f280000300a00 */
[----:B---3--:R1:W-:Y:S04]  /*e460*/  LDGSTS.E [R142+0x3f80], desc[UR22][R6.64], P5 ;  /* 0x03f80000068e7fae */ /* 0x0083e8000a9a1016 */
[----:B------:R-:W0:Y:S04]  /*e470*/  LDGDEPBAR ;  /* 0x00000000000079af */ /* 0x000e280000000000 */
[----:B------:R-:W3:Y:S01]  /*e480*/  LDL.LU.64 R6, [R1+0xbe8] ;  /* 0x000be80001067983 */ /* 0x000ee20000300a00 */
[----:B------:R-:W-:Y:S01]  /*e490*/  BAR.SYNC.DEFER_BLOCKING 0x0 ;  /* 0x0000000000007b1d */ /* 0x000fe20000010000 */
[----:B------:R-:W-:-:S02]  /*e4a0*/  ISETP.GE.U32.AND P4, PT, R0, 0x7ffffefe, PT ;  /* 0x7ffffefe0000780c */ /* 0x000fc40003f86070 */
[----:B------:R-:W-:-:S05]  /*e4b0*/  IADD3 R0, PT, PT, R2, -0x84, RZ ;  /* 0xffffff7c02007810 */ /* 0x000fca0007ffe0ff */
[----:B------:R-:W1:Y:S01]  /*e4c0*/  LDC R2, c[0x0][0x3a0] ;  /* 0x0000e800ff027b82 */ /* 0x000e620000000800 */
[----:B---3--:R-:W-:-:S07]  /*e4d0*/  IMAD.SHL.U32 R247, R6, 0x80, RZ ;  /* 0x0000008006f77824 */ /* 0x008fce00078e00ff */
[----:B-1----:R-:W1:Y:S01]  /*e4e0*/  LDC R6, c[0x0][0x3a0] ;  /* 0x0000e800ff067b82 */ /* 0x002e620000000800 */
[----:B----4-:R-:W-:-:S05]  /*e4f0*/  IMAD.WIDE R4, R247, 0x4, R4 ;  /* 0x00000004f7047825 */ /* 0x010fca00078e0204 */
[----:B------:R-:W-:Y:S04]  /*e500*/  STL.64 [R1+0x978], R4 ;  /* 0x0009780401007387 */ /* 0x000fe80000100a00 */
[----:B------:R3:W-:Y:S04]  /*e510*/  STL.64 [R1+0xc70], R238 ;  /* 0x000c70ee01007387 */ /* 0x0007e80000100a00 */
[----:B------:R-:W-:Y:S01]  /*e520*/  @!PT LDS RZ, [RZ] ;  /* 0x00000000fffff984 */ /* 0x000fe20000000800 */
[----:B------:R-:W-:Y:S01]  /*e530*/  @!PT LDS RZ, [RZ] ;  /* 0x00000000fffff984 */ /* 0x000fe20000000800 */
[----:B------:R-:W-:Y:S01]  /*e540*/  @!PT LDS RZ, [RZ] ;  /* 0x00000000fffff984 */ /* 0x000fe20000000800 */
[----:B------:R4:W-:Y:S04]  /*e550*/  LDGSTS.E [R246+0x40000], desc[UR22][R4.64], !P6 ;  /* 0x4000000004f67fae */ /* 0x0009e8000f1a1016 */
[----:B---3--:R-:W3:Y:S04]  /*e560*/  LDL.LU.64 R238, [R1+0x30] ;  /* 0x0000300001ee7983 */ /* 0x008ee80000300a00 */
[----:B------:R2:W-:Y:S01]  /*e570*/  STL.64 [R1+0xc68], R240 ;  /* 0x000c68f001007387 */ /* 0x0005e20000100a00 */
[----:B----4-:R-:W4:Y:S01]  /*e580*/  LDC R5, c[0x0][0x3a0] ;  /* 0x0000e800ff057b82 */ /* 0x010f220000000800 */
[----:B------:R-:W-:-:S07]  /*e590*/  ISETP.GE.U32.AND P5, PT, R0, 0x7ffffefd, PT ;  /* 0x7ffffefd0000780c */ /* 0x000fce0003fa6070 */
[----:B------:R-:W1:Y:S01]  /*e5a0*/  LDC R4, c[0x0][0x3a0] ;  /* 0x0000e800ff047b82 */ /* 0x000e620000000800 */
[----:B--2---:R-:W2:Y:S04]  /*e5b0*/  LDL.LU.64 R240, [R1+0x28] ;  /* 0x0000280001f07983 */ /* 0x004ea80000300a00 */
[----:B------:R4:W-:Y:S04]  /*e5c0*/  STL.64 [R1+0xc60], R142 ;  /* 0x000c608e01007387 */ /* 0x0009e80000100a00 */
[----:B----4-:R-:W4:Y:S04]  /*e5d0*/  LDL.LU.64 R142, [R1+0x20] ;  /* 0x00002000018e7983 */ /* 0x010f280000300a00 */
[----:B------:R-:W-:Y:S04]  /*e5e0*/  STL.64 [R1+0xc00], R136 ;  /* 0x000c008801007387 */ /* 0x000fe80000100a00 */
[----:B------:R1:W-:Y:S04]  /*e5f0*/  STL.64 [R1+0xbf8], R138 ;  /* 0x000bf88a01007387 */ /* 0x0003e80000100a00 */
[----:B-1----:R-:W4:Y:S04]  /*e600*/  LDL.LU.64 R138, [R1+0x8] ;  /* 0x00000800018a7983 */ /* 0x002f280000300a00 */
[----:B------:R1:W-:Y:S04]  /*e610*/  STL.64 [R1+0xbf0], R140 ;  /* 0x000bf08c01007387 */ /* 0x0003e80000100a00 */
[----:B-1----:R-:W4:Y:S04]  /*e620*/  LDL.LU.64 R140, [R1+0x10] ;  /* 0x00001000018c7983 */ /* 0x002f280000300a00 */
[----:B------:R1:W-:Y:S04]  /*e630*/  STL.64 [R1+0xbe8], R132 ;  /* 0x000be88401007387 */ /* 0x0003e80000100a00 */
[----:B-1----:R-:W4:Y:S04]  /*e640*/  LDL.LU.64 R132, [R1+0x18] ;  /* 0x0000180001847983 */ /* 0x002f280000300a00 */
[----:B------:R-:W4:Y:S01]  /*e650*/  LDL.LU.64 R136, [R1] ;  /* 0x0000000001887983 */ /* 0x000f220000300a00 */
[----:B------:R-:W-:-:S02]  /*e660*/  VIADD R0, R2, 0xffffff7b ;  /* 0xffffff7b02007836 */ /* 0x000fc40000000000 */
[----:B------:R-:W1:Y:S03]  /*e670*/  LDC R2, c[0x0][0x3a0] ;  /* 0x0000e800ff027b82 */ /* 0x000e660000000800 */
[----:B------:R-:W-:Y:S01]  /*e680*/  ISETP.GE.U32.AND P6, PT, R0, 0x7ffffefc, PT ;  /* 0x7ffffefc0000780c */ /* 0x000fe20003fc6070 */
[----:B------:R-:W-:-:S04]  /*e690*/  VIADD R0, R5, 0xffffff7a ;  /* 0xffffff7a05007836 */ /* 0x000fc80000000000 */
[----:B------:R-:W1:Y:S01]  /*e6a0*/  LDC R5, c[0x0][0x3a0] ;  /* 0x0000e800ff057b82 */ /* 0x000e620000000800 */
[----:B------:R-:W-:-:S04]  /*e6b0*/  IMAD.WIDE R8, R247, 0x4, R8 ;  /* 0x00000004f7087825 */ /* 0x000fc800078e0208 */
[----:B---3--:R-:W-:-:S05]  /*e6c0*/  IMAD.WIDE R238, R247, 0x4, R238 ;  /* 0x00000004f7ee7825 */ /* 0x008fca00078e02ee */
[----:B------:R-:W-:Y:S01]  /*e6d0*/  LDGSTS.E [R246+0x40004], desc[UR22][R238.64], !P3 ;  /* 0x40004000eef67fae */ /* 0x000fe2000d9a1016 */
[----:B------:R-:W-:Y:S01]  /*e6e0*/  ISETP.GE.U32.AND P3, PT, R0, 0x7ffffefb, PT ;  /* 0x7ffffefb0000780c */ /* 0x000fe20003f66070 */
[----:B------:R-:W-:Y:S02]  /*e6f0*/  VIADD R0, R6, 0xffffff79 ;  /* 0xffffff7906007836 */ /* 0x000fe40000000000 */
[----:B--2---:R-:W-:Y:S01]  /*e700*/  IMAD.WIDE R240, R247, 0x4, R240 ;  /* 0x00000004f7f07825 */ /* 0x004fe200078e02f0 */
[----:B------:R2:W-:Y:S01]  /*e710*/  STL.64 [R1+0x970], R238 ;  /* 0x000970ee01007387 */ /* 0x0005e20000100a00 */
[----:B------:R-:W3:Y:S03]  /*e720*/  LDC R6, c[0x0][0x3a0] ;  /* 0x0000e800ff067b82 */ /* 0x000ee60000000800 */
[----:B------:R-:W-:Y:S01]  /*e730*/  LDGSTS.E [R246+0x40008], desc[UR22][R240.64], !P4 ;  /* 0x40008000f0f67fae */ /* 0x000fe2000e1a1016 */
[----:B------:R-:W-:-:S02]  /*e740*/  ISETP.GE.U32.AND P4, PT, R0, 0x7ffffefa, PT ;  /* 0x7ffffefa0000780c */ /* 0x000fc40003f86070 */
[----:B------:R-:W-:Y:S02]  /*e750*/  IADD3 R0, PT, PT, R4, -0x88, RZ ;  /* 0xffffff7804007810 */ /* 0x000fe40007ffe0ff */
[----:B------:R-:W3:Y:S01]  /*e760*/  LDC R4, c[0x0][0x3a0] ;  /* 0x0000e800ff047b82 */ /* 0x000ee20000000800 */
[----:B--2---:R-:W2:Y:S01]  /*e770*/  LDL.LU.64 R238, [R1+0xc70] ;  /* 0x000c700001ee7983 */ /* 0x004ea20000300a00 */
[----:B----4-:R-:W-:-:S05]  /*e780*/  IMAD.WIDE R142, R247, 0x4, R142 ;  /* 0x00000004f78e7825 */ /* 0x010fca00078e028e */
[----:B------:R-:W-:Y:S01]  /*e790*/  LDGSTS.E [R246+0x4000c], desc[UR22][R142.64], !P5 ;  /* 0x4000c0008ef67fae */ /* 0x000fe2000e9a1016 */
[----:B------:R-:W-:Y:S01]  /*e7a0*/  ISETP.GE.U32.AND P5, PT, R0, 0x7ffffef9, PT ;  /* 0x7ffffef90000780c */ /* 0x000fe20003fa6070 */
[----:B-1----:R-:W-:Y:S02]  /*e7b0*/  VIADD R0, R2, 0xffffff77 ;  /* 0xffffff7702007836 */ /* 0x002fe40000000000 */
[----:B------:R-:W1:Y:S01]  /*e7c0*/  LDC R2, c[0x0][0x3a0] ;  /* 0x0000e800ff027b82 */ /* 0x000e620000000800 */
[----:B------:R4:W-:Y:S04]  /*e7d0*/  STL.64 [R1+0x968], R240 ;  /* 0x000968f001007387 */ /* 0x0009e80000100a00 */
[----:B----4-:R-:W4:Y:S04]  /*e7e0*/  LDL.LU.64 R240, [R1+0xc68] ;  /* 0x000c680001f07983 */ /* 0x010f280000300a00 */
[----:B------:R3:W-:Y:S04]  /*e7f0*/  STL.64 [R1+0x960], R142 ;  /* 0x0009608e01007387 */ /* 0x0007e80000100a00 */
[----:B---3--:R-:W3:Y:S01]  /*e800*/  LDL.LU.64 R142, [R1+0xc60] ;  /* 0x000c6000018e7983 */ /* 0x008ee20000300a00 */
[----:B------:R-:W-:-:S05]  /*e810*/  IMAD.WIDE R132, R247, 0x4, R132 ;  /* 0x00000004f7847825 */ /* 0x000fca00078e0284 */
[----:B------:R1:W-:Y:S04]  /*e820*/  STL.64 [R1+0x958], R132 ;  /* 0x0009588401007387 */ /* 0x0003e80000100a00 */
[----:B------:R1:W-:Y:S01]  /*e830*/  LDGSTS.E [R246+0x40010], desc[UR22][R132.64], !P6 ;  /* 0x4001000084f67fae */ /* 0x0003e2000f1a1016 */
[----:B------:R-:W-:Y:S01]  /*e840*/  ISETP.GE.U32.AND P6, PT, R0, 0x7ffffef8, PT ;  /* 0x7ffffef80000780c */ /* 0x000fe20003fc6070 */
[----:B------:R-:W-:Y:S02]  /*e850*/  VIADD R0, R5, 0xffffff76 ;  /* 0xffffff7605007836 */ /* 0x000fe40000000000 */
[----:B------:R-:W1:Y:S02]  /*e860*/  LDC R5, c[0x0][0x3a0] ;  /* 0x0000e800ff057b82 */ /* 0x000e640000000800 */
[----:B-1----:R-:W-:-:S05]  /*e870*/  IMAD.WIDE R132, R247, 0x4, R140 ;  /* 0x00000004f7847825 */ /* 0x002fca00078e028c */
[----:B------:R1:W-:Y:S01]  /*e880*/  LDGSTS.E [R246+0x40014], desc[UR22][R132.64], !P3 ;  /* 0x4001400084f67fae */ /* 0x0003e2000d9a1016 */
[----:B------:R-:W-:Y:S01]  /*e890*/  ISETP.GE.U32.AND P3, PT, R0, 0x7ffffef7, PT ;  /* 0x7ffffef70000780c */ /* 0x000fe20003f66070 */
[----:B------:R-:W-:Y:S02]  /*e8a0*/  VIADD R0, R4, 0xffffff75 ;  /* 0xffffff7504007836 */ /* 0x000fe40000000000 */
[----:B------:R1:W-:Y:S01]  /*e8b0*/  STL.64 [R1+0x950], R132 ;  /* 0x0009508401007387 */ /* 0x0003e20000100a00 */
[----:B------:R-:W1:Y:S02]  /*e8c0*/  LDC R4, c[0x0][0x3a0] ;  /* 0x0000e800ff047b82 */ /* 0x000e640000000800 */
[----:B-1----:R-:W-:-:S05]  /*e8d0*/  IMAD.WIDE R132, R247, 0x4, R138 ;  /* 0x00000004f7847825 */ /* 0x002fca00078e028a */
[----:B------:R1:W-:Y:S01]  /*e8e0*/  LDGSTS.E [R246+0x40018], desc[UR22][R132.64], !P4 ;  /* 0x4001800084f67fae */ /* 0x0003e2000e1a1016 */
[----:B------:R-:W-:Y:S01]  /*e8f0*/  ISETP.GE.U32.AND P4, PT, R0, 0x7ffffef6, PT ;  /* 0x7ffffef60000780c */ /* 0x000fe20003f86070 */
[----:B------:R-:W-:Y:S02]  /*e900*/  VIADD R0, R2, 0xffffff74 ;  /* 0xffffff7402007836 */ /* 0x000fe40000000000 */
[----:B------:R-:W1:Y:S01]  /*e910*/  LDC R2, c[0x0][0x3a0] ;  /* 0x0000e800ff027b82 */ /* 0x000e620000000800 */
[----:B------:R1:W-:Y:S02]  /*e920*/  STL.64 [R1+0x948], R132 ;  /* 0x0009488401007387 */ /* 0x0003e40000100a00 */
[----:B-1----:R-:W-:-:S05]  /*e930*/  IMAD.WIDE R132, R247, 0x4, R136 ;  /* 0x00000004f7847825 */ /* 0x002fca00078e0288 */
        /* <DEDUP_REMOVED lines=24> */
[----:B------:R-:W-:Y:S01]  /*eac0*/  LDGSTS.E [R246+0x4002c], desc[UR22][R132.64], !P5 ;  /* 0x4002c00084f67fae */ /* 0x000fe2000e9a1016 */
[----:B------:R-:W-:Y:S01]  /*ead0*/  ISETP.GE.U32.AND P5, PT, R0, 0x7ffffef1, PT ;  /* 0x7ffffef10000780c */ /* 0x000fe20003fa6070 */
[----:B------:R-:W-:Y:S02]  /*eae0*/  VIADD R0, R4, 0xffffff6f ;  /* 0xffffff6f04007836 */ /* 0x000fe40000000000 */
[----:B------:R-:W1:Y:S01]  /*eaf0*/  LDC R4, c[0x0][0x3a0] ;  /* 0x0000e800ff047b82 */ /* 0x000e620000000800 */
[----:B------:R1:W-:Y:S02]  /*eb00*/  LDGSTS.E [R246+0x40030], desc[UR22][R8.64], !P6 ;  /* 0x4003000008f67fae */ /* 0x0003e4000f1a1016 */
[----:B------:R-:W-:Y:S01]  /*eb10*/  ISETP.GE.U32.AND P6, PT, R0, 0x7ffffef0, PT ;  /* 0x7ffffef00000780c */ /* 0x000fe20003fc6070 */
[----:B------:R-:W-:Y:S01]  /*eb20*/  VIADD R0, R2, 0xffffff6e ;  /* 0xffffff6e02007836 */ /* 0x000fe20000000000 */
[----:B------:R-:W-:Y:S03]  /*eb30*/  STL.64 [R1+0x920], R132 ;  /* 0x0009208401007387 */ /* 0x000fe60000100a00 */
[----:B------:R-:W1:Y:S01]  /*eb40*/  LDC R2, c[0x0][0x3a0] ;  /* 0x0000e800ff027b82 */ /* 0x000e620000000800 */
[----:B------:R1:W-:Y:S02]  /*eb50*/  STL.64 [R1+0x918], R8 ;  /* 0x0009180801007387 */ /* 0x0003e40000100a00 */
[----:B-1----:R-:W-:-:S05]  /*eb60*/  IMAD.WIDE R8, R247, 0x4, R10 ;  /* 0x00000004f7087825 */ /* 0x002fca00078e020a */
[----:B------:R1:W-:Y:S04]  /*eb70*/  STL.64 [R1+0x910], R8 ;  /* 0x0009100801007387 */ /* 0x0003e80000100a00 */
[----:B------:R1:W-:Y:S01]  /*eb80*/  LDGSTS.E [R246+0x40034], desc[UR22][R8.64], !P3 ;  /* 0x4003400008f67fae */ /* 0x0003e2000d9a1016 */
[----:B------:R-:W-:Y:S01]  /*eb90*/  ISETP.GE.U32.AND P3, PT, R0, 0x7ffffeef, PT ;  /* 0x7ffffeef0000780c */ /* 0x000fe20003f66070 */
[----:B------:R-:W-:Y:S02]  /*eba0*/  VIADD R0, R5, 0xffffff6d ;  /* 0xffffff6d05007836 */ /* 0x000fe40000000000 */
[----:B------:R-:W2:Y:S01]  /*ebb0*/  LDC R5, c[0x0][0x3a0] ;  /* 0x0000e800ff057b82 */ /* 0x000ea20000000800 */
[----:B-1----:R-:W-:-:S05]  /*ebc0*/  IMAD.WIDE R8, R247, 0x4, R12 ;  /* 0x00000004f7087825 */ /* 0x002fca00078e020c */
[----:B------:R1:W-:Y:S01]  /*ebd0*/  LDGSTS.E [R246+0x40038], desc[UR22][R8.64], !P4 ;  /* 0x4003800008f67fae */ /* 0x0003e2000e1a1016 */
[----:B------:R-:W-:Y:S01]  /*ebe0*/  ISETP.GE.U32.AND P4, PT, R0, 0x7ffffeee, PT ;  /* 0x7ffffeee0000780c */ /* 0x000fe20003f86070 */
[----:B------:R-:W-:Y:S02]  /*ebf0*/  VIADD R0, R4, 0xffffff6c ;  /* 0xffffff6c04007836 */ /* 0x000fe40000000000 */
[----:B------:R1:W-:Y:S01]  /*ec00*/  STL.64 [R1+0x908], R8 ;  /* 0x0009080801007387 */ /* 0x0003e20000100a00 */
[----:B------:R-:W4:Y:S01]  /*ec10*/  LDC R4, c[0x0][0x3a0] ;  /* 0x0000e800ff047b82 */ /* 0x000f220000000800 */
[----:B-1----:R-:W-:-:S05]  /*ec20*/  IMAD.WIDE R8, R247, 0x4, R14 ;  /* 0x00000004f7087825 */ /* 0x002fca00078e020e */
[----:B------:R1:W-:Y:S01]  /*ec30*/  LDGSTS.E [R246+0x4003c], desc[UR22][R8.64], !P5 ;  /* 0x4003c00008f67fae */ /* 0x0003e2000e9a1016 */
[----:B------:R-:W-:Y:S02]  /*ec40*/  ISETP.GE.U32.AND P5, PT, R0, 0x7ffffeed, PT ;  /* 0x7ffffeed0000780c */ /* 0x000fe40003fa6070 */
[----:B------:R-:W-:Y:S02]  /*ec50*/  IADD3 R0, PT, PT, R2, -0x95, RZ ;  /* 0xffffff6b02007810 */ /* 0x000fe40007ffe0ff */
[----:B------:R-:W3:Y:S01]  /*ec60*/  LDC R2, c[0x0][0x3a0] ;  /* 0x0000e800ff027b82 */ /* 0x000ee20000000800 */
[----:B------:R1:W-:Y:S02]  /*ec70*/  STL.64 [R1+0x900], R8 ;  /* 0x0009000801007387 */ /* 0x0003e40000100a00 */
[----:B-1----:R-:W-:-:S05]  /*ec80*/  IMAD.WIDE R8, R247, 0x4, R16 ;  /* 0x00000004f7087825 */ /* 0x002fca00078e0210 */
[----:B------:R1:W-:Y:S04]  /*ec90*/  STL.64 [R1+0x8f8], R8 ;  /* 0x0008f80801007387 */ /* 0x0003e80000100a00 */
[----:B------:R1:W-:Y:S01]  /*eca0*/  LDGSTS.E [R246+0x40040], desc[UR22][R8.64], !P6 ;  /* 0x4004000008f67fae */ /* 0x0003e2000f1a1016 */
[----:B------:R-:W-:Y:S01]  /*ecb0*/  ISETP.GE.U32.AND P6, PT, R0, 0x7ffffeec, PT ;  /* 0x7ffffeec0000780c */ /* 0x000fe20003fc6070 */
[----:B--2---:R-:W-:Y:S02]  /*ecc0*/  VIADD R0, R5, 0xffffff6a ;  /* 0xffffff6a05007836 */ /* 0x004fe40000000000 */
[----:B------:R-:W2:Y:S01]  /*ecd0*/  LDC R5, c[0x0][0x3a0] ;  /* 0x0000e800ff057b82 */ /* 0x000ea20000000800 */
[----:B-1----:R-:W-:-:S05]  /*ece0*/  IMAD.WIDE R8, R247, 0x4, R18 ;  /* 0x00000004f7087825 */ /* 0x002fca00078e0212 */
[----:B------:R1:W-:Y:S01]  /*ecf0*/  LDGSTS.E [R246+0x40044], desc[UR22][R8.64], !P3 ;  /* 0x4004400008f67fae */ /* 0x0003e2000d9a1016 */
[----:B------:R-:W-:Y:S01]  /*ed00*/  ISETP.GE.U32.AND P3, PT, R0, 0x7ffffeeb, PT ;  /* 0x7ffffeeb0000780c */ /* 0x000fe20003f66070 */
[----:B----4-:R-:W-:Y:S02]  /*ed10*/  VIADD R0, R4, 0xffffff69 ;  /* 0xffffff6904007836 */ /* 0x010fe40000000000 */
[----:B------:R1:W-:Y:S01]  /*ed20*/  STL.64 [R1+0x8f0], R8 ;  /* 0x0008f00801007387 */ /* 0x0003e20000100a00 */
[----:B------:R-:W4:Y:S01]  /*ed30*/  LDC R4, c[0x0][0x3a0] ;  /* 0x0000e800ff047b82 */ /* 0x000f220000000800 */
[----:B-1----:R-:W-:-:S05]  /*ed40*/  IMAD.WIDE R8, R247, 0x4, R20 ;  /* 0x00000004f7087825 */ /* 0x002fca00078e0214 */
[----:B------:R1:W-:Y:S01]  /*ed50*/  LDGSTS.E [R246+0x40048], desc[UR22][R8.64], !P4 ;  /* 0x4004800008f67fae */ /* 0x0003e2000e1a1016 */
[----:B------:R-:W-:Y:S01]  /*ed60*/  ISETP.GE.U32.AND P4, PT, R0, 0x7ffffeea, PT ;  /* 0x7ffffeea0000780c */ /* 0x000fe20003f86070 */
[----:B---3--:R-:W-:Y:S02]  /*ed70*/  VIADD R0, R2, 0xffffff68 ;  /* 0xffffff6802007836 */ /* 0x008fe40000000000 */
        /* <DEDUP_REMOVED lines=59> */
[----:B------:R-:W-:Y:S02]  /*f130*/  ISETP.GE.U32.AND P6, PT, R0, 0x7ffffee0, PT ;  /* 0x7ffffee00000780c */ /* 0x000fe40003fc6070 */
[----:B--2---:R-:W-:Y:S02]  /*f140*/  IADD3 R0, PT, PT, R5, -0xa2, RZ ;  /* 0xffffff5e05007810 */ /* 0x004fe40007ffe0ff */
        /* <DEDUP_REMOVED lines=75> */
[----:B------:R-:W-:Y:S02]  /*f600*/  ISETP.GE.U32.AND P3, PT, R0, 0x7ffffed3, PT ;  /* 0x7ffffed30000780c */ /* 0x000fe40003f66070 */
[----:B----4-:R-:W-:Y:S01]  /*f610*/  IADD3 R0, PT, PT, R4, -0xaf, RZ ;  /* 0xffffff5104007810 */ /* 0x010fe20007ffe0ff */
        /* <DEDUP_REMOVED lines=76> */
[----:B------:R-:W-:Y:S02]  /*fae0*/  ISETP.GE.U32.AND P4, PT, R0, 0x7ffffec6, PT ;  /* 0x7ffffec60000780c */ /* 0x000fe40003f86070 */
[----:B---3--:R-:W-:Y:S02]  /*faf0*/  IADD3 R0, PT, PT, R2, -0xbc, RZ ;  /* 0xffffff4402007810 */ /* 0x008fe40007ffe0ff */
        /* <DEDUP_REMOVED lines=306> */
[----:B------:R1:W-:Y:S01]  /*10e20*/  STL.64 [R1+0x630], R8 ;  /* 0x0006300801007387 */ /* 0x0003e20000100a00 */
[----:B------:R-:W3:Y:S01]  /*10e30*/  LDC R2, c[0x0][0x3a0] ;  /* 0x0000e800ff027b82 */ /* 0x000ee20000000800 */
[----:B-1----:R-:W-:-:S05]  /*10e40*/  IMAD.WIDE R8, R247, 0x4, R206 ;  /* 0x00000004f7087825 */ /* 0x002fca00078e02ce */
[----:B------:R1:W-:Y:S04]  /*10e50*/  STL.64 [R1+0x628], R8 ;  /* 0x0006280801007387 */ /* 0x0003e80000100a00 */
[----:B------:R1:W-:Y:S01]  /*10e60*/  LDGSTS.E [R246+0x401a8], desc[UR22][R8.64], !P4 ;  /* 0x401a800008f67fae */ /* 0x0003e2000e1a1016 */
[----:B------:R-:W-:Y:S02]  /*10e70*/  ISETP.GE.U32.AND P4, PT, R0, 0x7ffffe92, PT ;  /* 0x7ffffe920000780c */ /* 0x000fe40003f86070 */
[----:B--2---:R-:W-:Y:S02]  /*10e80*/  IADD3 R0, PT, PT, R5, -0xf0, RZ ;  /* 0xffffff1005007810 */ /* 0x004fe40007ffe0ff */
[----:B------:R-:W2:Y:S01]  /*10e90*/  LDC R5, c[0x0][0x3a0] ;  /* 0x0000e800ff057b82 */ /* 0x000ea20000000800 */
[----:B-1----:R-:W-:-:S05]  /*10ea0*/  IMAD.WIDE R8, R247, 0x4, R208 ;  /* 0x00000004f7087825 */ /* 0x002fca00078e02d0 */
[----:B------:R1:W-:Y:S04]  /*10eb0*/  STL.64 [R1+0x620], R8 ;  /* 0x0006200801007387 */ /* 0x0003e80000100a00 */
[----:B------:R1:W-:Y:S01]  /*10ec0*/  LDGSTS.E [R246+0x401ac], desc[UR22][R8.64], !P5 ;  /* 0x401ac00008f67fae */ /* 0x0003e2000e9a1016 */
[----:B------:R-:W-:Y:S01]  /*10ed0*/  ISETP.GE.U32.AND P5, PT, R0, 0x7ffffe91, PT ;  /* 0x7ffffe910000780c */ /* 0x000fe20003fa6070 */
[----:B----4-:R-:W-:Y:S02]  /*10ee0*/  VIADD R0, R4, 0xffffff0f ;  /* 0xffffff0f04007836 */ /* 0x010fe40000000000 */
[----:B------:R-:W4:Y:S01]  /*10ef0*/  LDC R4, c[0x0][0x3a0] ;  /* 0x0000e800ff047b82 */ /* 0x000f220000000800 */
[----:B-1----:R-:W-:-:S05]  /*10f00*/  IMAD.WIDE R8, R247, 0x4, R210 ;  /* 0x00000004f7087825 */ /* 0x002fca00078e02d2 */
[----:B------:R1:W-:Y:S04]  /*10f10*/  STL.64 [R1+0x618], R8 ;  /* 0x0006180801007387 */ /* 0x0003e80000100a00 */
[----:B------:R1:W-:Y:S01]  /*10f20*/  LDGSTS.E [R246+0x401b0], desc[UR22][R8.64], !P6 ;  /* 0x401b000008f67fae */ /* 0x0003e2000f1a1016 */
[----:B------:R-:W-:Y:S01]  /*10f30*/  ISETP.GE.U32.AND P6, PT, R0, 0x7ffffe90, PT ;  /* 0x7ffffe900000780c */ /* 0x000fe20003fc6070 */
[----:B---3--:R-:W-:Y:S02]  /*10f40*/  VIADD R0, R2, 0xffffff0e ;  /* 0xffffff0e02007836 */ /* 0x008fe40000000000 */
[----:B------:R-:W3:Y:S01]  /*10f50*/  LDC R2, c[0x0][0x3a0] ;  /* 0x0000e800ff027b82 */ /* 0x000ee20000000800 */
[----:B-1----:R-:W-:-:S05]  /*10f60*/  IMAD.WIDE R8, R247, 0x4, R212 ;  /* 0x00000004f7087825 */ /* 0x002fca00078e02d4 */
[----:B------:R1:W-:Y:S04]  /*10f70*/  STL.64 [R1+0x610], R8 ;  /* 0x0006100801007387 */ /* 0x0003e80000100a00 */
[----:B------:R1:W-:Y:S01]  /*10f80*/  LDGSTS.E [R246+0x401b4], desc[UR22][R8.64], !P3 ;  /* 0x401b400008f67fae */ /* 0x0003e2000d9a1016 */
[----:B------:R-:W-:Y:S01]  /*10f90*/  ISETP.GE.U32.AND P3, PT, R0, 0x7ffffe8f, PT ;  /* 0x7ffffe8f0000780c */ /* 0x000fe20003f66070 */
[----:B-1----:R-:W-:-:S05]  /*10fa0*/  IMAD.WIDE R8, R247, 0x4, R214 ;  /* 0x00000004f7087825 */ /* 0x002fca00078e02d6 */
[----:B------:R1:W-:Y:S04]  /*10fb0*/  STL.64 [R1+0x608], R8 ;  /* 0x0006080801007387 */ /* 0x0003e80000100a00 */
[----:B------:R1:W-:Y:S01]  /*10fc0*/  LDGSTS.E [R246+0x401b8], desc[UR22][R8.64], !P4 ;  /* 0x401b800008f67fae */ /* 0x0003e2000e1a1016 */
[----:B--2---:R-:W-:Y:S02]  /*10fd0*/  VIADD R0, R5, 0xffffff0d ;  /* 0xffffff0d05007836 */ /* 0x004fe40000000000 */
        /* <DEDUP_REMOVED lines=12> */
[C---:B------:R-:W-:Y:S01]  /*110a0*/  IMAD.WIDE R10, R247.reuse, 0x4, R222 ;  /* 0x00000004f70a7825 */ /* 0x040fe200078e02de */
[----:B------:R-:W3:Y:S03]  /*110b0*/  LDC R2, c[0x0][0x3a0] ;  /* 0x0000e800ff027b82 */ /* 0x000ee60000000800 */
[----:B-1----:R-:W-:-:S05]  /*110c0*/  IMAD.WIDE R8, R247, 0x4, R220 ;  /* 0x00000004f7087825 */ /* 0x002fca00078e02dc */
[----:B------:R1:W-:Y:S04]  /*110d0*/  STL.64 [R1+0x5f0], R8 ;  /* 0x0005f00801007387 */ /* 0x0003e80000100a00 */
[----:B------:R1:W-:Y:S01]  /*110e0*/  LDGSTS.E [R246+0x401c4], desc[UR22][R8.64], !P3 ;  /* 0x401c400008f67fae */ /* 0x0003e2000d9a1016 */
[----:B------:R-:W-:Y:S01]  /*110f0*/  ISETP.GE.U32.AND P6, PT, R0, 0x7ffffe8c, PT ;  /* 0x7ffffe8c0000780c */ /* 0x000fe20003fc6070 */
[----:B------:R-:W-:Y:S02]  /*11100*/  VIADD R0, R6, 0xffffff0a ;  /* 0xffffff0a06007836 */ /* 0x000fe40000000000 */
[----:B------:R4:W-:Y:S01]  /*11110*/  STL.64 [R1+0x5e8], R10 ;  /* 0x0005e80a01007387 */ /* 0x0009e20000100a00 */
[----:B------:R-:W3:Y:S08]  /*11120*/  LDC R6, c[0x0][0x3a0] ;  /* 0x0000e800ff067b82 */ /* 0x000ef00000000800 */
[----:B-1----:R-:W1:Y:S01]  /*11130*/  LDC R8, c[0x0][0x3a0] ;  /* 0x0000e800ff087b82 */ /* 0x002e620000000800 */
[----:B------:R-:W-:Y:S01]  /*11140*/  ISETP.GE.U32.AND P3, PT, R0, 0x7ffffe8b, PT ;  /* 0x7ffffe8b0000780c */ /* 0x000fe20003f66070 */
[----:B--2---:R-:W-:Y:S01]  /*11150*/  VIADD R0, R5, 0xffffff09 ;  /* 0xffffff0905007836 */ /* 0x004fe20000000000 */
[----:B------:R2:W-:Y:S04]  /*11160*/  LDGSTS.E [R246+0x401c8], desc[UR22][R10.64], !P4 ;  /* 0x401c80000af67fae */ /* 0x0005e8000e1a1016 */
[----:B------:R-:W-:Y:S01]  /*11170*/  ISETP.GE.U32.AND P4, PT, R0, 0x7ffffe8a, PT ;  /* 0x7ffffe8a0000780c */ /* 0x000fe20003f86070 */
[----:B----4-:R-:W-:-:S02]  /*11180*/  VIADD R0, R4, 0xffffff08 ;  /* 0xffffff0804007836 */ /* 0x010fc40000000000 */
[----:B--2---:R-:W-:-:S05]  /*11190*/  IMAD.WIDE R10, R247, 0x4, R224 ;  /* 0x00000004f70a7825 */ /* 0x004fca00078e02e0 */
[----:B------:R-:W-:Y:S01]  /*111a0*/  LDGSTS.E [R246+0x401cc], desc[UR22][R10.64], !P5 ;  /* 0x401cc0000af67fae */ /* 0x000fe2000e9a1016 */
[----:B------:R-:W-:Y:S01]  /*111b0*/  ISETP.GE.U32.AND P5, PT, R0, 0x7ffffe89, PT ;  /* 0x7ffffe890000780c */ /* 0x000fe20003fa6070 */
[----:B------:R-:W-:-:S04]  /*111c0*/  IMAD.WIDE R4, R247, 0x4, R226 ;  /* 0x00000004f7047825 */ /* 0x000fc800078e02e2 */
[----:B-1----:R-:W-:Y:S01]  /*111d0*/  VIADD R0, R8, 0xffffff07 ;  /* 0xffffff0708007836 */ /* 0x002fe20000000000 */
[----:B------:R-:W-:Y:S01]  /*111e0*/  STL.64 [R1+0x5e0], R10 ;  /* 0x0005e00a01007387 */ /* 0x000fe20000100a00 */
[----:B------:R-:W-:-:S03]  /*111f0*/  IMAD.WIDE R8, R247, 0x4, R228 ;  /* 0x00000004f7087825 */ /* 0x000fc600078e02e4 */
[----:B------:R1:W-:Y:S04]  /*11200*/  STL.64 [R1+0x5d8], R4 ;  /* 0x0005d80401007387 */ /* 0x0003e80000100a00 */
[----:B------:R1:W-:Y:S04]  /*11210*/  LDGSTS.E [R246+0x401d0], desc[UR22][R4.64], !P6 ;  /* 0x401d000004f67fae */ /* 0x0003e8000f1a1016 */
[----:B------:R2:W-:Y:S04]  /*11220*/  STL.64 [R1+0x5d0], R8 ;  /* 0x0005d00801007387 */ /* 0x0005e80000100a00 */
[----:B------:R2:W-:Y:S01]  /*11230*/  LDGSTS.E [R246+0x401d4], desc[UR22][R8.64], !P3 ;  /* 0x401d400008f67fae */ /* 0x0005e2000d9a1016 */
[----:B-1----:R-:W1:Y:S01]  /*11240*/  LDC R5, c[0x0][0x3a0] ;  /* 0x0000e800ff057b82 */ /* 0x002e620000000800 */
[----:B--2---:R-:W-:-:S07]  /*11250*/  IMAD.WIDE R8, R247, 0x4, R230 ;  /* 0x00000004f7087825 */ /* 0x004fce00078e02e6 */
[----:B------:R-:W2:Y:S01]  /*11260*/  LDC R4, c[0x0][0x3a0] ;  /* 0x0000e800ff047b82 */ /* 0x000ea20000000800 */
[----:B------:R4:W-:Y:S04]  /*11270*/  STL.64 [R1+0x5c8], R8 ;  /* 0x0005c80801007387 */ /* 0x0009e80000100a00 */
[----:B------:R4:W-:Y:S02]  /*11280*/  LDGSTS.E [R246+0x401d8], desc[UR22][R8.64], !P4 ;  /* 0x401d800008f67fae */ /* 0x0009e4000e1a1016 */
[----:B----4-:R-:W-:-:S05]  /*11290*/  IMAD.WIDE R8, R247, 0x4, R232 ;  /* 0x00000004f7087825 */ /* 0x010fca00078e02e8 */
[----:B------:R4:W-:Y:S04]  /*112a0*/  STL.64 [R1+0x5c0], R8 ;  /* 0x0005c00801007387 */ /* 0x0009e80000100a00 */
[----:B------:R4:W-:Y:S02]  /*112b0*/  LDGSTS.E [R246+0x401dc], desc[UR22][R8.64], !P5 ;  /* 0x401dc00008f67fae */ /* 0x0009e4000e9a1016 */
[----:B----4-:R-:W-:-:S05]  /*112c0*/  IMAD.WIDE R8, R247, 0x4, R234 ;  /* 0x00000004f7087825 */ /* 0x010fca00078e02ea */
[----:B------:R4:W-:Y:S04]  /*112d0*/  STL.64 [R1+0x5b8], R8 ;  /* 0x0005b80801007387 */ /* 0x0009e80000100a00 */
[----:B------:R-:W4:Y:S04]  /*112e0*/  LDL.LU.64 R26, [R1+0x248] ;  /* 0x00024800011a7983 */ /* 0x000f280000300a00 */
[----:B------:R-:W4:Y:S04]  /*112f0*/  LDL.LU.64 R12, [R1+0x220] ;  /* 0x00022000010c7983 */ /* 0x000f280000300a00 */
[----:B------:R-:W4:Y:S04]  /*11300*/  LDL.LU.64 R24, [R1+0x1f8] ;  /* 0x0001f80001187983 */ /* 0x000f280000300a00 */
[----:B------:R-:W4:Y:S04]  /*11310*/  LDL.LU.64 R22, [R1+0x1d0] ;  /* 0x0001d00001167983 */ /* 0x000f280000300a00 */
[----:B------:R-:W4:Y:S04]  /*11320*/  LDL.LU.64 R248, [R1+0x1b0] ;  /* 0x0001b00001f87983 */ /* 0x000f280000300a00 */
[----:B------:R-:W4:Y:S04]  /*11330*/  LDL.LU.64 R20, [R1+0x190] ;  /* 0x0001900001147983 */ /* 0x000f280000300a00 */
[----:B------:R-:W4:Y:S04]  /*11340*/  LDL.LU.64 R18, [R1+0x170] ;  /* 0x0001700001127983 */ /* 0x000f280000300a00 */
[----:B------:R-:W4:Y:S04]  /*11350*/  LDL.LU.64 R16, [R1+0x150] ;  /* 0x0001500001107983 */ /* 0x000f280000300a00 */
[----:B------:R-:W4:Y:S01]  /*11360*/  LDL.LU.64 R250, [R1+0x130] ;  /* 0x0001300001fa7983 */ /* 0x000f220000300a00 */
[----:B------:R-:W-:Y:S01]  /*11370*/  ISETP.GE.U32.AND P6, PT, R0, 0x7ffffe88, PT ;  /* 0x7ffffe880000780c */ /* 0x000fe20003fc6070 */
[----:B---3--:R-:W-:-:S02]  /*11380*/  VIADD R0, R2, 0xffffff06 ;  /* 0xffffff0602007836 */ /* 0x008fc40000000000 */
[----:B------:R-:W3:Y:S03]  /*11390*/  LDC R2, c[0x0][0x3a0] ;  /* 0x0000e800ff027b82 */ /* 0x000ee60000000800 */
[----:B------:R-:W-:Y:S01]  /*113a0*/  ISETP.GE.U32.AND P3, PT, R0, 0x7ffffe87, PT ;  /* 0x7ffffe870000780c */ /* 0x000fe20003f66070 */
[----:B------:R-:W-:-:S04]  /*113b0*/  VIADD R0, R6, 0xffffff05 ;  /* 0xffffff0506007836 */ /* 0x000fc80000000000 */
[----:B------:R-:W3:Y:S01]  /*113c0*/  LDC R6, c[0x0][0x3a0] ;  /* 0x0000e800ff067b82 */ /* 0x000ee20000000800 */
[----:B------:R-:W-:Y:S01]  /*113d0*/  ISETP.GE.U32.AND P4, PT, R0, 0x7ffffe86, PT ;  /* 0x7ffffe860000780c */ /* 0x000fe20003f86070 */
[----:B-1----:R-:W-:Y:S01]  /*113e0*/  VIADD R0, R5, 0xffffff04 ;  /* 0xffffff0405007836 */ /* 0x002fe20000000000 */
[----:B------:R4:W-:Y:S05]  /*113f0*/  LDGSTS.E [R246+0x401e0], desc[UR22][R8.64], !P6 ;  /* 0x401e000008f67fae */ /* 0x0009ea000f1a1016 */
[----:B------:R-:W1:Y:S01]  /*11400*/  LDC R5, c[0x0][0x3a0] ;  /* 0x0000e800ff057b82 */ /* 0x000e620000000800 */
[----:B------:R-:W-:Y:S02]  /*11410*/  ISETP.GE.U32.AND P5, PT, R0, 0x7ffffe85, PT ;  /* 0x7ffffe850000780c */ /* 0x000fe40003fa6070 */
[----:B--2---:R-:W-:Y:S01]  /*11420*/  IADD3 R0, PT, PT, R4, -0xfd, RZ ;  /* 0xffffff0304007810 */ /* 0x004fe20007ffe0ff */
[----:B----4-:R-:W-:-:S03]  /*11430*/  IMAD.WIDE R8, R247, 0x4, R236 ;  /* 0x00000004f7087825 */ /* 0x010fc600078e02ec */
[----:B------:R-:W-:Y:S02]  /*11440*/  ISETP.GE.U32.AND P6, PT, R0, 0x7ffffe84, PT ;  /* 0x7ffffe840000780c */ /* 0x000fe40003fc6070 */
[----:B------:R2:W-:Y:S01]  /*11450*/  STL.64 [R1+0x5b0], R8 ;  /* 0x0005b00801007387 */ /* 0x0005e20000100a00 */
[----:B---3--:R-:W-:-:S03]  /*11460*/  VIADD R0, R6, 0xffffff02 ;  /* 0xffffff0206007836 */ /* 0x008fc60000000000 */
[----:B------:R2:W-:Y:S04]  /*11470*/  LDGSTS.E [R246+0x401e4], desc[UR22][R8.64], !P3 ;  /* 0x401e400008f67fae */ /* 0x0005e8000d9a1016 */
[----:B------:R-:W3:Y:S01]  /*11480*/  LDL.LU.64 R10, [R1+0x110] ;  /* 0x00011000010a7983 */ /* 0x000ee20000300a00 */
[----:B------:R-:W-:-:S03]  /*11490*/  ISETP.GE.U32.AND P3, PT, R0, 0x7ffffe83, PT ;  /* 0x7ffffe830000780c */ /* 0x000fc60003f66070 */
[----:B------:R-:W4:Y:S01]  /*114a0*/  LDL.LU.64 R242, [R1+0xf0] ;  /* 0x0000f00001f27983 */ /* 0x000f220000300a00 */
[----:B--2---:R-:W-:-:S03]  /*114b0*/  IMAD.WIDE R8, R247, 0x4, R238 ;  /* 0x00000004f7087825 */ /* 0x004fc600078e02ee */
[----:B------:R-:W2:Y:S01]  /*114c0*/  LDL.LU.64 R136, [R1+0xd0] ;  /* 0x0000d00001887983 */ /* 0x000ea20000300a00 */
[----:B-1----:R-:W-:-:S03]  /*114d0*/  VIADD R0, R5, 0xffffff01 ;  /* 0xffffff0105007836 */ /* 0x002fc60000000000 */
[----:B------:R-:W2:Y:S01]  /*114e0*/  LDL.LU.64 R138, [R1+0xb0] ;  /* 0x0000b000018a7983 */ /* 0x000ea20000300a00 */
[----:B------:R-:W-:-:S03]  /*114f0*/  IMAD.WIDE R4, R247, 0x4, R240 ;  /* 0x00000004f7047825 */ /* 0x000fc600078e02f0 */
[----:B------:R-:W2:Y:S01]  /*11500*/  LDL.LU.64 R140, [R1+0x90] ;  /* 0x00009000018c7983 */ /* 0x000ea20000300a00 */
[----:B------:R-:W-:-:S03]  /*11510*/  IMAD.SHL.U32 R206, R7, 0x80, RZ ;  /* 0x0000008007ce7824 */ /* 0x000fc600078e00ff */
[----:B------:R-:W-:Y:S04]  /*11520*/  STL.64 [R1+0x5a8], R8 ;  /* 0x0005a80801007387 */ /* 0x000fe80000100a00 */
[----:B------:R-:W2:Y:S04]  /*11530*/  LDL.LU.64 R132, [R1+0x70] ;  /* 0x0000700001847983 */ /* 0x000ea80000300a00 */
[----:B------:R-:W2:Y:S01]  /*11540*/  LDL.LU.64 R14, [R1+0x50] ;  /* 0x00005000010e7983 */ /* 0x000ea20000300a00 */
[----:B------:R-:W-:-:S03]  /*11550*/  VIADD R207, R2, 0xffffff00 ;  /* 0xffffff0002cf7836 */ /* 0x000fc60000000000 */
[----:B------:R-:W2:Y:S04]  /*11560*/  LDL.LU.64 R244, [R1+0x240] ;  /* 0x0002400001f47983 */ /* 0x000ea80000300a00 */
[----:B------:R-:W-:Y:S04]  /*11570*/  LDGSTS.E [R246+0x401e8], desc[UR22][R8.64], !P4 ;  /* 0x401e800008f67fae */ /* 0x000fe8000e1a1016 */
[----:B------:R-:W-:Y:S04]  /*11580*/  STL.64 [R1+0xc08], R2 ;  /* 0x000c080201007387 */ /* 0x000fe80000100a00 */
[----:B------:R1:W-:Y:S04]  /*11590*/  STL.64 [R1+0x5a0], R4 ;  /* 0x0005a00401007387 */ /* 0x0003e80000100a00 */
[----:B------:R1:W-:Y:S02]  /*115a0*/  LDGSTS.E [R246+0x401ec], desc[UR22][R4.64], !P5 ;  /* 0x401ec00004f67fae */ /* 0x0003e4000e9a1016 */
[----:B-1----:R-:W-:-:S04]  /*115b0*/  IMAD.WIDE R4, R206, 0x4, R26 ;  /* 0x00000004ce047825 */ /* 0x002fc800078e021a */
[C---:B------:R-:W-:Y:S02]  /*115c0*/  IMAD.WIDE R2, R206.reuse, 0x4, R12 ;  /* 0x00000004ce027825 */ /* 0x040fe400078e020c */
[----:B------:R-:W2:Y:S02]  /*115d0*/  LDL.LU.64 R12, [R1+0x218] ;  /* 0x00021800010c7983 */ /* 0x000ea40000300a00 */
[C---:B------:R-:W-:Y:S02]  /*115e0*/  IMAD.WIDE R6, R206.reuse, 0x4, R24 ;  /* 0x00000004ce067825 */ /* 0x040fe400078e0218 */
[----:B------:R1:W-:Y:S04]  /*115f0*/  STL.64 [R1+0x9e0], R4 ;  /* 0x0009e00401007387 */ /* 0x0003e80000100a00 */
[----:B------:R1:W-:Y:S04]  /*11600*/  STL.64 [R1+0x9d8], R2 ;  /* 0x0009d80201007387 */ /* 0x0003e80000100a00 */
[----:B------:R1:W-:Y:S02]  /*11610*/  STL.64 [R1+0x9d0], R6 ;  /* 0x0009d00601007387 */ /* 0x0003e40000100a00 */
[----:B-1----:R-:W-:-:S02]  /*11620*/  IMAD.WIDE R4, R206, 0x4, R248 ;  /* 0x00000004ce047825 */ /* 0x002fc400078e02f8 */
[----:B------:R-:W2:Y:S02]  /*11630*/  LDL.LU.64 R248, [R1+0x1f0] ;  /* 0x0001f00001f87983 */ /* 0x000ea40000300a00 */
[----:B------:R-:W-:-:S05]  /*11640*/  IMAD.WIDE R2, R206, 0x4, R22 ;  /* 0x00000004ce027825 */ /* 0x000fca00078e0216 */
[----:B------:R1:W-:Y:S01]  /*11650*/  STL.64 [R1+0x9c8], R2 ;  /* 0x0009c80201007387 */ /* 0x0003e20000100a00 */
[----:B------:R-:W-:-:S03]  /*11660*/  IMAD.WIDE R6, R206, 0x4, R18 ;  /* 0x00000004ce067825 */ /* 0x000fc600078e0212 */
[----:B------:R-:W-:Y:S01]  /*11670*/  STL.64 [R1+0x9c0], R4 ;  /* 0x0009c00401007387 */ /* 0x000fe20000100a00 */
[----:B-1----:R-:W-:-:S05]  /*11680*/  IMAD.WIDE R2, R206, 0x4, R20 ;  /* 0x00000004ce027825 */ /* 0x002fca00078e0214 */
[----:B------:R1:W-:Y:S04]  /*11690*/  STL.64 [R1+0x9b8], R2 ;  /* 0x0009b80201007387 */ /* 0x0003e80000100a00 */
[----:B------:R-:W-:Y:S01]  /*116a0*/  STL.64 [R1+0x9b0], R6 ;  /* 0x0009b00601007387 */ /* 0x000fe20000100a00 */
[----:B-1----:R-:W-:-:S03]  /*116b0*/  IMAD.WIDE R2, R206, 0x4, R250 ;  /* 0x00000004ce027825 */ /* 0x002fc600078e02fa */
[----:B------:R-:W2:Y:S01]  /*116c0*/  LDL.LU.64 R250, [R1+0x1c8] ;  /* 0x0001c80001fa7983 */ /* 0x000ea20000300a00 */
[----:B------:R-:W-:-:S05]  /*116d0*/  IMAD.WIDE R4, R206, 0x4, R16 ;  /* 0x00000004ce047825 */ /* 0x000fca00078e0210 */
[----:B------:R3:W-:Y:S04]  /*116e0*/  STL.64 [R1+0x9a8], R4 ;  /* 0x0009a80401007387 */ /* 0x0007e80000100a00 */
[----:B------:R4:W-:Y:S01]  /*116f0*/  STL.64 [R1+0x9a0], R2 ;  /* 0x0009a00201007387 */ /* 0x0009e20000100a00 */
[----:B---3--:R-:W-:-:S04]  /*11700*/  IMAD.WIDE R4, R206, 0x4, R10 ;  /* 0x00000004ce047825 */ /* 0x008fc800078e020a */
[C---:B----4-:R-:W-:Y:S01]  /*11710*/  IMAD.WIDE R2, R206.reuse, 0x4, R242 ;  /* 0x00000004ce027825 */ /* 0x050fe200078e02f2 */
[----:B------:R1:W-:Y:S03]  /*11720*/  STL.64 [R1+0x998], R4 ;  /* 0x0009980401007387 */ /* 0x0003e60000100a00 */
[C---:B--2---:R-:W-:Y:S01]  /*11730*/  IMAD.WIDE R136, R206.reuse, 0x4, R136 ;  /* 0x00000004ce887825 */ /* 0x044fe200078e0288 */
[----:B------:R-:W2:Y:S03]  /*11740*/  LDL.LU.64 R10, [R1+0x1a8] ;  /* 0x0001a800010a7983 */ /* 0x000ea60000300a00 */
[C---:B------:R-:W-:Y:S01]  /*11750*/  IMAD.WIDE R138, R206.reuse, 0x4, R138 ;  /* 0x00000004ce8a7825 */ /* 0x040fe200078e028a */
[----:B------:R-:W3:Y:S04]  /*11760*/  LDL.LU.64 R16, [R1+0x188] ;  /* 0x0001880001107983 */ /* 0x000ee80000300a00 */
[----:B------:R-:W-:Y:S01]  /*11770*/  STL.64 [R1+0x990], R2 ;  /* 0x0009900201007387 */ /* 0x000fe20000100a00 */
[----:B------:R-:W-:-:S03]  /*11780*/  IMAD.WIDE R140, R206, 0x4, R140 ;  /* 0x00000004ce8c7825 */ /* 0x000fc600078e028c */
[----:B------:R-:W-:Y:S04]  /*11790*/  STL.64 [R1+0xc10], R2 ;  /* 0x000c100201007387 */ /* 0x000fe80000100a00 */
[----:B------:R-:W4:Y:S04]  /*117a0*/  LDL.LU.64 R242, [R1+0x168] ;  /* 0x0001680001f27983 */ /* 0x000f280000300a00 */
[----:B------:R-:W-:Y:S01]  /*117b0*/  STL.64 [R1+0x988], R136 ;  /* 0x0009888801007387 */ /* 0x000fe20000100a00 */
[----:B------:R-:W-:-:S03]  /*117c0*/  IMAD.WIDE R132, R206, 0x4, R132 ;  /* 0x00000004ce847825 */ /* 0x000fc600078e0284 */
[----:B------:R-:W-:Y:S01]  /*117d0*/  STL.64 [R1+0xc18], R136 ;  /* 0x000c188801007387 */ /* 0x000fe20000100a00 */
[----:B------:R-:W-:-:S03]  /*117e0*/  IMAD.WIDE R128, R206, 0x4, R244 ;  /* 0x00000004ce807825 */ /* 0x000fc600078e02f4 */
[----:B------:R-:W-:Y:S04]  /*117f0*/  STL.64 [R1+0x980], R138 ;  /* 0x0009808a01007387 */ /* 0x000fe80000100a00 */
[----:B------:R-:W-:Y:S01]  /*11800*/  STL.64 [R1+0xc20], R138 ;  /* 0x000c208a01007387 */ /* 0x000fe20000100a00 */
[----:B------:R-:W-:-:S03]  /*11810*/  IMAD.WIDE R130, R206, 0x4, R14 ;  /* 0x00000004ce827825 */ /* 0x000fc600078e020e */
[----:B------:R-:W4:Y:S04]  /*11820*/  LDL.LU.64 R22, [R1+0x148] ;  /* 0x0001480001167983 */ /* 0x000f280000300a00 */
[----:B------:R-:W4:Y:S04]  /*11830*/  LDL.LU.64 R244, [R1+0x128] ;  /* 0x0001280001f47983 */ /* 0x000f280000300a00 */
[----:B------:R-:W-:Y:S04]  /*11840*/  STL.64 [R1+0x598], R140 ;  /* 0x0005988c01007387 */ /* 0x000fe80000100a00 */
[----:B------:R-:W-:Y:S04]  /*11850*/  STL.64 [R1+0xc28], R140 ;  /* 0x000c288c01007387 */ /* 0x000fe80000100a00 */
[----:B------:R-:W4:Y:S04]  /*11860*/  LDL.LU.64 R14, [R1+0x108] ;  /* 0x00010800010e7983 */ /* 0x000f280000300a00 */
[----:B------:R-:W-:Y:S04]  /*11870*/  STL.64 [R1+0x590], R132 ;  /* 0x0005908401007387 */ /* 0x000fe80000100a00 */
[----:B------:R-:W-:Y:S01]  /*11880*/  STL.64 [R1+0xc30], R132 ;  /* 0x000c308401007387 */ /* 0x000fe20000100a00 */
[----:B------:R-:W-:-:S03]  /*11890*/  IMAD.WIDE R124, R206, 0x4, R248 ;  /* 0x00000004ce7c7825 */ /* 0x000fc600078e02f8 */
[----:B------:R-:W4:Y:S04]  /*118a0*/  LDL.LU.64 R248, [R1+0xe8] ;  /* 0x0000e80001f87983 */ /* 0x000f280000300a00 */
[----:B------:R-:W4:Y:S04]  /*118b0*/  LDL.LU.64 R20, [R1+0xc8] ;  /* 0x0000c80001147983 */ /* 0x000f280000300a00 */
[----:B------:R-:W-:Y:S04]  /*118c0*/  STL.64 [R1+0x588], R130 ;  /* 0x0005888201007387 */ /* 0x000fe80000100a00 */
[----:B------:R-:W-:Y:S01]  /*118d0*/  STL.64 [R1+0xc38], R130 ;  /* 0x000c388201007387 */ /* 0x000fe20000100a00 */
[----:B------:R-:W-:-:S03]  /*118e0*/  IMAD.WIDE R122, R206, 0x4, R250 ;  /* 0x00000004ce7a7825 */ /* 0x000fc600078e02fa */
[----:B------:R-:W4:Y:S01]  /*118f0*/  LDL.LU.64 R250, [R1+0xa8] ;  /* 0x0000a80001fa7983 */ /* 0x000f220000300a00 */
[----:B------:R-:W-:-:S03]  /*11900*/  IMAD.WIDE R126, R206, 0x4, R12 ;  /* 0x00000004ce7e7825 */ /* 0x000fc600078e020c */
[----:B------:R-:W-:Y:S04]  /*11910*/  STL.64 [R1+0x580], R128 ;  /* 0x0005808001007387 */ /* 0x000fe80000100a00 */
[----:B------:R-:W-:Y:S04]  /*11920*/  STL.64 [R1+0xc40], R128 ;  /* 0x000c408001007387 */ /* 0x000fe80000100a00 */
[----:B------:R-:W4:Y:S01]  /*11930*/  LDL.LU.64 R12, [R1+0x88] ;  /* 0x00008800010c7983 */ /* 0x000f220000300a00 */
[----:B--2---:R-:W-:-:S03]  /*11940*/  IMAD.WIDE R120, R206, 0x4, R10 ;  /* 0x00000004ce787825 */ /* 0x004fc600078e020a */
[----:B------:R-:W2:Y:S04]  /*11950*/  LDL.LU.64 R10, [R1+0x68] ;  /* 0x00006800010a7983 */ /* 0x000ea80000300a00 */
[----:B------:R-:W-:Y:S04]  /*11960*/  STL.64 [R1+0x578], R126 ;  /* 0x0005787e01007387 */ /* 0x000fe80000100a00 */
[----:B------:R-:W-:Y:S01]  /*11970*/  STL.64 [R1+0xc48], R126 ;  /* 0x000c487e01007387 */ /* 0x000fe20000100a00 */
[----:B---3--:R-:W-:-:S03]  /*11980*/  IMAD.WIDE R118, R206, 0x4, R16 ;  /* 0x00000004ce767825 */ /* 0x008fc600078e0210 */
[----:B------:R-:W3:Y:S01]  /*11990*/  LDL.LU.64 R18, [R1+0x48] ;  /* 0x0000480001127983 */ /* 0x000ee20000300a00 */
[----:B----4-:R-:W-:-:S03]  /*119a0*/  IMAD.WIDE R116, R206, 0x4, R242 ;  /* 0x00000004ce747825 */ /* 0x010fc600078e02f2 */
[----:B------:R-:W-:Y:S04]  /*119b0*/  STL.64 [R1+0x570], R124 ;  /* 0x0005707c01007387 */ /* 0x000fe80000100a00 */
[----:B------:R-:W-:Y:S04]  /*119c0*/  STL.64 [R1+0xc50], R124 ;  /* 0x000c507c01007387 */ /* 0x000fe80000100a00 */
[----:B------:R-:W4:Y:S04]  /*119d0*/  LDL.LU.64 R242, [R1+0x238] ;  /* 0x0002380001f27983 */ /* 0x000f280000300a00 */
[----:B------:R-:W4:Y:S04]  /*119e0*/  LDL.LU.64 R16, [R1+0x210] ;  /* 0x0002100001107983 */ /* 0x000f280000300a00 */
[----:B------:R-:W-:Y:S01]  /*119f0*/  STL.64 [R1+0x568], R122 ;  /* 0x0005687a01007387 */ /* 0x000fe20000100a00 */
[----:B------:R-:W-:-:S03]  /*11a00*/  IMAD.WIDE R114, R206, 0x4, R22 ;  /* 0x00000004ce727825 */ /* 0x000fc600078e0216 */
[----:B------:R1:W-:Y:S01]  /*11a10*/  STL.64 [R1+0xc58], R122 ;  /* 0x000c587a01007387 */ /* 0x0003e20000100a00 */
[----:B------:R-:W-:-:S03]  /*11a20*/  IMAD.WIDE R112, R206, 0x4, R244 ;  /* 0x00000004ce707825 */ /* 0x000fc600078e02f4 */
[----:B------:R-:W4:Y:S04]  /*11a30*/  LDL.LU.64 R22, [R1+0x1e8] ;  /* 0x0001e80001167983 */ /* 0x000f280000300a00 */
[----:B------:R1:W-:Y:S04]  /*11a40*/  STL.64 [R1+0x560], R120 ;  /* 0x0005607801007387 */ /* 0x0003e80000100a00 */
[----:B------:R-:W4:Y:S01]  /*11a50*/  LDL.LU.64 R244, [R1+0x1c0] ;  /* 0x0001c00001f47983 */ /* 0x000f220000300a00 */
[----:B------:R-:W-:-:S03]  /*11a60*/  IMAD.WIDE R110, R206, 0x4, R14 ;  /* 0x00000004ce6e7825 */ /* 0x000fc600078e020e */
[----:B------:R1:W-:Y:S04]  /*11a70*/  STL.64 [R1+0x558], R118 ;  /* 0x0005587601007387 */ /* 0x0003e80000100a00 */
[----:B------:R-:W4:Y:S04]  /*11a80*/  LDL.LU.64 R14, [R1+0x1a0] ;  /* 0x0001a000010e7983 */ /* 0x000f280000300a00 */
[----:B------:R1:W-:Y:S01]  /*11a90*/  STL.64 [R1+0x550], R116 ;  /* 0x0005507401007387 */ /* 0x0003e20000100a00 */
[----:B------:R-:W-:-:S03]  /*11aa0*/  IMAD.WIDE R108, R206, 0x4, R248 ;  /* 0x00000004ce6c7825 */ /* 0x000fc600078e02f8 */
[----:B------:R-:W4:Y:S01]  /*11ab0*/  LDL.LU.64 R248, [R1+0x180] ;  /* 0x0001800001f87983 */ /* 0x000f220000300a00 */
[----:B------:R-:W-:-:S03]  /*11ac0*/  IMAD.WIDE R106, R206, 0x4, R20 ;  /* 0x00000004ce6a7825 */ /* 0x000fc600078e0214 */
[----:B------:R1:W-:Y:S04]  /*11ad0*/  STL.64 [R1+0x548], R114 ;  /* 0x0005487201007387 */ /* 0x0003e80000100a00 */
[----:B------:R-:W4:Y:S04]  /*11ae0*/  LDL.LU.64 R20, [R1+0x160] ;  /* 0x0001600001147983 */ /* 0x000f280000300a00 */
[----:B------:R1:W-:Y:S01]  /*11af0*/  STL.64 [R1+0x540], R112 ;  /* 0x0005407001007387 */ /* 0x0003e20000100a00 */
[----:B------:R-:W-:-:S03]  /*11b00*/  IMAD.WIDE R104, R206, 0x4, R250 ;  /* 0x00000004ce687825 */ /* 0x000fc600078e02fa */
[----:B------:R-:W4:Y:S04]  /*11b10*/  LDL.LU.64 R250, [R1+0x140] ;  /* 0x0001400001fa7983 */ /* 0x000f280000300a00 */
[----:B------:R1:W-:Y:S01]  /*11b20*/  STL.64 [R1+0x538], R110 ;  /* 0x0005386e01007387 */ /* 0x0003e20000100a00 */
[----:B------:R-:W-:-:S03]  /*11b30*/  IMAD.WIDE R102, R206, 0x4, R12 ;  /* 0x00000004ce667825 */ /* 0x000fc600078e020c */
[----:B------:R-:W4:Y:S04]  /*11b40*/  LDL.LU.64 R12, [R1+0x120] ;  /* 0x00012000010c7983 */ /* 0x000f280000300a00 */
[----:B------:R1:W-:Y:S01]  /*11b50*/  STL.64 [R1+0x530], R108 ;  /* 0x0005306c01007387 */ /* 0x0003e20000100a00 */
[----:B--2---:R-:W-:-:S03]  /*11b60*/  IMAD.WIDE R100, R206, 0x4, R10 ;  /* 0x00000004ce647825 */ /* 0x004fc600078e020a */
[----:B------:R-:W2:Y:S04]  /*11b70*/  LDL.LU.64 R10, [R1+0x100] ;  /* 0x00010000010a7983 */ /* 0x000ea80000300a00 */
[----:B------:R1:W-:Y:S01]  /*11b80*/  STL.64 [R1+0x528], R106 ;  /* 0x0005286a01007387 */ /* 0x0003e20000100a00 */
[----:B---3--:R-:W-:-:S03]  /*11b90*/  IMAD.WIDE R98, R206, 0x4, R18 ;  /* 0x00000004ce627825 */ /* 0x008fc600078e0212 */
[----:B------:R-:W3:Y:S04]  /*11ba0*/  LDL.LU.64 R18, [R1+0xe0] ;  /* 0x0000e00001127983 */ /* 0x000ee80000300a00 */
[----:B------:R1:W-:Y:S01]  /*11bb0*/  STL.64 [R1+0x520], R104 ;  /* 0x0005206801007387 */ /* 0x0003e20000100a00 */
[----:B----4-:R-:W-:-:S03]  /*11bc0*/  IMAD.WIDE R96, R206, 0x4, R242 ;  /* 0x00000004ce607825 */ /* 0x010fc600078e02f2 */
[----:B------:R-:W4:Y:S01]  /*11bd0*/  LDL.LU.64 R242, [R1+0xc0] ;  /* 0x0000c00001f27983 */ /* 0x000f220000300a00 */
[----:B------:R-:W-:-:S03]  /*11be0*/  IMAD.WIDE R94, R206, 0x4, R16 ;  /* 0x00000004ce5e7825 */ /* 0x000fc600078e0210 */
[----:B------:R1:W-:Y:S04]  /*11bf0*/  STL.64 [R1+0x518], R102 ;  /* 0x0005186601007387 */ /* 0x0003e80000100a00 */
[----:B------:R-:W4:Y:S04]  /*11c00*/  LDL.LU.64 R16, [R1+0xa0] ;  /* 0x0000a00001107983 */ /* 0x000f280000300a00 */
[----:B------:R1:W-:Y:S01]  /*11c10*/  STL.64 [R1+0x510], R100 ;  /* 0x0005106401007387 */ /* 0x0003e20000100a00 */
[----:B------:R-:W-:-:S03]  /*11c20*/  IMAD.WIDE R92, R206, 0x4, R22 ;  /* 0x00000004ce5c7825 */ /* 0x000fc600078e0216 */
[----:B------:R1:W-:Y:S01]  /*11c30*/  STL.64 [R1+0x508], R98 ;  /* 0x0005086201007387 */ /* 0x0003e20000100a00 */
[----:B------:R-:W-:-:S03]  /*11c40*/  IMAD.WIDE R90, R206, 0x4, R244 ;  /* 0x00000004ce5a7825 */ /* 0x000fc600078e02f4 */
[----:B------:R-:W4:Y:S04]  /*11c50*/  LDL.LU.64 R244, [R1+0x80] ;  /* 0x0000800001f47983 */ /* 0x000f280000300a00 */
[----:B------:R1:W-:Y:S01]  /*11c60*/  STL.64 [R1+0x500], R96 ;  /* 0x0005006001007387 */ /* 0x0003e20000100a00 */
[----:B------:R-:W-:-:S03]  /*11c70*/  IMAD.WIDE R88, R206, 0x4, R14 ;  /* 0x00000004ce587825 */ /* 0x000fc600078e020e */
[----:B------:R-:W4:Y:S04]  /*11c80*/  LDL.LU.64 R14, [R1+0x60] ;  /* 0x00006000010e7983 */ /* 0x000f280000300a00 */
[----:B------:R1:W-:Y:S01]  /*11c90*/  STL.64 [R1+0x4f8], R94 ;  /* 0x0004f85e01007387 */ /* 0x0003e20000100a00 */
[----:B------:R-:W-:-:S03]  /*11ca0*/  IMAD.WIDE R86, R206, 0x4, R248 ;  /* 0x00000004ce567825 */ /* 0x000fc600078e02f8 */
[----:B------:R-:W4:Y:S04]  /*11cb0*/  LDL.LU.64 R248, [R1+0x40] ;  /* 0x0000400001f87983 */ /* 0x000f280000300a00 */
[----:B------:R1:W-:Y:S04]  /*11cc0*/  STL.64 [R1+0x4f0], R92 ;  /* 0x0004f05c01007387 */ /* 0x0003e80000100a00 */
[----:B------:R-:W4:Y:S04]  /*11cd0*/  LDL.LU.64 R26, [R1+0x230] ;  /* 0x00023000011a7983 */ /* 0x000f280000300a00 */
[----:B------:R1:W-:Y:S01]  /*11ce0*/  STL.64 [R1+0x4e8], R90 ;  /* 0x0004e85a01007387 */ /* 0x0003e20000100a00 */
[----:B------:R-:W-:-:S03]  /*11cf0*/  IMAD.WIDE R82, R206, 0x4, R250 ;  /* 0x00000004ce527825 */ /* 0x000fc600078e02fa */
[----:B------:R-:W4:Y:S01]  /*11d00*/  LDL.LU.64 R250, [R1+0x208] ;  /* 0x0002080001fa7983 */ /* 0x000f220000300a00 */
[----:B------:R-:W-:-:S03]  /*11d10*/  IMAD.WIDE R84, R206, 0x4, R20 ;  /* 0x00000004ce547825 */ /* 0x000fc600078e0214 */
[----:B------:R1:W-:Y:S01]  /*11d20*/  STL.64 [R1+0x4e0], R88 ;  /* 0x0004e05801007387 */ /* 0x0003e20000100a00 */
[----:B------:R-:W-:-:S03]  /*11d30*/  IMAD.WIDE R80, R206, 0x4, R12 ;  /* 0x00000004ce507825 */ /* 0x000fc600078e020c */
[----:B------:R-:W4:Y:S04]  /*11d40*/  LDL.LU.64 R12, [R1+0x1e0] ;  /* 0x0001e000010c7983 */ /* 0x000f280000300a00 */
[----:B------:R1:W-:Y:S04]  /*11d50*/  STL.64 [R1+0x4d8], R86 ;  /* 0x0004d85601007387 */ /* 0x0003e80000100a00 */
[----:B------:R-:W4:Y:S01]  /*11d60*/  LDL.LU.64 R24, [R1+0x1b8] ;  /* 0x0001b80001187983 */ /* 0x000f220000300a00 */
[----:B--2---:R-:W-:-:S03]  /*11d70*/  IMAD.WIDE R78, R206, 0x4, R10 ;  /* 0x00000004ce4e7825 */ /* 0x004fc600078e020a */
[----:B------:R-:W2:Y:S04]  /*11d80*/  LDL.LU.64 R10, [R1+0x198] ;  /* 0x00019800010a7983 */ /* 0x000ea80000300a00 */
[----:B------:R1:W-:Y:S04]  /*11d90*/  STL.64 [R1+0x4d0], R84 ;  /* 0x0004d05401007387 */ /* 0x0003e80000100a00 */
[----:B------:R-:W2:Y:S04]  /*11da0*/  LDL.LU.64 R22, [R1+0x178] ;  /* 0x0001780001167983 */ /* 0x000ea80000300a00 */
[----:B------:R1:W-:Y:S01]  /*11db0*/  STL.64 [R1+0x4c8], R82 ;  /* 0x0004c85201007387 */ /* 0x0003e20000100a00 */
[----:B---3--:R-:W-:-:S04]  /*11dc0*/  IMAD.WIDE R76, R206, 0x4, R18 ;  /* 0x00000004ce4c7825 */ /* 0x008fc800078e0212 */
[C---:B----4-:R-:W-:Y:S02]  /*11dd0*/  IMAD.WIDE R74, R206.reuse, 0x4, R242 ;  /* 0x00000004ce4a7825 */ /* 0x050fe400078e02f2 */
[----:B------:R-:W3:Y:S04]  /*11de0*/  LDL.LU.64 R242, [R1+0x158] ;  /* 0x0001580001f27983 */ /* 0x000ee80000300a00 */
[----:B------:R4:W-:Y:S01]  /*11df0*/  STL.64 [R1+0x4c0], R80 ;  /* 0x0004c05001007387 */ /* 0x0009e20000100a00 */
[----:B------:R-:W-:-:S03]  /*11e00*/  IMAD.WIDE R72, R206, 0x4, R16 ;  /* 0x00000004ce487825 */ /* 0x000fc600078e0210 */
[----:B------:R-:W4:Y:S04]  /*11e10*/  LDL.LU.64 R20, [R1+0x138] ;  /* 0x0001380001147983 */ /* 0x000f280000300a00 */
[----:B------:R-:W4:Y:S04]  /*11e20*/  LDL.LU.64 R18, [R1+0x118] ;  /* 0x0001180001127983 */ /* 0x000f280000300a00 */
[----:B------:R1:W-:Y:S04]  /*11e30*/  STL.64 [R1+0x4b8], R78 ;  /* 0x0004b84e01007387 */ /* 0x0003e80000100a00 */
[----:B------:R-:W4:Y:S01]  /*11e40*/  LDL.LU.64 R16, [R1+0xf8] ;  /* 0x0000f80001107983 */ /* 0x000f220000300a00 */
        /* <DEDUP_REMOVED lines=9> */
[----:B------:R1:W-:Y:S01]  /*11ee0*/  STL.64 [R1+0x498], R70 ;  /* 0x0004984601007387 */ /* 0x0003e20000100a00 */
[----:B------:R-:W-:-:S03]  /*11ef0*/  IMAD.WIDE R62, R206, 0x4, R250 ;  /* 0x00000004ce3e7825 */ /* 0x000fc600078e02fa */
[----:B------:R-:W4:Y:S01]  /*11f00*/  LDL.LU.64 R250, [R1+0x78] ;  /* 0x0000780001fa7983 */ /* 0x000f220000300a00 */
[----:B------:R-:W-:-:S03]  /*11f10*/  IMAD.WIDE R64, R206, 0x4, R26 ;  /* 0x00000004ce407825 */ /* 0x000fc600078e021a */
[----:B------:R1:W-:Y:S01]  /*11f20*/  STL.64 [R1+0x490], R68 ;  /* 0x0004904401007387 */ /* 0x0003e20000100a00 */
[----:B------:R-:W-:-:S03]  /*11f30*/  IMAD.WIDE R60, R206, 0x4, R12 ;  /* 0x00000004ce3c7825 */ /* 0x000fc600078e020c */
[----:B------:R-:W4:Y:S04]  /*11f40*/  LDL.LU.64 R12, [R1+0x58] ;  /* 0x00005800010c7983 */ /* 0x000f280000300a00 */
[----:B------:R1:W-:Y:S01]  /*11f50*/  STL.64 [R1+0x488], R66 ;  /* 0x0004884201007387 */ /* 0x0003e20000100a00 */
[----:B------:R-:W-:-:S03]  /*11f60*/  IMAD.WIDE R58, R206, 0x4, R24 ;  /* 0x00000004ce3a7825 */ /* 0x000fc600078e0218 */
[----:B------:R1:W-:Y:S01]  /*11f70*/  STL.64 [R1+0x480], R64 ;  /* 0x0004804001007387 */ /* 0x0003e20000100a00 */
[----:B--2---:R-:W-:-:S03]  /*11f80*/  IMAD.WIDE R56, R206, 0x4, R10 ;  /* 0x00000004ce387825 */ /* 0x004fc600078e020a */
[----:B------:R-:W2:Y:S04]  /*11f90*/  LDL.LU.64 R10, [R1+0x38] ;  /* 0x00003800010a7983 */ /* 0x000ea80000300a00 */
[----:B------:R1:W-:Y:S01]  /*11fa0*/  STL.64 [R1+0x478], R62 ;  /* 0x0004783e01007387 */ /* 0x0003e20000100a00 */
[----:B------:R-:W-:-:S03]  /*11fb0*/  IMAD.WIDE R54, R206, 0x4, R22 ;  /* 0x00000004ce367825 */ /* 0x000fc600078e0216 */
[----:B------:R1:W-:Y:S01]  /*11fc0*/  STL.64 [R1+0x470], R60 ;  /* 0x0004703c01007387 */ /* 0x0003e20000100a00 */
[----:B---3--:R-:W-:-:S03]  /*11fd0*/  IMAD.WIDE R52, R206, 0x4, R242 ;  /* 0x00000004ce347825 */ /* 0x008fc600078e02f2 */
[----:B------:R-:W3:Y:S04]  /*11fe0*/  LDL.LU.64 R242, [R1+0x228] ;  /* 0x0002280001f27983 */ /* 0x000ee80000300a00 */
[----:B------:R1:W-:Y:S01]  /*11ff0*/  STL.64 [R1+0x468], R58 ;  /* 0x0004683a01007387 */ /* 0x0003e20000100a00 */
[----:B----4-:R-:W-:-:S03]  /*12000*/  IMAD.WIDE R50, R206, 0x4, R20 ;  /* 0x00000004ce327825 */ /* 0x010fc600078e0214 */
[----:B------:R4:W-:Y:S01]  /*12010*/  STL.64 [R1+0x460], R56 ;  /* 0x0004603801007387 */ /* 0x0009e20000100a00 */
[----:B------:R-:W-:-:S03]  /*12020*/  IMAD.WIDE R48, R206, 0x4, R18 ;  /* 0x00000004ce307825 */ /* 0x000fc600078e0212 */
[----:B------:R4:W-:Y:S04]  /*12030*/  STL.64 [R1+0x458], R54 ;  /* 0x0004583601007387 */ /* 0x0009e80000100a00 */
[----:B------:R4:W-:Y:S01]  /*12040*/  STL.64 [R1+0x240], R52 ;  /* 0x0002403401007387 */ /* 0x0009e20000100a00 */
[----:B------:R-:W-:-:S04]  /*12050*/  IMAD.WIDE R46, R206, 0x4, R16 ;  /* 0x00000004ce2e7825 */ /* 0x000fc800078e0210 */
[C---:B------:R-:W-:Y:S02]  /*12060*/  IMAD.WIDE R44, R206.reuse, 0x4, R244 ;  /* 0x00000004ce2c7825 */ /* 0x040fe400078e02f4 */
[----:B------:R-:W4:Y:S04]  /*12070*/  LDL.LU.64 R244, [R1+0x200] ;  /* 0x0002000001f47983 */ /* 0x000f280000300a00 */
[----:B------:R1:W-:Y:S04]  /*12080*/  STL.64 [R1+0x238], R50 ;  /* 0x0002383201007387 */ /* 0x0003e80000100a00 */
[----:B------:R-:W4:Y:S04]  /*12090*/  LDL.LU.64 R28, [R1+0x1d8] ;  /* 0x0001d800011c7983 */ /* 0x000f280000300a00 */
[----:B------:R1:W-:Y:S04]  /*120a0*/  STL.64 [R1+0x208], R48 ;  /* 0x0002083001007387 */ /* 0x0003e80000100a00 */
[----:B------:R-:W4:Y:S01]  /*120b0*/  LDL.LU.64 R26, [R1+0x250] ;  /* 0x00025000011a7983 */ /* 0x000f220000300a00 */
[----:B------:R-:W-:-:S04]  /*120c0*/  IMAD.WIDE R42, R206, 0x4, R14 ;  /* 0x00000004ce2a7825 */ /* 0x000fc800078e020e */
[C---:B------:R-:W-:Y:S02]  /*120d0*/  IMAD.WIDE R40, R206.reuse, 0x4, R248 ;  /* 0x00000004ce287825 */ /* 0x040fe400078e02f8 */
[----:B------:R-:W4:Y:S04]  /*120e0*/  LDL.LU.64 R248, [R1+0x258] ;  /* 0x0002580001f87983 */ /* 0x000f280000300a00 */
[----:B------:R1:W-:Y:S04]  /*120f0*/  STL.64 [R1+0x1f0], R46 ;  /* 0x0001f02e01007387 */ /* 0x0003e80000100a00 */
[----:B------:R-:W4:Y:S01]  /*12100*/  LDL.LU.64 R150, [R1+0x260] ;  /* 0x0002600001967983 */ /* 0x000f220000300a00 */
[----:B------:R-:W-:-:S03]  /*12110*/  IMAD.WIDE R38, R206, 0x4, R250 ;  /* 0x00000004ce267825 */ /* 0x000fc600078e02fa */
[----:B------:R-:W4:Y:S04]  /*12120*/  LDL.LU.64 R250, [R1+0x268] ;  /* 0x0002680001fa7983 */ /* 0x000f280000300a00 */
[----:B------:R1:W-:Y:S04]  /*12130*/  STL.64 [R1+0x1c8], R44 ;  /* 0x0001c82c01007387 */ /* 0x0003e80000100a00 */
[----:B------:R-:W4:Y:S04]  /*12140*/  LDL.LU.64 R148, [R1+0x270] ;  /* 0x0002700001947983 */ /* 0x000f280000300a00 */
[----:B------:R-:W4:Y:S04]  /*12150*/  LDL.LU.64 R146, [R1+0x278] ;  /* 0x0002780001927983 */ /* 0x000f280000300a00 */
[----:B------:R-:W4:Y:S04]  /*12160*/  LDL.LU.64 R144, [R1+0x280] ;  /* 0x0002800001907983 */ /* 0x000f280000300a00 */
[----:B------:R1:W-:Y:S04]  /*12170*/  STL.64 [R1+0x198], R42 ;  /* 0x0001982a01007387 */ /* 0x0003e80000100a00 */
[----:B------:R-:W4:Y:S04]  /*12180*/  LDL.LU.64 R134, [R1+0x288] ;  /* 0x0002880001867983 */ /* 0x000f280000300a00 */
[----:B------:R-:W4:Y:S04]  /*12190*/  LDL.LU.64 R24, [R1+0x290] ;  /* 0x0002900001187983 */ /* 0x000f280000300a00 */
[----:B------:R1:W-:Y:S04]  /*121a0*/  STL.64 [R1+0x168], R40 ;  /* 0x0001682801007387 */ /* 0x0003e80000100a00 */
[----:B------:R-:W4:Y:S04]  /*121b0*/  LDL.LU.64 R22, [R1+0x298] ;  /* 0x0002980001167983 */ /* 0x000f280000300a00 */
[----:B------:R-:W4:Y:S04]  /*121c0*/  LDL.LU.64 R20, [R1+0x2a0] ;  /* 0x0002a00001147983 */ /* 0x000f280000300a00 */
[----:B------:R-:W4:Y:S04]  /*121d0*/  LDL.LU.64 R18, [R1+0x2a8] ;  /* 0x0002a80001127983 */ /* 0x000f280000300a00 */
[----:B------:R-:W4:Y:S04]  /*121e0*/  LDL.LU.64 R16, [R1+0x2b0] ;  /* 0x0002b00001107983 */ /* 0x000f280000300a00 */
[----:B------:R-:W4:Y:S01]  /*121f0*/  LDL.LU.64 R14, [R1+0x2b8] ;  /* 0x0002b800010e7983 */ /* 0x000f220000300a00 */
[----:B------:R-:W-:-:S03]  /*12200*/  IMAD.WIDE R36, R206, 0x4, R12 ;  /* 0x00000004ce247825 */ /* 0x000fc600078e020c */
[----:B------:R-:W4:Y:S01]  /*12210*/  LDL.LU.64 R12, [R1+0x2c0] ;  /* 0x0002c000010c7983 */ /* 0x000f220000300a00 */
[----:B--2---:R-:W-:-:S03]  /*12220*/  IMAD.WIDE R34, R206, 0x4, R10 ;  /* 0x00000004ce227825 */ /* 0x004fc600078e020a */
[----:B------:R-:W2:Y:S01]  /*12230*/  LDL.LU.64 R10, [R1+0x2c8] ;  /* 0x0002c800010a7983 */ /* 0x000ea20000300a00 */
[----:B---3--:R-:W-:-:S03]  /*12240*/  IMAD.WIDE R32, R206, 0x4, R242 ;  /* 0x00000004ce207825 */ /* 0x008fc600078e02f2 */
[----:B------:R-:W3:Y:S04]  /*12250*/  LDL.LU.64 R242, [R1+0x2d0] ;  /* 0x0002d00001f27983 */ /* 0x000ee80000300a00 */
[----:B------:R1:W-:Y:S01]  /*12260*/  STL.64 [R1+0x138], R38 ;  /* 0x0001382601007387 */ /* 0x0003e20000100a00 */
[----:B----4-:R-:W-:-:S03]  /*12270*/  IMAD.WIDE R30, R206, 0x4, R244 ;  /* 0x00000004ce1e7825 */ /* 0x010fc600078e02f4 */
[----:B------:R-:W4:Y:S04]  /*12280*/  LDL.LU.64 R244, [R1+0x2d8] ;  /* 0x0002d80001f47983 */ /* 0x000f280000300a00 */
[----:B------:R1:W-:Y:S01]  /*12290*/  STL.64 [R1+0xf8], R36 ;  /* 0x0000f82401007387 */ /* 0x0003e20000100a00 */
[----:B------:R-:W-:-:S03]  /*122a0*/  IMAD.WIDE R28, R206, 0x4, R28 ;  /* 0x00000004ce1c7825 */ /* 0x000fc600078e021c */
[----:B------:R1:W-:Y:S04]  /*122b0*/  STL.64 [R1+0xc8], R34 ;  /* 0x0000c82201007387 */ /* 0x0003e80000100a00 */
[----:B------:R1:W-:Y:S04]  /*122c0*/  STL.64 [R1+0x98], R32 ;  /* 0x0000982001007387 */ /* 0x0003e80000100a00 */
[----:B------:R1:W-:Y:S04]  /*122d0*/  STL.64 [R1+0x68], R30 ;  /* 0x0000681e01007387 */ /* 0x0003e80000100a00 */
[----:B------:R1:W-:Y:S01]  /*122e0*/  STL.64 [R1+0x30], R28 ;  /* 0x0000301c01007387 */ /* 0x0003e20000100a00 */
[----:B------:R-:W-:-:S04]  /*122f0*/  IMAD.WIDE R26, R206, 0x4, R26 ;  /* 0x00000004ce1a7825 */ /* 0x000fc800078e021a */
[----:B------:R-:W-:-:S04]  /*12300*/  IMAD.WIDE R238, R206, 0x4, R150 ;  /* 0x00000004ceee7825 */ /* 0x000fc800078e0296 */
[C---:B------:R-:W-:Y:S02]  /*12310*/  IMAD.WIDE R230, R206.reuse, 0x4, R250 ;  /* 0x00000004cee67825 */ /* 0x040fe400078e02fa */
[----:B------:R-:W4:Y:S04]  /*12320*/  LDL.LU.64 R250, [R1+0x2e0] ;  /* 0x0002e00001fa7983 */ /* 0x000f280000300a00 */
[----:B------:R1:W-:Y:S01]  /*12330*/  STL.64 [R1+0x10], R26 ;  /* 0x0000101a01007387 */ /* 0x0003e20000100a00 */
[----:B------:R-:W-:-:S03]  /*12340*/  IMAD.WIDE R222, R206, 0x4, R148 ;  /* 0x00000004cede7825 */ /* 0x000fc600078e0294 */
[----:B------:R-:W4:Y:S01]  /*12350*/  LDL.LU.64 R150, [R1+0x2e8] ;  /* 0x0002e80001967983 */ /* 0x000f220000300a00 */
[----:B------:R-:W-:-:S03]  /*12360*/  IMAD.WIDE R214, R206, 0x4, R146 ;  /* 0x00000004ced67825 */ /* 0x000fc600078e0292 */
[----:B------:R-:W4:Y:S01]  /*12370*/  LDL.LU.64 R148, [R1+0x2f0] ;  /* 0x0002f00001947983 */ /* 0x000f220000300a00 */
[----:B------:R-:W-:-:S03]  /*12380*/  IMAD.WIDE R204, R206, 0x4, R144 ;  /* 0x00000004cecc7825 */ /* 0x000fc600078e0290 */
[----:B------:R-:W4:Y:S04]  /*12390*/  LDL.LU.64 R146, [R1+0x2f8] ;  /* 0x0002f80001927983 */ /* 0x000f280000300a00 */
[----:B------:R-:W4:Y:S01]  /*123a0*/  LDL.LU.64 R144, [R1+0x300] ;  /* 0x0003000001907983 */ /* 0x000f220000300a00 */
[----:B------:R-:W-:-:S04]  /*123b0*/  IMAD.WIDE R190, R206, 0x4, R24 ;  /* 0x00000004cebe7825 */ /* 0x000fc800078e0218 */
[----:B------:R-:W-:-:S04]  /*123c0*/  IMAD.WIDE R192, R206, 0x4, R134 ;  /* 0x00000004cec07825 */ /* 0x000fc800078e0286 */
[----:B------:R-:W-:-:S05]  /*123d0*/  IMAD.WIDE R24, R206, 0x4, R14 ;  /* 0x00000004ce187825 */ /* 0x000fca00078e020e */
[----:B------:R1:W-:Y:S04]  /*123e0*/  STL.64 [R1+0x60], R24 ;  /* 0x0000601801007387 */ /* 0x0003e80000100a00 */
[----:B------:R-:W4:Y:S04]  /*123f0*/  LDL.LU.64 R134, [R1+0x308] ;  /* 0x0003080001867983 */ /* 0x000f280000300a00 */
[----:B------:R-:W4:Y:S01]  /*12400*/  LDL.LU.64 R174, [R1+0x310] ;  /* 0x0003100001ae7983 */ /* 0x000f220000300a00 */
[----:B------:R-:W-:-:S03]  /*12410*/  IMAD.WIDE R188, R206, 0x4, R22 ;  /* 0x00000004cebc7825 */ /* 0x000fc600078e0216 */
        /* <DEDUP_REMOVED lines=9> */
[----:B--2---:R-:W-:-:S03]  /*124b0*/  IMAD.WIDE R20, R206, 0x4, R10 ;  /* 0x00000004ce147825 */ /* 0x004fc600078e020a */
[----:B------:R-:W2:Y:S01]  /*124c0*/  LDL.LU.64 R14, [R1+0x340] ;  /* 0x00034000010e7983 */ /* 0x000ea20000300a00 */
[----:B---3--:R-:W-:-:S03]  /*124d0*/  IMAD.WIDE R18, R206, 0x4, R242 ;  /* 0x00000004ce127825 */ /* 0x008fc600078e02f2 */
[----:B------:R-:W3:Y:S04]  /*124e0*/  LDL.LU.64 R12, [R1+0x348] ;  /* 0x00034800010c7983 */ /* 0x000ee80000300a00 */
[----:B------:R-:W3:Y:S04]  /*124f0*/  LDL.LU.64 R10, [R1+0x350] ;  /* 0x00035000010a7983 */ /* 0x000ee80000300a00 */
[----:B------:R1:W-:Y:S04]  /*12500*/  STL.64 [R1+0x48], R22 ;  /* 0x0000481601007387 */ /* 0x0003e80000100a00 */
[----:B------:R-:W3:Y:S01]  /*12510*/  LDL.LU.64 R242, [R1+0x358] ;  /* 0x0003580001f27983 */ /* 0x000ee20000300a00 */
[----:B----4-:R-:W-:-:S03]  /*12520*/  IMAD.WIDE R236, R206, 0x4, R250 ;  /* 0x00000004ceec7825 */ /* 0x010fc600078e02fa */
[----:B------:R-:W4:Y:S04]  /*12530*/  LDL.LU.64 R250, [R1+0x360] ;  /* 0x0003600001fa7983 */ /* 0x000f280000300a00 */
[----:B------:R1:W-:Y:S04]  /*12540*/  STL.64 [R1+0x28], R20 ;  /* 0x0000281401007387 */ /* 0x0003e80000100a00 */
[----:B------:R1:W-:Y:S04]  /*12550*/  STL.64 [R1+0x8], R18 ;  /* 0x0000081201007387 */ /* 0x0003e80000100a00 */
[----:B------:R-:W4:Y:S04]  /*12560*/  LDL.LU.64 R164, [R1+0x368] ;  /* 0x0003680001a47983 */ /* 0x000f280000300a00 */
        /* <DEDUP_REMOVED lines=9> */
[----:B------:R-:W4:Y:S04]  /*12600*/  LDL.LU.64 R152, [R1+0x398] ;  /* 0x0003980001987983 */ /* 0x000f280000300a00 */
[----:B------:R-:W4:Y:S04]  /*12610*/  LDL.LU.64 R150, [R1+0x3a0] ;  /* 0x0003a00001967983 */ /* 0x000f280000300a00 */
[----:B------:R-:W4:Y:S04]  /*12620*/  LDL.LU.64 R148, [R1+0x3a8] ;  /* 0x0003a80001947983 */ /* 0x000f280000300a00 */
[----:B------:R-:W4:Y:S04]  /*12630*/  LDL.LU.64 R146, [R1+0x3b0] ;  /* 0x0003b00001927983 */ /* 0x000f280000300a00 */
[----:B------:R-:W4:Y:S01]  /*12640*/  LDL.LU.64 R144, [R1+0x3b8] ;  /* 0x0003b80001907983 */ /* 0x000f220000300a00 */
[----:B------:R-:W-:-:S03]  /*12650*/  IMAD.WIDE R180, R206, 0x4, R134 ;  /* 0x00000004ceb47825 */ /* 0x000fc600078e0286 */
[----:B------:R-:W4:Y:S01]  /*12660*/  LDL.LU.64 R134, [R1+0x3c0] ;  /* 0x0003c00001867983 */ /* 0x000f220000300a00 */
[----:B------:R-:W-:-:S04]  /*12670*/  IMAD.WIDE R178, R206, 0x4, R174 ;  /* 0x00000004ceb27825 */ /* 0x000fc800078e02ae */
[----:B------:R-:W-:-:S04]  /*12680*/  IMAD.WIDE R176, R206, 0x4, R172 ;  /* 0x00000004ceb07825 */ /* 0x000fc800078e02ac */
[----:B------:R-:W-:-:S04]  /*12690*/  IMAD.WIDE R16, R206, 0x4, R16 ;  /* 0x00000004ce107825 */ /* 0x000fc800078e0210 */
[C---:B--2---:R-:W-:Y:S01]  /*126a0*/  IMAD.WIDE R14, R206.reuse, 0x4, R14 ;  /* 0x00000004ce0e7825 */ /* 0x044fe200078e020e */
[----:B------:R2:W-:Y:S03]  /*126b0*/  STL.64 [R1+0x58], R16 ;  /* 0x0000581001007387 */ /* 0x0005e60000100a00 */
[C---:B---3--:R-:W-:Y:S01]  /*126c0*/  IMAD.WIDE R12, R206.reuse, 0x4, R12 ;  /* 0x00000004ce0c7825 */ /* 0x048fe200078e020c */
[----:B------:R2:W-:Y:S03]  /*126d0*/  STL.64 [R1+0x40], R14 ;  /* 0x0000400e01007387 */ /* 0x0005e60000100a00 */
[C---:B------:R-:W-:Y:S01]  /*126e0*/  IMAD.WIDE R10, R206.reuse, 0x4, R10 ;  /* 0x00000004ce0a7825 */ /* 0x040fe200078e020a */
[----:B-1----:R-:W3:Y:S03]  /*126f0*/  LDL.LU.64 R4, [R1+0x3c8] ;  /* 0x0003c80001047983 */ /* 0x002ee60000300a00 */
[----:B------:R-:W-:-:S04]  /*12700*/  IMAD.WIDE R174, R206, 0x4, R170 ;  /* 0x00000004ceae7825 */ /* 0x000fc800078e02aa */
[----:B------:R-:W-:-:S04]  /*12710*/  IMAD.WIDE R172, R206, 0x4, R168 ;  /* 0x00000004ceac7825 */ /* 0x000fc800078e02a8 */
[----:B------:R-:W-:-:S04]  /*12720*/  IMAD.WIDE R170, R206, 0x4, R166 ;  /* 0x00000004ceaa7825 */ /* 0x000fc800078e02a6 */
[C---:B----4-:R-:W-:Y:S02]  /*12730*/  IMAD.WIDE R234, R206.reuse, 0x4, R250 ;  /* 0x00000004ceea7825 */ /* 0x050fe400078e02fa */
[----:B------:R-:W4:Y:S04]  /*12740*/  LDL.LU.64 R250, [R1+0x3d0] ;  /* 0x0003d00001fa7983 */ /* 0x000f280000300a00 */
[----:B------:R2:W-:Y:S04]  /*12750*/  STL.64 [R1+0x20], R12 ;  /* 0x0000200c01007387 */ /* 0x0005e80000100a00 */
[----:B------:R-:W2:Y:S04]  /*12760*/  LDL.LU.64 R240, [R1+0x3d8] ;  /* 0x0003d80001f07983 */ /* 0x000ea80000300a00 */
[----:B------:R1:W-:Y:S01]  /*12770*/  STL.64 [R1], R10 ;  /* 0x0000000a01007387 */ /* 0x0003e20000100a00 */
[----:B------:R-:W-:-:S03]  /*12780*/  IMAD.WIDE R226, R206, 0x4, R164 ;  /* 0x00000004cee27825 */ /* 0x000fc600078e02a4 */
[----:B------:R-:W2:Y:S01]  /*12790*/  LDL.LU.64 R232, [R1+0x3e0] ;  /* 0x0003e00001e87983 */ /* 0x000ea20000300a00 */
        /* <DEDUP_REMOVED lines=12> */
[----:B------:R-:W-:-:S04]  /*12860*/  IMAD.WIDE R166, R206, 0x4, R156 ;  /* 0x00000004cea67825 */ /* 0x000fc800078e029c */
[C---:B------:R-:W-:Y:S02]  /*12870*/  IMAD.WIDE R158, R206.reuse, 0x4, R148 ;  /* 0x00000004ce9e7825 */ /* 0x040fe400078e0294 */
[----:B------:R-:W2:Y:S02]  /*12880*/  LDL.LU.64 R148, [R1+0x418] ;  /* 0x0004180001947983 */ /* 0x000ea40000300a00 */
[C---:B------:R-:W-:Y:S02]  /*12890*/  IMAD.WIDE R156, R206.reuse, 0x4, R146 ;  /* 0x00000004ce9c7825 */ /* 0x040fe400078e0292 */
[----:B------:R-:W2:Y:S02]  /*128a0*/  LDL.LU.64 R146, [R1+0x420] ;  /* 0x0004200001927983 */ /* 0x000ea40000300a00 */
[C---:B------:R-:W-:Y:S02]  /*128b0*/  IMAD.WIDE R8, R206.reuse, 0x4, R144 ;  /* 0x00000004ce087825 */ /* 0x040fe400078e0290 */
[----:B------:R-:W2:Y:S02]  /*128c0*/  LDL.LU.64 R144, [R1+0x430] ;  /* 0x0004300001907983 */ /* 0x000ea40000300a00 */
[----:B------:R-:W-:-:S02]  /*128d0*/  IMAD.WIDE R6, R206, 0x4, R134 ;  /* 0x00000004ce067825 */ /* 0x000fc400078e0286 */
[----:B------:R-:W2:Y:S04]  /*128e0*/  LDL.LU.64 R200, [R1+0x428] ;  /* 0x0004280001c87983 */ /* 0x000ea80000300a00 */
[----:B------:R-:W4:Y:S04]  /*128f0*/  LDL.LU.64 R198, [R1+0x438] ;  /* 0x0004380001c67983 */ /* 0x000f280000300a00 */
[----:B------:R-:W4:Y:S04]  /*12900*/  LDL.LU.64 R196, [R1+0x440] ;  /* 0x0004400001c47983 */ /* 0x000f280000300a00 */
[----:B------:R-:W4:Y:S04]  /*12910*/  LDL.LU.64 R134, [R1+0x448] ;  /* 0x0004480001867983 */ /* 0x000f280000300a00 */
[----:B------:R-:W4:Y:S04]  /*12920*/  LDL.LU.64 R194, [R1+0x450] ;  /* 0x0004500001c27983 */ /* 0x000f280000300a00 */
[----:B------:R1:W-:Y:S04]  /*12930*/  STL.64 [R1+0x50], R8 ;  /* 0x0000500801007387 */ /* 0x0003e80000100a00 */
[----:B------:R-:W4:Y:S04]  /*12940*/  LDL.64 R122, [R1+0x9e0] ;  /* 0x0009e000017a7983 */ /* 0x000f280000100a00 */
        /* <DEDUP_REMOVED lines=8> */
[----:B------:R-:W4:Y:S01]  /*129d0*/  LDL.64 R2, [R1+0x998] ;  /* 0x0009980001027983 */ /* 0x000f220000100a00 */
[----:B------:R-:W-:-:S02]  /*129e0*/  ISETP.GE.U32.AND P4, PT, R0, 0x7ffffe82, PT ;  /* 0x7ffffe820000780c */ /* 0x000fc40003f86070 */
[----:B------:R-:W-:Y:S01]  /*129f0*/  ISETP.GE.U32.AND P5, PT, R207, 0x7ffffe81, PT ;  /* 0x7ffffe81cf00780c */ /* 0x000fe20003fa6070 */
[----:B---3--:R-:W-:Y:S01]  /*12a00*/  IMAD.WIDE R4, R206, 0x4, R4 ;  /* 0x00000004ce047825 */ /* 0x008fe200078e0204 */
[----:B------:R1:W-:Y:S01]  /*12a10*/  STL.64 [R1+0x38], R6 ;  /* 0x0000380601007387 */ /* 0x0003e20000100a00 */
[----:B------:R-:W3:Y:S03]  /*12a20*/  LDC R0, c[0x0][0x3a0] ;  /* 0x0000e800ff007b82 */ /* 0x000ee60000000800 */
[----:B------:R1:W-:Y:S01]  /*12a30*/  STL.64 [R1+0x18], R4 ;  /* 0x0000180401007387 */ /* 0x0003e20000100a00 */
[----:B--2---:R-:W-:-:S04]  /*12a40*/  IMAD.WIDE R200, R247, 0x4, R200 ;  /* 0x00000004f7c87825 */ /* 0x004fc800078e02c8 */
[C---:B----4-:R-:W-:Y:S01]  /*12a50*/  IMAD.WIDE R198, R247.reuse, 0x4, R198 ;  /* 0x00000004f7c67825 */ /* 0x050fe200078e02c6 */
[----:B------:R-:W-:Y:S03]  /*12a60*/  LDGSTS.E [R246+0x401f0], desc[UR22][R200.64], !P6 ;  /* 0x401f0000c8f67fae */ /* 0x000fe6000f1a1016 */
[C---:B------:R-:W-:Y:S01]  /*12a70*/  IMAD.WIDE R196, R247.reuse, 0x4, R196 ;  /* 0x00000004f7c47825 */ /* 0x040fe200078e02c4 */
[----:B------:R-:W-:Y:S03]  /*12a80*/  LDGSTS.E [R246+0x401f4], desc[UR22][R198.64], !P3 ;  /* 0x401f4000c6f67fae */ /* 0x000fe6000d9a1016 */
[----:B------:R-:W-:Y:S01]  /*12a90*/  IMAD.WIDE R134, R247, 0x4, R134 ;  /* 0x00000004f7867825 */ /* 0x000fe200078e0286 */
[----:B------:R-:W-:Y:S04]  /*12aa0*/  LDGSTS.E [R246+0x401f8], desc[UR22][R196.64], !P4 ;  /* 0x401f8000c4f67fae */ /* 0x000fe8000e1a1016 */
[----:B------:R-:W-:Y:S04]  /*12ab0*/  LDGSTS.E [R246+0x401fc], desc[UR22][R134.64], !P5 ;  /* 0x401fc00086f67fae */ /* 0x000fe8000e9a1016 */
[----:B------:R-:W0:Y:S04]  /*12ac0*/  LDGDEPBAR ;  /* 0x00000000000079af */ /* 0x000e280000000000 */
[----:B------:R-:W-:Y:S04]  /*12ad0*/  LDGSTS.E [R143+0x10000], desc[UR22][R122.64], P0 ;  /* 0x100000007a8f7fae */ /* 0x000fe800081a1016 */
[----:B------:R-:W-:Y:S04]  /*12ae0*/  LDGSTS.E [R143+0x10400], desc[UR22][R124.64], P0 ;  /* 0x104000007c8f7fae */ /* 0x000fe800081a1016 */
[----:B------:R-:W-:Y:S04]  /*12af0*/  LDGSTS.E [R143+0x10800], desc[UR22][R126.64], P0 ;  /* 0x108000007e8f7fae */ /* 0x000fe800081a1016 */
[----:B------:R-:W2:Y:S04]  /*12b00*/  LDL.LU.64 R122, [R1+0xc58] ;  /* 0x000c5800017a7983 */ /* 0x000ea80000300a00 */
[----:B------:R-:W4:Y:S04]  /*12b10*/  LDL.LU.64 R124, [R1+0xc50] ;  /* 0x000c5000017c7983 */ /* 0x000f280000300a00 */
[----:B------:R-:W2:Y:S04]  /*12b20*/  LDL.LU.64 R126, [R1+0xc48] ;  /* 0x000c4800017e7983 */ /* 0x000ea80000300a00 */
[----:B------:R-:W-:Y:S04]  /*12b30*/  LDGSTS.E [R143+0x10c00], desc[UR22][R128.64], P0 ;  /* 0x10c00000808f7fae */ /* 0x000fe800081a1016 */
[----:B------:R-:W-:Y:S04]  /*12b40*/  LDGSTS.E [R143+0x11000], desc[UR22][R130.64], P0 ;  /* 0x11000000828f7fae */ /* 0x000fe800081a1016 */
[----:B------:R-:W-:Y:S04]  /*12b50*/  LDGSTS.E [R143+0x11400], desc[UR22][R132.64], P0 ;  /* 0x11400000848f7fae */ /* 0x000fe800081a1016 */
[----:B------:R-:W2:Y:S04]  /*12b60*/  LDL.LU.64 R128, [R1+0xc40] ;  /* 0x000c400001807983 */ /* 0x000ea80000300a00 */
[----:B------:R-:W2:Y:S04]  /*12b70*/  LDL.LU.64 R130, [R1+0xc38] ;  /* 0x000c380001827983 */ /* 0x000ea80000300a00 */
        /* <DEDUP_REMOVED lines=8> */
[----:B------:R-:W2:Y:S04]  /*12c00*/  LDL.LU.64 R2, [R1+0xc10] ;  /* 0x000c100001027983 */ /* 0x000ea80000300a00 */
[----:B--2---:R2:W-:Y:S04]  /*12c10*/  LDGSTS.E [R143+0x12800], desc[UR22][R2.64], P0 ;  /* 0x12800000028f7fae */ /* 0x0045e800081a1016 */
[----:B------:R1:W-:Y:S04]  /*12c20*/  LDGSTS.E [R143+0x12c00], desc[UR22][R136.64], P0 ;  /* 0x12c00000888f7fae */ /* 0x0003e800081a1016 */
[----:B------:R1:W-:Y:S04]  /*12c30*/  LDGSTS.E [R143+0x13000], desc[UR22][R138.64], P0 ;  /* 0x130000008a8f7fae */ /* 0x0003e800081a1016 */
[----:B------:R-:W2:Y:S04]  /*12c40*/  LDL.LU.64 R2, [R1+0xc08] ;  /* 0x000c080001027983 */ /* 0x000ea80000300a00 */
[----:B------:R-:W2:Y:S04]  /*12c50*/  LDL.LU.64 R136, [R1+0xc00] ;  /* 0x000c000001887983 */ /* 0x000ea80000300a00 */
[----:B------:R-:W4:Y:S04]  /*12c60*/  LDL.LU.64 R138, [R1+0xbf8] ;  /* 0x000bf800018a7983 */ /* 0x000f280000300a00 */
[----:B------:R1:W-:Y:S04]  /*12c70*/  LDGSTS.E [R143+0x13400], desc[UR22][R140.64], P0 ;  /* 0x134000008c8f7fae */ /* 0x0003e800081a1016 */
[----:B------:R1:W-:Y:S04]  /*12c80*/  LDGSTS.E [R143+0x13800], desc[UR22][R132.64], P0 ;  /* 0x13800000848f7fae */ /* 0x0003e800081a1016 */
[----:B------:R1:W-:Y:S04]  /*12c90*/  LDGSTS.E [R143+0x13c00], desc[UR22][R130.64], P0 ;  /* 0x13c00000828f7fae */ /* 0x0003e800081a1016 */
[----:B------:R-:W4:Y:S04]  /*12ca0*/  LDL.LU.64 R140, [R1+0xbf0] ;  /* 0x000bf000018c7983 */ /* 0x000f280000300a00 */
[----:B------:R1:W5:Y:S01]  /*12cb0*/  LDL.LU.64 R132, [R1+0xbe8] ;  /* 0x000be80001847983 */ /* 0x0003620000300a00 */
[----:B------:R-:W-:-:S04]  /*12cc0*/  IMAD.WIDE R248, R206, 0x4, R248 ;  /* 0x00000004cef87825 */ /* 0x000fc800078e02f8 */
        /* <DEDUP_REMOVED lines=15> */
[----:B---3--:R-:W-:-:S05]  /*12dc0*/  VIADD R0, R0, 0xfffffefe ;  /* 0xfffffefe00007836 */ /* 0x008fca0000000000 */
[----:B------:R-:W-:Y:S02]  /*12dd0*/  ISETP.GE.U32.AND P4, PT, R0, 0x7ffffe7f, PT ;  /* 0x7ffffe7f0000780c */ /* 0x000fe40003f86070 */
[----:B------:R-:W-:-:S04]  /*12de0*/  SHF.R.S32.HI R0, RZ, 0x1f, R247 ;  /* 0x0000001fff007819 */ /* 0x000fc800000114f7 */
[----:B------:R-:W-:Y:S01]  /*12df0*/  SHF.L.U64.HI R0, R247, 0x2, R0 ;  /* 0x00000002f7007819 */ /* 0x000fe20000010200 */
[----:B--2---:R1:W-:Y:S04]  /*12e00*/  LDGSTS.E [R136+0x10080], desc[UR22][R128.64], P0 ;  /* 0x1008000080887fae */ /* 0x0043e800081a1016 */
[----:B------:R1:W-:Y:S04]  /*12e10*/  LDGSTS.E [R136+0x10480], desc[UR22][R126.64], P0 ;  /* 0x104800007e887fae */ /* 0x0003e800081a1016 */
[----:B----4-:R1:W-:Y:S04]  /*12e20*/  LDGSTS.E [R136+0x10880], desc[UR22][R124.64], P0 ;  /* 0x108800007c887fae */ /* 0x0103e800081a1016 */
[----:B------:R1:W-:Y:S04]  /*12e30*/  LDGSTS.E [R136+0x10c80], desc[UR22][R122.64], P0 ;  /* 0x10c800007a887fae */ /* 0x0003e800081a1016 */
        /* <DEDUP_REMOVED lines=108> */
[----:B------:R-:W0:Y:S01]  /*13500*/  LDGDEPBAR ;  /* 0x00000000000079af */ /* 0x000e220000000000 */
[----:B------:R-:W-:-:S05]  /*13510*/  VIADD R2, R2, 0xfffffeff ;  /* 0xfffffeff02027836 */ /* 0x000fca0000000000 */
[----:B------:R-:W-:Y:S01]  /*13520*/  ISETP.GE.U32.AND P3, PT, R2, 0x7ffffe80, PT ;  /* 0x7ffffe800200780c */ /* 0x000fe20003f66070 */
[----:B------:R-:W-:Y:S01]  /*13530*/  IMAD.SHL.U32 R2, R247, 0x4, RZ ;  /* 0x00000004f7027824 */ /* 0x000fe200078e00ff */
[----:B------:R-:W-:-:S04]  /*13540*/  DEPBAR.LE SB0, 0x2 ;  /* 0x000080800000791a */ /* 0x000fc80000000000 */
[----:B------:R-:W-:Y:S06]  /*13550*/  BAR.SYNC.DEFER_BLOCKING 0x0 ;  /* 0x0000000000007b1d */ /* 0x000fec0000010000 */
[----:B-1----:R-:W-:Y:S05]  /*13560*/  @!P2 BRA `(.L_x_6) ;  /* 0x000000000084a947 */ /* 0x002fea0003800000 */
[----:B------:R-:W-:Y:S04]  /*13570*/  LDS.128 R4, [R246+0x30000] ;  /* 0x03000000f6047984 */ /* 0x000fe80000000c00 */
        /* <DEDUP_REMOVED lines=30> */
[----:B------:R-:W1:Y:S02]  /*13760*/  LDS.128 R128, [R246+0x301f0] ;  /* 0x0301f000f6807984 */ /* 0x000e640000000c00 */
[----:B-1----:R1:W-:Y:S02]  /*13770*/  STTM.x128 tmem[UR11+0x80], R4 ;  /* 0x00008004000079ed */ /* 0x0023e400083c000b */
.L_x_6:
[----:B-1----:R-:W2:Y:S01]  /*13780*/  LDL.LU.64 R10, [R1+0x978] ;  /* 0x00097800010a7983 */ /* 0x002ea20000300a00 */
[----:B------:R-:W1:Y:S03]  /*13790*/  LDC R4, c[0x0][0x3a0] ;  /* 0x0000e800ff047b82 */ /* 0x000e660000000800 */
[----:B------:R-:W3:Y:S01]  /*137a0*/  LDL.LU.64 R8, [R1+0x970] ;  /* 0x0009700001087983 */ /* 0x000ee20000300a00 */
[----:B------:R-:W-:Y:S01]  /*137b0*/  ISETP.NE.U32.AND P0, PT, RZ, UR8, PT ;  /* 0x00000008ff007c0c */ /* 0x000fe2000bf05070 */
[----:B------:R-:W-:Y:S01]  /*137c0*/  UIADD3 UR12, UPT, UPT, UR10, 0x80, URZ ;  /* 0x000000800a0c7890 */ /* 0x000fe2000fffe0ff */
[----:B------:R-:W4:Y:S02]  /*137d0*/  FENCE.VIEW.ASYNC.T ;  /* 0x00000000000073c6 */ /* 0x000f240000000200 */
[----:B------:R-:W1:Y:S08]  /*137e0*/  LDC R5, c[0x0][0x3a0] ;  /* 0x0000e800ff057b82 */ /* 0x000e700000000800 */
[----:B------:R-:W1:Y:S08]  /*137f0*/  LDC R6, c[0x0][0x3a0] ;  /* 0x0000e800ff067b82 */ /* 0x000e700000000800 */
[----:B----4-:R-:W-:Y:S01]  /*13800*/  BAR.SYNC.DEFER_BLOCKING 0x0 ;  /* 0x0000000000007b1d */ /* 0x010fe20000010000 */
[----:B--2---:R-:W-:-:S02]  /*13810*/  IADD3 R114, P2, PT, R10, R2, RZ ;  /* 0x000000020a727210 */ /* 0x004fc40007f5e0ff */
[----:B---3--:R-:W-:-:S03]  /*13820*/  IADD3 R112, P5, PT, R8, R2, RZ ;  /* 0x0000000208707210 */ /* 0x008fc60007fbe0ff */
[--C-:B------:R-:W-:Y:S01]  /*13830*/  IMAD.X R115, R11, 0x1, R0.reuse, P2 ;  /* 0x000000010b737824 */ /* 0x100fe200010e0600 */
[----:B------:R-:W-:Y:S01]  /*13840*/  ISETP.LT.OR P2, PT, R252, 0x80, P0 ;  /* 0x00000080fc00780c */ /* 0x000fe20000741670 */
[----:B------:R-:W-:-:S12]  /*13850*/  IMAD.X R113, R9, 0x1, R0, P5 ;  /* 0x0000000109717824 */ /* 0x000fd800028e0600 */
[----:B-1----:R-:W-:Y:S05]  /*13860*/  @P2 BRA `(.L_x_7) ;  /* 0x0000000400382947 */ /* 0x002fea0003800000 */
[----:B------:R-:W-:Y:S01]  /*13870*/  USHF.R.U32.HI UR70, URZ, 0x4, UR9 ;  /* 0x00000004ff467899 */ /* 0x000fe20008011609 */
[----:B------:R-:W-:Y:S01]  /*13880*/  UMOV UR20, URZ ;  /* 0x000000ff00147c82 */ /* 0x000fe20008000000 */
[----:B------:R-:W-:Y:S02]  /*13890*/  UIADD3 UR28, UPT, UPT, UR10, 0x88, URZ ;  /* 0x000000880a1c7890 */ /* 0x000fe4000fffe0ff */
[----:B------:R-:W-:Y:S02]  /*138a0*/  USGXT.U32 UR70, UR70, 0xe ;  /* 0x0000000e4646789a */ /* 0x000fe40008000000 */
[----:B------:R-:W-:Y:S02]  /*138b0*/  UIADD3 UR77, UPT, UPT, UR10, 0x90, URZ ;  /* 0x000000900a4d7890 */ /* 0x000fe4000fffe0ff */
[----:B------:R-:W-:Y:S02]  /*138c0*/  UIADD3 UR60, UP1, UPT, UR70, 0x2, URZ ;  /* 0x00000002463c7890 */ /* 0x000fe4000ff3e0ff */
[----:B------:R-:W-:-:S02]  /*138d0*/  UIADD3 UR13, UPT, UPT, UR10, 0x98, URZ ;  /* 0x000000980a0d7890 */ /* 0x000fc4000fffe0ff */
[----:B------:R-:W-:Y:S02]  /*138e0*/  UIADD3.X UR61, UPT, UPT, UR20, 0x40004040, URZ, UP1, !UPT ;  /* 0x40004040143d7890 */ /* 0x000fe40008ffe4ff */
[----:B------:R-:W-:Y:S02]  /*138f0*/  UIADD3 UR6, UPT, UPT, UR10, 0xa0, URZ ;  /* 0x000000a00a067890 */ /* 0x000fe4000fffe0ff */
[----:B------:R-:W-:Y:S02]  /*13900*/  UIADD3.64 UR66, UPT, UPT, UR60, 0x2, URZ ;  /* 0x000000023c427897 */ /* 0x000fe4000fffe0ff */
[----:B------:R-:W-:Y:S02]  /*13910*/  UIADD3.64 UR58, UPT, UPT, UR60, 0x4, URZ ;  /* 0x000000043c3a7897 */ /* 0x000fe4000fffe0ff */
[----:B------:R-:W-:Y:S02]  /*13920*/  UIADD3.64 UR56, UPT, UPT, UR60, 0x3fe, URZ ;  /* 0x000003fe3c387897 */ /* 0x000fe4000fffe0ff */
[----:B------:R-:W-:-:S02]  /*13930*/  UIADD3 UR5, UPT, UPT, UR10, 0xa8, URZ ;  /* 0x000000a80a057890 */ /* 0x000fc4000fffe0ff */
[----:B------:R-:W-:Y:S02]  /*13940*/  UIADD3.64 UR54, UPT, UPT, UR60, 0x400, URZ ;  /* 0x000004003c367897 */ /* 0x000fe4000fffe0ff */
[----:B------:R-:W-:Y:S02]  /*13950*/  UIADD3 UR7, UPT, UPT, UR10, 0xb0, URZ ;  /* 0x000000b00a077890 */ /* 0x000fe4000fffe0ff */
[----:B------:R-:W-:Y:S01]  /*13960*/  UIADD3.64 UR52, UPT, UPT, UR60, 0x402, URZ ;  /* 0x000004023c347897 */ /* 0x000fe2000fffe0ff */
[----:B------:R-:W-:Y:S01]  /*13970*/  UMOV UR72, 0x0 ;  /* 0x0000000000487882 */ /* 0x000fe20000000000 */
[----:B------:R-:W-:Y:S01]  /*13980*/  UMOV UR73, 0x8200910 ;  /* 0x0820091000497882 */ /* 0x000fe20000000000 */
[----:B------:R-:W-:Y:S02]  /*13990*/  UIADD3 UR8, UPT, UPT, UR10, 0xb8, URZ ;  /* 0x000000b80a087890 */ /* 0x000fe4000fffe0ff */
[----:B------:R-:W-:Y:S01]  /*139a0*/  UIADD3.64 UR50, UPT, UPT, UR60, 0x404, URZ ;  /* 0x000004043c327897 */ /* 0x000fe2000fffe0ff */
[----:B------:R-:W-:Y:S01]  /*139b0*/  UMOV UR71, 0x40004040 ;  /* 0x4000404000477882 */ /* 0x000fe20000000000 */
[----:B------:R-:W-:Y:S01]  /*139c0*/  UMOV UR68, 0x0 ;  /* 0x0000000000447882 */ /* 0x000fe20000000000 */
[----:B------:R-:W-:Y:S01]  /*139d0*/  UMOV UR69, 0x8200910 ;  /* 0x0820091000457882 */ /* 0x000fe20000000000 */
[----:B------:R-:W-:-:S02]  /*139e0*/  UIADD3 UR14, UPT, UPT, UR10, 0xc0, URZ ;  /* 0x000000c00a0e7890 */ /* 0x000fc4000fffe0ff */
[----:B------:R1:W-:Y:S01]  /*139f0*/  UTCHMMA tmem[UR12], gdesc[UR70], tmem[UR10], tmem[UR72], idesc[UR73], !UPT ;  /* 0x00ff48460c0079ea */ /* 0x0003e2000f80000a */
[----:B------:R-:W-:Y:S02]  /*13a00*/  UIADD3.64 UR48, UPT, UPT, UR60, 0x7fe, URZ ;  /* 0x000007fe3c307897 */ /* 0x000fe4000fffe0ff */
[----:B------:R2:W-:Y:S01]  /*13a10*/  UTCHMMA tmem[UR28], gdesc[UR60], tmem[UR10], tmem[UR68], idesc[UR69], UPT ;  /* 0x00ff443c1c0079ea */ /* 0x0005e2000b80000a */
[----:B------:R-:W-:Y:S01]  /*13a20*/  UMOV UR64, 0x0 ;  /* 0x0000000000407882 */ /* 0x000fe20000000000 */
[----:B------:R-:W-:Y:S01]  /*13a30*/  UMOV UR65, 0x8200910 ;  /* 0x0820091000417882 */ /* 0x000fe20000000000 */
[----:B------:R-:W-:Y:S02]  /*13a40*/  UIADD3 UR15, UPT, UPT, UR10, 0xc8, URZ ;  /* 0x000000c80a0f7890 */ /* 0x000fe4000fffe0ff */
[----:B------:R3:W-:Y:S01]  /*13a50*/  UTCHMMA tmem[UR77], gdesc[UR66], tmem[UR10], tmem[UR64], idesc[UR65], UPT ;  /* 0x00ff40424d0079ea */ /* 0x0007e2000b80000a */
[----:B------:R-:W-:Y:S02]  /*13a60*/  UIADD3.64 UR44, UPT, UPT, UR60, 0x800, URZ ;  /* 0x000008003c2c7897 */ /* 0x000fe4000fffe0ff */
[----:B------:R-:W-:-:S02]  /*13a70*/  UIADD3 UR16, UPT, UPT, UR10, 0xd0, URZ ;  /* 0x000000d00a107890 */ /* 0x000fc4000fffe0ff */
[----:B------:R-:W-:Y:S01]  /*13a80*/  UIADD3.64 UR40, UPT, UPT, UR60, 0x802, URZ ;  /* 0x000008023c287897 */ /* 0x000fe2000fffe0ff */
[----:B-1----:R-:W-:Y:S01]  /*13a90*/  UMOV UR70, 0x0 ;  /* 0x0000000000467882 */ /* 0x002fe20000000000 */
[----:B------:R-:W-:Y:S01]  /*13aa0*/  UMOV UR71, 0x8200910 ;  /* 0x0820091000477882 */ /* 0x000fe20000000000 */
[----:B------:R-:W-:Y:S02]  /*13ab0*/  UIADD3 UR17, UPT, UPT, UR10, 0xd8, URZ ;  /* 0x000000d80a117890 */ /* 0x000fe4000fffe0ff */
[----:B------:R3:W-:Y:S01]  /*13ac0*/  UTCHMMA tmem[UR13], gdesc[UR58], tmem[UR10], tmem[UR70], idesc[UR71], UPT ;  /* 0x00ff463a0d0079ea */ /* 0x0007e2000b80000a */
[----:B------:R-:W-:Y:S01]  /*13ad0*/  UMOV UR24, UR4 ;  /* 0x0000000400187c82 */ /* 0x000fe20008000000 */
[----:B------:R-:W-:Y:S01]  /*13ae0*/  UMOV UR25, URZ ;  /* 0x000000ff00197c82 */ /* 0x000fe20008000000 */
[----:B------:R-:W-:Y:S01]  /*13af0*/  UIADD3.64 UR36, UPT, UPT, UR60, 0x804, URZ ;  /* 0x000008043c247897 */ /* 0x000fe2000fffe0ff */
[----:B------:R3:W-:Y:S01]  /*13b00*/  UTCHMMA tmem[UR6], gdesc[UR56], tmem[UR10], tmem[UR72], idesc[UR73], UPT ;  /* 0x00ff4838060079ea */ /* 0x0007e2000b80000a */
[----:B------:R-:W-:-:S02]  /*13b10*/  UIADD3 UR18, UPT, UPT, UR10, 0xe0, URZ ;  /* 0x000000e00a127890 */ /* 0x000fc4000fffe0ff */
[----:B------:R3:W-:Y:S01]  /*13b20*/  UTCHMMA tmem[UR5], gdesc[UR54], tmem[UR10], tmem[UR64], idesc[UR65], UPT ;  /* 0x00ff4036050079ea */ /* 0x0007e2000b80000a */
[----:B------:R-:W-:Y:S01]  /*13b30*/  UIADD3.64 UR32, UPT, UPT, UR60, 0xbfe, URZ ;  /* 0x00000bfe3c207897 */ /* 0x000fe2000fffe0ff */
[----:B------:R3:W-:Y:S01]  /*13b40*/  UTCHMMA tmem[UR7], gdesc[UR52], tmem[UR10], tmem[UR68], idesc[UR69], UPT ;  /* 0x00ff4434070079ea */ /* 0x0007e2000b80000a */
[----:B------:R-:W-:Y:S02]  /*13b50*/  UIADD3 UR19, UPT, UPT, UR10, 0xe8, URZ ;  /* 0x000000e80a137890 */ /* 0x000fe4000fffe0ff */
[----:B------:R3:W-:Y:S01]  /*13b60*/  UTCHMMA tmem[UR8], gdesc[UR50], tmem[UR10], tmem[UR70], idesc[UR71], UPT ;  /* 0x00ff4632080079ea */ /* 0x0007e2000b80000a */
[----:B------:R-:W-:Y:S01]  /*13b70*/  UMOV UR76, UR24 ;  /* 0x00000018004c7c82 */ /* 0x000fe20008000000 */
[----:B--2---:R-:W-:Y:S01]  /*13b80*/  UIADD3.64 UR28, UPT, UPT, UR60, 0xc00, URZ ;  /* 0x00000c003c1c7897 */ /* 0x004fe2000fffe0ff */
[----:B------:R3:W-:Y:S01]  /*13b90*/  UTCHMMA tmem[UR14], gdesc[UR48], tmem[UR10], tmem[UR72], idesc[UR73], UPT ;  /* 0x00ff48300e0079ea */ /* 0x0007e2000b80000a */
[----:B------:R-:W-:Y:S02]  /*13ba0*/  UIADD3 UR74, UPT, UPT, UR10, 0xf0, URZ ;  /* 0x000000f00a4a7890 */ /* 0x000fe4000fffe0ff */
[----:B------:R-:W-:-:S02]  /*13bb0*/  UIADD3.64 UR24, UPT, UPT, UR60, 0xc02, URZ ;  /* 0x00000c023c187897 */ /* 0x000fc4000fffe0ff */
[----:B------:R-:W-:Y:S02]  /*13bc0*/  UIADD3 UR75, UPT, UPT, UR10, 0xf8, URZ ;  /* 0x000000f80a4b7890 */ /* 0x000fe4000fffe0ff */
[----:B------:R-:W-:Y:S01]  /*13bd0*/  UIADD3.64 UR62, UPT, UPT, UR60, 0xc04, URZ ;  /* 0x00000c043c3e7897 */ /* 0x000fe2000fffe0ff */
[----:B------:R-:W-:Y:S01]  /*13be0*/  UMOV UR46, 0x0 ;  /* 0x00000000002e7882 */ /* 0x000fe20000000000 */
[----:B------:R-:W-:Y:S01]  /*13bf0*/  UMOV UR47, 0x8200910 ;  /* 0x08200910002f7882 */ /* 0x000fe20000000000 */
[----:B------:R-:W-:Y:S01]  /*13c00*/  UMOV UR42, 0x0 ;  /* 0x00000000002a7882 */ /* 0x000fe20000000000 */
[----:B------:R-:W-:Y:S01]  /*13c10*/  UMOV UR43, 0x8200910 ;  /* 0x08200910002b7882 */ /* 0x000fe20000000000 */
[----:B------:R-:W-:Y:S01]  /*13c20*/  UMOV UR38, 0x0 ;  /* 0x0000000000267882 */ /* 0x000fe20000000000 */
[----:B------:R-:W-:Y:S01]  /*13c30*/  UMOV UR39, 0x8200910 ;  /* 0x0820091000277882 */ /* 0x000fe20000000000 */
[----:B------:R3:W-:Y:S01]  /*13c40*/  UTCHMMA tmem[UR15], gdesc[UR44], tmem[UR10], tmem[UR46], idesc[UR47], UPT ;  /* 0x00ff2e2c0f0079ea */ /* 0x0007e2000b80000a */
        /* <DEDUP_REMOVED lines=12> */
[----:B------:R3:W-:Y:S01]  /*13d10*/  UTCHMMA tmem[UR74], gdesc[UR24], tmem[UR10], tmem[UR26], idesc[UR27], UPT ;  /* 0x00ff1a184a0079ea */ /* 0x0007e2000b80000a */
[----:B------:R3:W-:Y:S01]  /*13d20*/  UTCHMMA tmem[UR75], gdesc[UR62], tmem[UR10], tmem[UR20], idesc[UR21], UPT ;  /* 0x00ff143e4b0079ea */ /* 0x0007e2000b80000a */
[----:B------:R3:W-:Y:S01]  /*13d30*/  UTCBAR [UR76], URZ ;  /* 0x000000ff4c0073e9 */ /* 0x0007e200080000ff */
[----:B------:R-:W-:Y:S01]  /*13d40*/  NOP ;  /* 0x0000000000007918 */ /* 0x000fe20000000000 */
.L_x_7:
[----:B------:R-:W2:Y:S01]  /*13d50*/  LDL.LU.64 R18, [R1+0x968] ;  /* 0x0009680001127983 */ /* 0x000ea20000300a00 */
[----:B------:R-:W-:Y:S01]  /*13d60*/  BAR.SYNC.DEFER_BLOCKING 0x0 ;  /* 0x0000000000007b1d */ /* 0x000fe20000010000 */
[----:B------:R-:W-:Y:S02]  /*13d70*/  VIADD R4, R4, 0xfffffefd ;  /* 0xfffffefd04047836 */ /* 0x000fe40000000000 */
[----:B------:R-:W-:-:S05]  /*13d80*/  VIADD R5, R5, 0xfffffefc ;  /* 0xfffffefc05057836 */ /* 0x000fca0000000000 */
[----:B------:R-:W1:Y:S01]  /*13d90*/  LDC R38, c[0x0][0x3a0] ;  /* 0x0000e800ff267b82 */ /* 0x000e620000000800 */
[----:B------:R-:W4:Y:S04]  /*13da0*/  LDL.LU.64 R16, [R1+0x960] ;  /* 0x0009600001107983 */ /* 0x000f280000300a00 */
[----:B---3--:R-:W3:Y:S03]  /*13db0*/  LDL.LU.64 R8, [R1+0x958] ;  /* 0x0009580001087983 */ /* 0x008ee60000300a00 */
[----:B------:R-:W1:Y:S01]  /*13dc0*/  LDC R247, c[0x0][0x3a0] ;  /* 0x0000e800fff77b82 */ /* 0x000e620000000800 */
[----:B------:R-:W3:Y:S04]  /*13dd0*/  LDL.LU.64 R14, [R1+0x950] ;  /* 0x00095000010e7983 */ /* 0x000ee80000300a00 */
[----:B------:R-:W3:Y:S04]  /*13de0*/  LDL.LU.64 R12, [R1+0x948] ;  /* 0x00094800010c7983 */ /* 0x000ee80000300a00 */
[----:B------:R-:W3:Y:S04]  /*13df0*/  LDL.LU.64 R10, [R1+0x940] ;  /* 0x00094000010a7983 */ /* 0x000ee80000300a00 */
[----:B------:R-:W-:Y:S04]  /*13e00*/  STL.64 [R1+0xc28], R216 ;  /* 0x000c28d801007387 */ /* 0x000fe80000100a00 */
[----:B------:R-:W-:Y:S04]  /*13e10*/  STL.64 [R1+0xc20], R208 ;  /* 0x000c20d001007387 */ /* 0x000fe80000100a00 */
[----:B------:R-:W-:Y:S04]  /*13e20*/  STL.64 [R1+0xc18], R154 ;  /* 0x000c189a01007387 */ /* 0x000fe80000100a00 */
[----:B------:R-:W-:Y:S04]  /*13e30*/  STL.64 [R1+0xc10], R152 ;  /* 0x000c109801007387 */ /* 0x000fe80000100a00 */
[----:B------:R-:W-:Y:S04]  /*13e40*/  STL.64 [R1+0xc08], R150 ;  /* 0x000c089601007387 */ /* 0x000fe80000100a00 */
[----:B------:R-:W-:Y:S04]  /*13e50*/  STL.64 [R1+0xc00], R148 ;  /* 0x000c009401007387 */ /* 0x000fe80000100a00 */
[----:B------:R-:W-:Y:S04]  /*13e60*/  STL.64 [R1+0xbf8], R146 ;  /* 0x000bf89201007387 */ /* 0x000fe80000100a00 */
[----:B------:R1:W-:Y:S04]  /*13e70*/  STL.64 [R1+0xbf0], R144 ;  /* 0x000bf09001007387 */ /* 0x0003e80000100a00 */
[----:B------:R-:W-:Y:S04]  /*13e80*/  STL.64 [R1+0xbe8], R194 ;  /* 0x000be8c201007387 */ /* 0x000fe80000100a00 */
[----:B------:R-:W-:Y:S01]  /*13e90*/  @!PT LDS RZ, [RZ] ;  /* 0x00000000fffff984 */ /* 0x000fe20000000800 */
[----:B------:R-:W-:Y:S01]  /*13ea0*/  @!PT LDS RZ, [RZ] ;  /* 0x00000000fffff984 */ /* 0x000fe20000000800 */
[----:B------:R-:W-:Y:S01]  /*13eb0*/  @!PT LDS RZ, [RZ] ;  /* 0x00000000fffff984 */ /* 0x000fe20000000800 */
[----:B------:R-:W-:Y:S01]  /*13ec0*/  LDGSTS.E [R246+0x30000], desc[UR22][R114.64], !P3 ;  /* 0x3000000072f67fae */ /* 0x000fe2000d9a1016 */
[----:B------:R-:W-:-:S02]  /*13ed0*/  ISETP.GE.U32.AND P3, PT, R5, 0x7ffffe7d, PT ;  /* 0x7ffffe7d0500780c */ /* 0x000fc40003f66070 */
[----:B------:R-:W2:Y:S01]  /*13ee0*/  LDC R5, c[0x0][0x3a0] ;  /* 0x0000e800ff057b82 */ /* 0x000ea20000000800 */
[----:B------:R-:W-:Y:S01]  /*13ef0*/  LDGSTS.E [R246+0x30004], desc[UR22][R112.64], !P4 ;  /* 0x3000400070f67fae */ /* 0x000fe2000e1a1016 */
[----:B------:R-:W-:Y:S01]  /*13f00*/  ISETP.GE.U32.AND P4, PT, R4, 0x7ffffe7e, PT ;  /* 0x7ffffe7e0400780c */ /* 0x000fe20003f86070 */
[----:B------:R-:W-:-:S05]  /*13f10*/  VIADD R4, R6, 0xfffffefb ;  /* 0xfffffefb06047836 */ /* 0x000fca0000000000 */
[----:B------:R-:W-:Y:S01]  /*13f20*/  ISETP.GE.U32.AND P2, PT, R4, 0x7ffffe7c, PT ;  /* 0x7ffffe7c0400780c */ /* 0x000fe20003f46070 */
[----:B------:R-:W2:Y:S08]  /*13f30*/  LDC R6, c[0x0][0x3a0] ;  /* 0x0000e800ff067b82 */ /* 0x000eb00000000800 */
[----:B------:R-:W2:Y:S08]  /*13f40*/  LDC R4, c[0x0][0x3a0] ;  /* 0x0000e800ff047b82 */ /* 0x000eb00000000800 */
[----:B-1----:R-:W1:Y:S08]  /*13f50*/  LDC R145, c[0x0][0x3a0] ;  /* 0x0000e800ff917b82 */ /* 0x002e700000000800 */
[----:B------:R-:W1:Y:S01]  /*13f60*/  LDC R144, c[0x0][0x3a0] ;  /* 0x0000e800ff907b82 */ /* 0x000e620000000800 */
[----:B--2---:R-:W-:-:S04]  /*13f70*/  IADD3 R110, P5, PT, R18, R2, RZ ;  /* 0x00000002126e7210 */ /* 0x004fc80007fbe0ff */
[----:B------:R-:W-:Y:S02]  /*13f80*/  IADD3.X R111, PT, PT, R19, R0, RZ, P5, !PT ;  /* 0x00000000136f7210 */ /* 0x000fe40002ffe4ff */
[----:B------:R-:W2:Y:S01]  /*13f90*/  LDL.LU.64 R18, [R1+0x938] ;  /* 0x0009380001127983 */ /* 0x000ea20000300a00 */
[----:B------:R-:W-:-:S03]  /*13fa0*/  VIADD R4, R4, 0xfffffefa ;  /* 0xfffffefa04047836 */ /* 0x000fc60000000000 */
[----:B------:R-:W-:Y:S01]  /*13fb0*/  LDGSTS.E [R246+0x30008], desc[UR22][R110.64], !P4 ;  /* 0x300080006ef67fae */ /* 0x000fe2000e1a1016 */
[----:B----4-:R-:W-:-:S05]  /*13fc0*/  IADD3 R106, P5, PT, R16, R2, RZ ;  /* 0x00000002106a7210 */ /* 0x010fca0007fbe0ff */
[--C-:B------:R-:W-:Y:S01]  /*13fd0*/  IMAD.X R107, R17, 0x1, R0.reuse, P5 ;  /* 0x00000001116b7824 */ /* 0x100fe200028e0600 */
[-C--:B---3--:R-:W-:Y:S01]  /*13fe0*/  IADD3 R104, P5, PT, R8, R2.reuse, RZ ;  /* 0x0000000208687210 */ /* 0x088fe20007fbe0ff */
[----:B------:R-:W3:Y:S04]  /*13ff0*/  LDL.LU.64 R16, [R1+0x930] ;  /* 0x0009300001107983 */ /* 0x000ee80000300a00 */
[----:B------:R-:W-:Y:S01]  /*14000*/  IMAD.X R105, R9, 0x1, R0, P5 ;  /* 0x0000000109697824 */ /* 0x000fe200028e0600 */
[----:B------:R-:W-:Y:S01]  /*14010*/  ISETP.GE.U32.AND P4, PT, R4, 0x7ffffe7b, PT ;  /* 0x7ffffe7b0400780c */ /* 0x000fe20003f86070 */
[----:B------:R-:W4:Y:S01]  /*14020*/  LDL.LU.64 R8, [R1+0x928] ;  /* 0x0009280001087983 */ /* 0x000f220000300a00 */
[----:B------:R-:W-:-:S03]  /*14030*/  IADD3 R102, P5, PT, R14, R2, RZ ;  /* 0x000000020e667210 */ /* 0x000fc60007fbe0ff */
[----:B------:R-:W-:Y:S02]  /*14040*/  LDGSTS.E [R246+0x3000c], desc[UR22][R106.64], !P3 ;  /* 0x3000c0006af67fae */ /* 0x000fe4000d9a1016 */
[--C-:B------:R-:W-:Y:S01]  /*14050*/  IMAD.X R103, R15, 0x1, R0.reuse, P5 ;  /* 0x000000010f677824 */ /* 0x100fe200028e0600 */
[-C--:B------:R-:W-:Y:S01]  /*14060*/  IADD3 R100, P5, PT, R12, R2.reuse, RZ ;  /* 0x000000020c647210 */ /* 0x080fe20007fbe0ff */
[----:B------:R-:W4:Y:S04]  /*14070*/  LDL.LU.64 R14, [R1+0x920] ;  /* 0x00092000010e7983 */ /* 0x000f280000300a00 */
[--C-:B------:R-:W-:Y:S01]  /*14080*/  IMAD.X R101, R13, 0x1, R0.reuse, P5 ;  /* 0x000000010d657824 */ /* 0x100fe200028e0600 */
[----:B------:R-:W-:Y:S01]  /*14090*/  IADD3 R96, P5, PT, R10, R2, RZ ;  /* 0x000000020a607210 */ /* 0x000fe20007fbe0ff */
[----:B------:R-:W4:Y:S04]  /*140a0*/  LDL.LU.64 R12, [R1+0x918] ;  /* 0x00091800010c7983 */ /* 0x000f280000300a00 */
[----:B------:R-:W-:Y:S01]  /*140b0*/  IMAD.X R97, R11, 0x1, R0, P5 ;  /* 0x000000010b617824 */ /* 0x000fe200028e0600 */
[----:B------:R-:W-:Y:S04]  /*140c0*/  LDGSTS.E [R246+0x30010], desc[UR22][R104.64], !P2 ;  /* 0x3001000068f67fae */ /* 0x000fe8000d1a1016 */
[----:B------:R-:W4:Y:S01]  /*140d0*/  LDL.LU.64 R10, [R1+0x910] ;  /* 0x00091000010a7983 */ /* 0x000f220000300a00 */
[----:B------:R-:W-:-:S02]  /*140e0*/  VIADD R4, R6, 0xfffffef8 ;  /* 0xfffffef806047836 */ /* 0x000fc40000000000 */
[----:B------:R-:W1:Y:S01]  /*140f0*/  LDC R6, c[0x0][0x3a0] ;  /* 0x0000e800ff067b82 */ /* 0x000e620000000800 */
[----:B------:R-:W-:Y:S01]  /*14100*/  VIADD R5, R5, 0xfffffef9 ;  /* 0xfffffef905057836 */ /* 0x000fe20000000000 */
[----:B------:R-:W-:Y:S01]  /*14110*/  LDGSTS.E [R246+0x30014], desc[UR22][R102.64], !P4 ;  /* 0x3001400066f67fae */ /* 0x000fe2000e1a1016 */
[----:B--2---:R-:W-:-:S05]  /*14120*/  IADD3 R94, P5, PT, R18, R2, RZ ;  /* 0x00000002125e7210 */ /* 0x004fca0007fbe0ff */
[----:B------:R-:W-:Y:S02]  /*14130*/  IMAD.X R95, R19, 0x1, R0, P5 ;  /* 0x00000001135f7824 */ /* 0x000fe400028e0600 */
[----:B------:R-:W2:Y:S01]  /*14140*/  LDL.LU.64 R18, [R1+0x908] ;  /* 0x0009080001127983 */ /* 0x000ea20000300a00 */
[----:B---3--:R-:W-:-:S04]  /*14150*/  IADD3 R92, P5, PT, R16, R2, RZ ;  /* 0x00000002105c7210 */ /* 0x008fc80007fbe0ff */
[----:B------:R-:W-:Y:S02]  /*14160*/  IADD3.X R93, PT, PT, R17, R0, RZ, P5, !PT ;  /* 0x00000000115d7210 */ /* 0x000fe40002ffe4ff */
[----:B------:R-:W3:Y:S01]  /*14170*/  LDL.LU.64 R16, [R1+0x900] ;  /* 0x0009000001107983 */ /* 0x000ee20000300a00 */
[----:B----4-:R-:W-:-:S05]  /*14180*/  IADD3 R90, P5, PT, R8, R2, RZ ;  /* 0x00000002085a7210 */ /* 0x010fca0007fbe0ff */
[----:B------:R-:W-:Y:S02]  /*14190*/  IMAD.X R91, R9, 0x1, R0, P5 ;  /* 0x00000001095b7824 */ /* 0x000fe400028e0600 */
[----:B------:R-:W4:Y:S01]  /*141a0*/  LDL.LU.64 R8, [R1+0x8f8] ;  /* 0x0008f80001087983 */ /* 0x000f220000300a00 */
[----:B------:R-:W-:-:S05]  /*141b0*/  IADD3 R86, P5, PT, R14, R2, RZ ;  /* 0x000000020e567210 */ /* 0x000fca0007fbe0ff */
[--C-:B------:R-:W-:Y:S01]  /*141c0*/  IMAD.X R87, R15, 0x1, R0.reuse, P5 ;  /* 0x000000010f577824 */ /* 0x100fe200028e0600 */
[-C--:B------:R-:W-:Y:S01]  /*141d0*/  IADD3 R84, P5, PT, R12, R2.reuse, RZ ;  /* 0x000000020c547210 */ /* 0x080fe20007fbe0ff */
[----:B------:R-:W4:Y:S04]  /*141e0*/  LDL.LU.64 R14, [R1+0x8f0] ;  /* 0x0008f000010e7983 */ /* 0x000f280000300a00 */
[----:B------:R-:W-:Y:S02]  /*141f0*/  IMAD.X R85, R13, 0x1, R0, P5 ;  /* 0x000000010d557824 */ /* 0x000fe400028e0600 */
[----:B------:R-:W4:Y:S01]  /*14200*/  LDL.LU.64 R12, [R1+0x8e8] ;  /* 0x0008e800010c7983 */ /* 0x000f220000300a00 */
[----:B------:R-:W-:-:S05]  /*14210*/  IADD3 R82, P5, PT, R10, R2, RZ ;  /* 0x000000020a527210 */ /* 0x000fca0007fbe0ff */
[----:B------:R-:W-:Y:S02]  /*14220*/  IMAD.X R83, R11, 0x1, R0, P5 ;  /* 0x000000010b537824 */ /* 0x000fe400028e0600 */
[----:B------:R-:W4:Y:S01]  /*14230*/  LDL.LU.64 R10, [R1+0x8e0] ;  /* 0x0008e000010a7983 */ /* 0x000f220000300a00 */
[----:B--2---:R-:W-:-:S05]  /*14240*/  IADD3 R80, P5, PT, R18, R2, RZ ;  /* 0x0000000212507210 */ /* 0x004fca0007fbe0ff */
[----:B------:R-:W-:Y:S02]  /*14250*/  IMAD.X R81, R19, 0x1, R0, P5 ;  /* 0x0000000113517824 */ /* 0x000fe400028e0600 */
[----:B------:R-:W2:Y:S01]  /*14260*/  LDL.LU.64 R18, [R1+0x8d8] ;  /* 0x0008d80001127983 */ /* 0x000ea20000300a00 */
[----:B---3--:R-:W-:-:S05]  /*14270*/  IADD3 R76, P5, PT, R16, R2, RZ ;  /* 0x00000002104c7210 */ /* 0x008fca0007fbe0ff */
[----:B------:R-:W-:Y:S02]  /*14280*/  IMAD.X R77, R17, 0x1, R0, P5 ;  /* 0x00000001114d7824 */ /* 0x000fe400028e0600 */
[----:B------:R-:W3:Y:S01]  /*14290*/  LDL.LU.64 R16, [R1+0x8d0] ;  /* 0x0008d00001107983 */ /* 0x000ee20000300a00 */
[----:B----4-:R-:W-:-:S04]  /*142a0*/  IADD3 R74, P5, PT, R8, R2, RZ ;  /* 0x00000002084a7210 */ /* 0x010fc80007fbe0ff */
[----:B------:R-:W-:Y:S02]  /*142b0*/  IADD3.X R75, PT, PT, R9, R0, RZ, P5, !PT ;  /* 0x00000000094b7210 */ /* 0x000fe40002ffe4ff */
        /* <DEDUP_REMOVED lines=14> */
[--C-:B------:R-:W-:Y:S01]  /*143a0*/  IMAD.X R63, R17, 0x1, R0.reuse, P5 ;  /* 0x00000001113f7824 */ /* 0x100fe200028e0600 */
[-C--:B----4-:R-:W-:Y:S01]  /*143b0*/  IADD3 R60, P5, PT, R8, R2.reuse, RZ ;  /* 0x00000002083c7210 */ /* 0x090fe20007fbe0ff */
[----:B------:R-:W3:Y:S04]  /*143c0*/  LDL.LU.64 R16, [R1+0x8a0] ;  /* 0x0008a00001107983 */ /* 0x000ee80000300a00 */
        /* <DEDUP_REMOVED lines=47> */
[----:B------:R-:W-:Y:S02]  /*146c0*/  ISETP.GE.U32.AND P2, PT, R4, 0x7ffffe79, PT ;  /* 0x7ffffe790400780c */ /* 0x000fe40003f46070 */
[----:B------:R-:W1:Y:S01]  /*146d0*/  LDC R4, c[0x0][0x3a0] ;  /* 0x0000e800ff047b82 */ /* 0x000e620000000800 */
[----:B------:R-:W-:-:S07]  /*146e0*/  ISETP.GE.U32.AND P3, PT, R5, 0x7ffffe7a, PT ;  /* 0x7ffffe7a0500780c */ /* 0x000fce0003f66070 */
[----:B------:R-:W1:Y:S06]  /*146f0*/  LDC R5, c[0x0][0x3a0] ;  /* 0x0000e800ff057b82 */ /* 0x000e6c0000000800 */
[----:B------:R-:W-:Y:S04]  /*14700*/  LDGSTS.E [R246+0x30018], desc[UR22][R100.64], !P3 ;  /* 0x3001800064f67fae */ /* 0x000fe8000d9a1016 */
[----:B------:R-:W-:Y:S01]  /*14710*/  LDGSTS.E [R246+0x3001c], desc[UR22][R96.64], !P2 ;  /* 0x3001c00060f67fae */ /* 0x000fe2000d1a1016 */
[----:B-1----:R-:W-:-:S05]  /*14720*/  VIADD R4, R4, 0xfffffef7 ;  /* 0xfffffef704047836 */ /* 0x002fca0000000000 */
[----:B------:R-:W-:Y:S01]  /*14730*/  ISETP.GE.U32.AND P4, PT, R4, 0x7ffffe78, PT ;  /* 0x7ffffe780400780c */ /* 0x000fe20003f86070 */
[----:B------:R-:W-:Y:S02]  /*14740*/  VIADD R4, R6, 0xfffffef5 ;  /* 0xfffffef506047836 */ /* 0x000fe40000000000 */
[----:B------:R-:W1:Y:S03]  /*14750*/  LDC R6, c[0x0][0x3a0] ;  /* 0x0000e800ff067b82 */ /* 0x000e660000000800 */
[----:B------:R-:W-:-:S05]  /*14760*/  ISETP.GE.U32.AND P2, PT, R4, 0x7ffffe76, PT ;  /* 0x7ffffe760400780c */ /* 0x000fca0003f46070 */
[----:B------:R-:W1:Y:S01]  /*14770*/  LDC R4, c[0x0][0x3a0] ;  /* 0x0000e800ff047b82 */ /* 0x000e620000000800 */
[----:B------:R-:W-:Y:S01]  /*14780*/  VIADD R5, R5, 0xfffffef6 ;  /* 0xfffffef605057836 */ /* 0x000fe20000000000 */
[----:B------:R-:W-:Y:S04]  /*14790*/  LDGSTS.E [R246+0x30020], desc[UR22][R94.64], !P4 ;  /* 0x300200005ef67fae */ /* 0x000fe8000e1a1016 */
[----:B------:R-:W-:Y:S02]  /*147a0*/  ISETP.GE.U32.AND P3, PT, R5, 0x7ffffe77, PT ;  /* 0x7ffffe770500780c */ /* 0x000fe40003f66070 */
[----:B------:R-:W1:Y:S11]  /*147b0*/  LDC R5, c[0x0][0x3a0] ;  /* 0x0000e800ff057b82 */ /* 0x000e760000000800 */
        /* <DEDUP_REMOVED lines=9> */
[----:B------:R-:W-:Y:S01]  /*14850*/  LDGSTS.E [R246+0x3002c], desc[UR22][R86.64], !P4 ;  /* 0x3002c00056f67fae */ /* 0x000fe2000e1a1016 */
[----:B--2---:R-:W-:-:S05]  /*14860*/  IADD3 R22, P5, PT, R18, R2, RZ ;  /* 0x0000000212167210 */ /* 0x004fca0007fbe0ff */
[----:B------:R-:W-:Y:S01]  /*14870*/  IMAD.X R23, R19, 0x1, R0, P5 ;  /* 0x0000000113177824 */ /* 0x000fe200028e0600 */
[----:B---3--:R-:W-:-:S05]  /*14880*/  IADD3 R20, P5, PT, R16, R2, RZ ;  /* 0x0000000210147210 */ /* 0x008fca0007fbe0ff */
[----:B------:R-:W-:Y:S01]  /*14890*/  IMAD.X R21, R17, 0x1, R0, P5 ;  /* 0x0000000111157824 */ /* 0x000fe200028e0600 */
[----:B----4-:R-:W-:-:S05]  /*148a0*/  IADD3 R18, P5, PT, R8, R2, RZ ;  /* 0x0000000208127210 */ /* 0x010fca0007fbe0ff */
[----:B------:R-:W-:Y:S02]  /*148b0*/  IMAD.X R19, R9, 0x1, R0, P5 ;  /* 0x0000000109137824 */ /* 0x000fe400028e0600 */
[----:B------:R-:W2:Y:S04]  /*148c0*/  LDL.LU.64 R8, [R1+0x818] ;  /* 0x0008180001087983 */ /* 0x000ea80000300a00 */
[----:B------:R-:W3:Y:S01]  /*148d0*/  LDL.LU.64 R78, [R1+0x810] ;  /* 0x00081000014e7983 */ /* 0x000ee20000300a00 */
[----:B------:R-:W-:Y:S01]  /*148e0*/  ISETP.GE.U32.AND P3, PT, R5, 0x7ffffe74, PT ;  /* 0x7ffffe740500780c */ /* 0x000fe20003f66070 */
[----:B-1----:R-:W-:Y:S01]  /*148f0*/  VIADD R4, R4, 0xfffffef1 ;  /* 0xfffffef104047836 */ /* 0x002fe20000000000 */
[----:B------:R-:W1:Y:S01]  /*14900*/  LDC R5, c[0x0][0x3a0] ;  /* 0x0000e800ff057b82 */ /* 0x000e620000000800 */
[----:B------:R-:W4:Y:S03]  /*14910*/  LDL.LU.64 R58, [R1+0x808] ;  /* 0x00080800013a7983 */ /* 0x000f260000300a00 */
[----:B------:R-:W-:Y:S01]  /*14920*/  ISETP.GE.U32.AND P4, PT, R4, 0x7ffffe72, PT ;  /* 0x7ffffe720400780c */ /* 0x000fe20003f86070 */
[----:B------:R-:W-:Y:S01]  /*14930*/  VIADD R4, R6, 0xfffffeef ;  /* 0xfffffeef06047836 */ /* 0x000fe20000000000 */
[----:B------:R-:W2:Y:S02]  /*14940*/  LDL.LU.64 R68, [R1+0x800] ;  /* 0x0008000001447983 */ /* 0x000ea40000300a00 */
[----:B------:R-:W1:Y:S01]  /*14950*/  LDC R6, c[0x0][0x3a0] ;  /* 0x0000e800ff067b82 */ /* 0x000e620000000800 */
[----:B------:R-:W-:Y:S01]  /*14960*/  IADD3 R16, P5, PT, R14, R2, RZ ;  /* 0x000000020e107210 */ /* 0x000fe20007fbe0ff */
[----:B------:R-:W2:Y:S04]  /*14970*/  LDL.LU.64 R48, [R1+0x7f8] ;  /* 0x0007f80001307983 */ /* 0x000ea80000300a00 */
[----:B------:R-:W-:Y:S04]  /*14980*/  LDGSTS.E [R246+0x30030], desc[UR22][R84.64], !P3 ;  /* 0x3003000054f67fae */ /* 0x000fe8000d9a1016 */
[----:B------:R-:W-:Y:S01]  /*14990*/  LDGSTS.E [R246+0x30034], desc[UR22][R82.64], !P2 ;  /* 0x3003400052f67fae */ /* 0x000fe2000d1a1016 */
[----:B------:R-:W-:-:S02]  /*149a0*/  ISETP.GE.U32.AND P2, PT, R4, 0x7ffffe70, PT ;  /* 0x7ffffe700400780c */ /* 0x000fc40003f46070 */
[----:B------:R-:W1:Y:S01]  /*149b0*/  LDC R4, c[0x0][0x3a0] ;  /* 0x0000e800ff047b82 */ /* 0x000e620000000800 */
[----:B------:R-:W-:Y:S01]  /*149c0*/  LDGSTS.E [R246+0x30038], desc[UR22][R80.64], !P4 ;  /* 0x3003800050f67fae */ /* 0x000fe2000e1a1016 */
[----:B-1----:R-:W-:Y:S02]  /*149d0*/  VIADD R5, R5, 0xfffffef0 ;  /* 0xfffffef005057836 */ /* 0x002fe40000000000 */
[----:B------:R-:W-:Y:S01]  /*149e0*/  IMAD.X R17, R15, 0x1, R0, P5 ;  /* 0x000000010f117824 */ /* 0x000fe200028e0600 */
[----:B------:R-:W4:Y:S02]  /*149f0*/  LDL.LU.64 R88, [R1+0x7f0] ;  /* 0x0007f00001587983 */ /* 0x000f240000300a00 */
[----:B------:R-:W-:Y:S02]  /*14a00*/  ISETP.GE.U32.AND P3, PT, R5, 0x7ffffe71, PT ;  /* 0x7ffffe710500780c */ /* 0x000fe40003f66070 */
[----:B------:R-:W1:Y:S01]  /*14a10*/  LDC R5, c[0x0][0x3a0] ;  /* 0x0000e800ff057b82 */ /* 0x000e620000000800 */
[----:B------:R-:W-:-:S10]  /*14a20*/  VIADD R4, R4, 0xfffffeee ;  /* 0xfffffeee04047836 */ /* 0x000fd40000000000 */
[----:B------:R-:W-:Y:S01]  /*14a30*/  LDGSTS.E [R246+0x3003c], desc[UR22][R76.64], !P3 ;  /* 0x3003c0004cf67fae */ /* 0x000fe2000d9a1016 */
[----:B------:R-:W-:Y:S01]  /*14a40*/  ISETP.GE.U32.AND P4, PT, R4, 0x7ffffe6f, PT ;  /* 0x7ffffe6f0400780c */ /* 0x000fe20003f86070 */
[----:B------:R-:W-:Y:S02]  /*14a50*/  VIADD R4, R6, 0xfffffeec ;  /* 0xfffffeec06047836 */ /* 0x000fe40000000000 */
[----:B------:R-:W-:Y:S01]  /*14a60*/  LDGSTS.E [R246+0x30040], desc[UR22][R74.64], !P2 ;  /* 0x300400004af67fae */ /* 0x000fe2000d1a1016 */
[----:B------:R-:W1:Y:S02]  /*14a70*/  LDC R6, c[0x0][0x3a0] ;  /* 0x0000e800ff067b82 */ /* 0x000e640000000800 */
[----:B------:R-:W-:Y:S01]  /*14a80*/  ISETP.GE.U32.AND P2, PT, R4, 0x7ffffe6d, PT ;  /* 0x7ffffe6d0400780c */ /* 0x000fe20003f46070 */
[----:B------:R-:W4:Y:S05]  /*14a90*/  LDL.LU.64 R98, [R1+0x7e8] ;  /* 0x0007e80001627983 */ /* 0x000f2a0000300a00 */
[----:B------:R-:W1:Y:S02]  /*14aa0*/  LDC R4, c[0x0][0x3a0] ;  /* 0x0000e800ff047b82 */ /* 0x000e640000000800 */
[----:B-1----:R-:W-:Y:S01]  /*14ab0*/  VIADD R5, R5, 0xfffffeed ;  /* 0xfffffeed05057836 */ /* 0x002fe20000000000 */
[----:B------:R-:W-:Y:S04]  /*14ac0*/  LDGSTS.E [R246+0x30044], desc[UR22][R72.64], !P4 ;  /* 0x3004400048f67fae */ /* 0x000fe8000e1a1016 */
[----:B------:R-:W-:-:S02]  /*14ad0*/  ISETP.GE.U32.AND P3, PT, R5, 0x7ffffe6e, PT ;  /* 0x7ffffe6e0500780c */ /* 0x000fc40003f66070 */
[----:B------:R-:W1:Y:S11]  /*14ae0*/  LDC R5, c[0x0][0x3a0] ;  /* 0x0000e800ff057b82 */ /* 0x000e760000000800 */
[----:B------:R-:W-:Y:S04]  /*14af0*/  LDGSTS.E [R246+0x30048], desc[UR22][R70.64], !P3 ;  /* 0x3004800046f67fae */ /* 0x000fe8000d9a1016 */
[----:B------:R-:W-:Y:S01]  /*14b00*/  LDGSTS.E [R246+0x3004c], desc[UR22][R66.64], !P2 ;  /* 0x3004c00042f67fae */ /* 0x000fe2000d1a1016 */
[----:B------:R-:W-:-:S05]  /*14b10*/  VIADD R4, R4, 0xfffffeeb ;  /* 0xfffffeeb04047836 */ /* 0x000fca0000000000 */
[----:B------:R-:W-:Y:S01]  /*14b20*/  ISETP.GE.U32.AND P4, PT, R4, 0x7ffffe6c, PT ;  /* 0x7ffffe6c0400780c */ /* 0x000fe20003f86070 */
[----:B------:R-:W-:Y:S02]  /*14b30*/  VIADD R4, R6, 0xfffffee9 ;  /* 0xfffffee906047836 */ /* 0x000fe40000000000 */
[----:B------:R-:W1:Y:S03]  /*14b40*/  LDC R6, c[0x0][0x3a0] ;  /* 0x0000e800ff067b82 */ /* 0x000e660000000800 */
[----:B------:R-:W-:-:S05]  /*14b50*/  ISETP.GE.U32.AND P2, PT, R4, 0x7ffffe6a, PT ;  /* 0x7ffffe6a0400780c */ /* 0x000fca0003f46070 */
[----:B------:R-:W1:Y:S02]  /*14b60*/  LDC R4, c[0x0][0x3a0] ;  /* 0x0000e800ff047b82 */ /* 0x000e640000000800 */
[----:B-1----:R-:W-:Y:S01]  /*14b70*/  VIADD R5, R5, 0xfffffeea ;  /* 0xfffffeea05057836 */ /* 0x002fe20000000000 */
[----:B------:R-:W-:Y:S04]  /*14b80*/  LDGSTS.E [R246+0x30050], desc[UR22][R64.64], !P4 ;  /* 0x3005000040f67fae */ /* 0x000fe8000e1a1016 */
[----:B------:R-:W-:Y:S02]  /*14b90*/  ISETP.GE.U32.AND P3, PT, R5, 0x7ffffe6b, PT ;  /* 0x7ffffe6b0500780c */ /* 0x000fe40003f66070 */
[----:B------:R-:W1:Y:S01]  /*14ba0*/  LDC R5, c[0x0][0x3a0] ;  /* 0x0000e800ff057b82 */ /* 0x000e620000000800 */
[----:B------:R-:W-:-:S10]  /*14bb0*/  IADD3 R14, P5, PT, R12, R2, RZ ;  /* 0x000000020c0e7210 */ /* 0x000fd40007fbe0ff */
[----:B------:R-:W-:Y:S04]  /*14bc0*/  LDGSTS.E [R246+0x30054], desc[UR22][R62.64], !P3 ;  /* 0x300540003ef67fae */ /* 0x000fe8000d9a1016 */
[----:B------:R-:W-:Y:S01]  /*14bd0*/  LDGSTS.E [R246+0x30058], desc[UR22][R60.64], !P2 ;  /* 0x300580003cf67fae */ /* 0x000fe2000d1a1016 */
[----:B------:R-:W-:-:S04]  /*14be0*/  IADD3 R4, PT, PT, R4, -0x118, RZ ;  /* 0xfffffee804047810 */ /* 0x000fc80007ffe0ff */
[----:B------:R-:W-:Y:S01]  /*14bf0*/  ISETP.GE.U32.AND P4, PT, R4, 0x7ffffe69, PT ;  /* 0x7ffffe690400780c */ /* 0x000fe20003f86070 */
[----:B------:R-:W-:Y:S02]  /*14c00*/  VIADD R4, R6, 0xfffffee6 ;  /* 0xfffffee606047836 */ /* 0x000fe40000000000 */
[----:B------:R-:W3:Y:S03]  /*14c10*/  LDC R6, c[0x0][0x3a0] ;  /* 0x0000e800ff067b82 */ /* 0x000ee60000000800 */
[----:B------:R-:W-:-:S05]  /*14c20*/  ISETP.GE.U32.AND P2, PT, R4, 0x7ffffe67, PT ;  /* 0x7ffffe670400780c */ /* 0x000fca0003f46070 */
[----:B------:R-:W3:Y:S01]  /*14c30*/  LDC R4, c[0x0][0x3a0] ;  /* 0x0000e800ff047b82 */ /* 0x000ee20000000800 */
[--C-:B------:R-:W-:Y:S01]  /*14c40*/  IMAD.X R15, R13, 0x1, R0.reuse, P5 ;  /* 0x000000010d0f7824 */ /* 0x100fe200028e0600 */
[----:B------:R-:W-:Y:S01]  /*14c50*/  IADD3 R12, P5, PT, R10, R2, RZ ;  /* 0x000000020a0c7210 */ /* 0x000fe20007fbe0ff */
[----:B-1----:R-:W-:Y:S01]  /*14c60*/  VIADD R5, R5, 0xfffffee7 ;  /* 0xfffffee705057836 */ /* 0x002fe20000000000 */
[----:B------:R-:W-:Y:S03]  /*14c70*/  LDGSTS.E [R246+0x3005c], desc[UR22][R56.64], !P4 ;  /* 0x3005c00038f67fae */ /* 0x000fe6000e1a1016 */
[----:B------:R-:W-:Y:S01]  /*14c80*/  IMAD.X R13, R11, 0x1, R0, P5 ;  /* 0x000000010b0d7824 */ /* 0x000fe200028e0600 */
[----:B------:R-:W-:Y:S02]  /*14c90*/  ISETP.GE.U32.AND P3, PT, R5, 0x7ffffe68, PT ;  /* 0x7ffffe680500780c */ /* 0x000fe40003f66070 */
[----:B------:R-:W1:Y:S11]  /*14ca0*/  LDC R5, c[0x0][0x3a0] ;  /* 0x0000e800ff057b82 */ /* 0x000e760000000800 */
[----:B------:R-:W-:Y:S01]  /*14cb0*/  LDGSTS.E [R246+0x30060], desc[UR22][R54.64], !P3 ;  /* 0x3006000036f67fae */ /* 0x000fe2000d9a1016 */
[----:B---3--:R-:W-:-:S03]  /*14cc0*/  VIADD R4, R4, 0xfffffee5 ;  /* 0xfffffee504047836 */ /* 0x008fc60000000000 */
[----:B------:R-:W-:Y:S02]  /*14cd0*/  LDGSTS.E [R246+0x30064], desc[UR22][R52.64], !P2 ;  /* 0x3006400034f67fae */ /* 0x000fe4000d1a1016 */
[----:B------:R-:W-:Y:S01]  /*14ce0*/  ISETP.GE.U32.AND P4, PT, R4, 0x7ffffe66, PT ;  /* 0x7ffffe660400780c */ /* 0x000fe20003f86070 */
[----:B------:R-:W-:Y:S02]  /*14cf0*/  VIADD R4, R6, 0xfffffee3 ;  /* 0xfffffee306047836 */ /* 0x000fe40000000000 */
[----:B------:R-:W3:Y:S03]  /*14d00*/  LDC R6, c[0x0][0x3a0] ;  /* 0x0000e800ff067b82 */ /* 0x000ee60000000800 */
[----:B------:R-:W-:-:S05]  /*14d10*/  ISETP.GE.U32.AND P2, PT, R4, 0x7ffffe64, PT ;  /* 0x7ffffe640400780c */ /* 0x000fca0003f46070 */
[----:B------:R-:W2:Y:S01]  /*14d20*/  LDC R4, c[0x0][0x3a0] ;  /* 0x0000e800ff047b82 */ /* 0x000ea20000000800 */
[----:B-1----:R-:W-:Y:S01]  /*14d30*/  VIADD R5, R5, 0xfffffee4 ;  /* 0xfffffee405057836 */ /* 0x002fe20000000000 */
[----:B------:R-:W-:Y:S04]  /*14d40*/  LDGSTS.E [R246+0x30068], desc[UR22][R50.64], !P4 ;  /* 0x3006800032f67fae */ /* 0x000fe8000e1a1016 */
[----:B------:R-:W-:Y:S02]  /*14d50*/  ISETP.GE.U32.AND P3, PT, R5, 0x7ffffe65, PT ;  /* 0x7ffffe650500780c */ /* 0x000fe40003f66070 */
[----:B------:R-:W1:Y:S11]  /*14d60*/  LDC R5, c[0x0][0x3a0] ;  /* 0x0000e800ff057b82 */ /* 0x000e760000000800 */
[----:B------:R-:W-:Y:S04]  /*14d70*/  LDGSTS.E [R246+0x3006c], desc[UR22][R46.64], !P3 ;  /* 0x3006c0002ef67fae */ /* 0x000fe8000d9a1016 */
[----:B------:R-:W-:Y:S01]  /*14d80*/  LDGSTS.E [R246+0x30070], desc[UR22][R44.64], !P2 ;  /* 0x300700002cf67fae */ /* 0x000fe2000d1a1016 */
[----:B--2---:R-:W-:-:S04]  /*14d90*/  IADD3 R4, PT, PT, R4, -0x11e, RZ ;  /* 0xfffffee204047810 */ /* 0x004fc80007ffe0ff */
[----:B------:R-:W-:Y:S01]  /*14da0*/  ISETP.GE.U32.AND P4, PT, R4, 0x7ffffe63, PT ;  /* 0x7ffffe630400780c */ /* 0x000fe20003f86070 */
[----:B---3--:R-:W-:Y:S02]  /*14db0*/  VIADD R4, R6, 0xfffffee0 ;  /* 0xfffffee006047836 */ /* 0x008fe40000000000 */
[----:B------:R-:W2:Y:S03]  /*14dc0*/  LDC R6, c[0x0][0x3a0] ;  /* 0x0000e800ff067b82 */ /* 0x000ea60000000800 */
[----:B------:R-:W-:-:S05]  /*14dd0*/  ISETP.GE.U32.AND P2, PT, R4, 0x7ffffe61, PT ;  /* 0x7ffffe610400780c */ /* 0x000fca0003f46070 */
[----:B------:R-:W3:Y:S01]  /*14de0*/  LDC R4, c[0x0][0x3a0] ;  /* 0x0000e800ff047b82 */ /* 0x000ee20000000800 */
[----:B-1----:R-:W-:Y:S01]  /*14df0*/  VIADD R5, R5, 0xfffffee1 ;  /* 0xfffffee105057836 */ /* 0x002fe20000000000 */
[----:B------:R-:W-:Y:S01]  /*14e00*/  LDGSTS.E [R246+0x30074], desc[UR22][R42.64], !P4 ;  /* 0x300740002af67fae */ /* 0x000fe2000e1a1016 */
[----:B------:R-:W-:-:S05]  /*14e10*/  IADD3 R10, P5, PT, R8, R2, RZ ;  /* 0x00000002080a7210 */ /* 0x000fca0007fbe0ff */
[----:B------:R-:W-:Y:S01]  /*14e20*/  IMAD.X R11, R9, 0x1, R0, P5 ;  /* 0x00000001090b7824 */ /* 0x000fe200028e0600 */
[----:B------:R-:W-:-:S05]  /*14e30*/  IADD3 R8, P5, PT, R78, R2, RZ ;  /* 0x000000024e087210 */ /* 0x000fca0007fbe0ff */
[----:B------:R-:W-:Y:S02]  /*14e40*/  IMAD.X R9, R79, 0x1, R0, P5 ;  /* 0x000000014f097824 */ /* 0x000fe400028e0600 */
[----:B------:R-:W4:Y:S04]  /*14e50*/  LDL.LU.64 R78, [R1+0x7e0] ;  /* 0x0007e000014e7983 */ /* 0x000f280000300a00 */
[----:B------:R-:W4:Y:S04]  /*14e60*/  LDL.LU.64 R116, [R1+0x7d8] ;  /* 0x0007d80001747983 */ /* 0x000f280000300a00 */
[----:B------:R-:W4:Y:S04]  /*14e70*/  LDL.LU.64 R118, [R1+0x7d0] ;  /* 0x0007d00001767983 */ /* 0x000f280000300a00 */
[----:B------:R-:W4:Y:S04]  /*14e80*/  LDL.LU.64 R108, [R1+0x7c8] ;  /* 0x0007c800016c7983 */ /* 0x000f280000300a00 */
[----:B------:R-:W4:Y:S04]  /*14e90*/  LDL.LU.64 R122, [R1+0x7c0] ;  /* 0x0007c000017a7983 */ /* 0x000f280000300a00 */
[----:B------:R-:W4:Y:S01]  /*14ea0*/  LDL.LU.64 R124, [R1+0x7b8] ;  /* 0x0007b800017c7983 */ /* 0x000f220000300a00 */
[----:B------:R-:W-:Y:S01]  /*14eb0*/  ISETP.GE.U32.AND P3, PT, R5, 0x7ffffe62, PT ;  /* 0x7ffffe620500780c */ /* 0x000fe20003f66070 */
[----:B---3--:R-:W-:Y:S01]  /*14ec0*/  VIADD R4, R4, 0xfffffedf ;  /* 0xfffffedf04047836 */ /* 0x008fe20000000000 */
[----:B------:R-:W1:Y:S01]  /*14ed0*/  LDC R5, c[0x0][0x3a0] ;  /* 0x0000e800ff057b82 */ /* 0x000e620000000800 */
[----:B------:R-:W3:Y:S04]  /*14ee0*/  LDL.LU.64 R120, [R1+0x7b0] ;  /* 0x0007b00001787983 */ /* 0x000ee80000300a00 */
[----:B------:R-:W3:Y:S01]  /*14ef0*/  LDL.LU.64 R128, [R1+0x7a8] ;  /* 0x0007a80001807983 */ /* 0x000ee20000300a00 */
[----:B------:R-:W-:Y:S01]  /*14f00*/  ISETP.GE.U32.AND P4, PT, R4, 0x7ffffe60, PT ;  /* 0x7ffffe600400780c */ /* 0x000fe20003f86070 */
[----:B--2---:R-:W-:-:S02]  /*14f10*/  VIADD R4, R6, 0xfffffedd ;  /* 0xfffffedd06047836 */ /* 0x004fc40000000000 */
[----:B------:R-:W2:Y:S01]  /*14f20*/  LDL.LU.64 R130, [R1+0x7a0] ;  /* 0x0007a00001827983 */ /* 0x000ea20000300a00 */
[----:B------:R-:W1:Y:S03]  /*14f30*/  LDC R6, c[0x0][0x3a0] ;  /* 0x0000e800ff067b82 */ /* 0x000e660000000800 */
[----:B------:R-:W-:Y:S04]  /*14f40*/  LDGSTS.E [R246+0x30078], desc[UR22][R40.64], !P3 ;  /* 0x3007800028f67fae */ /* 0x000fe8000d9a1016 */
[----:B------:R-:W-:Y:S01]  /*14f50*/  LDGSTS.E [R246+0x3007c], desc[UR22][R36.64], !P2 ;  /* 0x3007c00024f67fae */ /* 0x000fe2000d1a1016 */
[----:B------:R-:W-:Y:S02]  /*14f60*/  ISETP.GE.U32.AND P2, PT, R4, 0x7ffffe5e, PT ;  /* 0x7ffffe5e0400780c */ /* 0x000fe40003f46070 */
[----:B------:R-:W1:Y:S01]  /*14f70*/  LDC R4, c[0x0][0x3a0] ;  /* 0x0000e800ff047b82 */ /* 0x000e620000000800 */
[----:B------:R-:W2:Y:S01]  /*14f80*/  LDL.LU.64 R126, [R1+0x798] ;  /* 0x00079800017e7983 */ /* 0x000ea20000300a00 */
[----:B-1----:R-:W-:-:S03]  /*14f90*/  VIADD R5, R5, 0xfffffede ;  /* 0xfffffede05057836 */ /* 0x002fc60000000000 */
[----:B------:R-:W2:Y:S02]  /*14fa0*/  LDL.LU.64 R154, [R1+0x790] ;  /* 0x00079000019a7983 */ /* 0x000ea40000300a00 */
[----:B------:R-:W-:Y:S02]  /*14fb0*/  ISETP.GE.U32.AND P3, PT, R5, 0x7ffffe5f, PT ;  /* 0x7ffffe5f0500780c */ /* 0x000fe40003f66070 */
[----:B------:R-:W-:Y:S01]  /*14fc0*/  LDGSTS.E [R246+0x30080], desc[UR22][R34.64], !P4 ;  /* 0x3008000022f67fae */ /* 0x000fe2000e1a1016 */
[----:B------:R-:W1:Y:S03]  /*14fd0*/  LDC R5, c[0x0][0x3a0] ;  /* 0x0000e800ff057b82 */ /* 0x000e660000000800 */
[----:B------:R-:W2:Y:S04]  /*14fe0*/  LDL.LU.64 R152, [R1+0x788] ;  /* 0x0007880001987983 */ /* 0x000ea80000300a00 */
[----:B------:R-:W2:Y:S04]  /*14ff0*/  LDL.LU.64 R208, [R1+0x780] ;  /* 0x0007800001d07983 */ /* 0x000ea80000300a00 */
[----:B------:R-:W-:Y:S01]  /*15000*/  LDGSTS.E [R246+0x30084], desc[UR22][R32.64], !P3 ;  /* 0x3008400020f67fae */ /* 0x000fe2000d9a1016 */
[----:B------:R-:W-:-:S03]  /*15010*/  IADD3 R4, PT, PT, R4, -0x124, RZ ;  /* 0xfffffedc04047810 */ /* 0x000fc60007ffe0ff */
[----:B------:R-:W-:Y:S01]  /*15020*/  LDGSTS.E [R246+0x30088], desc[UR22][R30.64], !P2 ;  /* 0x300880001ef67fae */ /* 0x000fe2000d1a1016 */
[----:B------:R-:W-:Y:S01]  /*15030*/  ISETP.GE.U32.AND P4, PT, R4, 0x7ffffe5d, PT ;  /* 0x7ffffe5d0400780c */ /* 0x000fe20003f86070 */
[----:B------:R-:W-:Y:S02]  /*15040*/  VIADD R4, R6, 0xfffffeda ;  /* 0xfffffeda06047836 */ /* 0x000fe40000000000 */
[----:B------:R-:W2:Y:S01]  /*15050*/  LDL.LU.64 R216, [R1+0x778] ;  /* 0x0007780001d87983 */ /* 0x000ea20000300a00 */
[----:B------:R-:W1:Y:S02]  /*15060*/  LDC R6, c[0x0][0x3a0] ;  /* 0x0000e800ff067b82 */ /* 0x000e640000000800 */
[----:B------:R-:W-:Y:S01]  /*15070*/  ISETP.GE.U32.AND P2, PT, R4, 0x7ffffe5b, PT ;  /* 0x7ffffe5b0400780c */ /* 0x000fe20003f46070 */
[----:B-1----:R-:W-:Y:S01]  /*15080*/  VIADD R5, R5, 0xfffffedb ;  /* 0xfffffedb05057836 */ /* 0x002fe20000000000 */
[----:B------:R-:W2:Y:S04]  /*15090*/  LDL.LU.64 R148, [R1+0x770] ;  /* 0x0007700001947983 */ /* 0x000ea80000300a00 */
[----:B------:R-:W1:Y:S01]  /*150a0*/  LDC R4, c[0x0][0x3a0] ;  /* 0x0000e800ff047b82 */ /* 0x000e620000000800 */
[----:B------:R-:W-:Y:S01]  /*150b0*/  ISETP.GE.U32.AND P3, PT, R5, 0x7ffffe5c, PT ;  /* 0x7ffffe5c0500780c */ /* 0x000fe20003f66070 */
[----:B------:R-:W-:Y:S04]  /*150c0*/  LDGSTS.E [R246+0x3008c], desc[UR22][R28.64], !P4 ;  /* 0x3008c0001cf67fae */ /* 0x000fe8000e1a1016 */
[----:B------:R-:W2:Y:S02]  /*150d0*/  LDL.LU.64 R146, [R1+0x768] ;  /* 0x0007680001927983 */ /* 0x000ea40000300a00 */
        /* <DEDUP_REMOVED lines=15> */
[----:B-1----:R-:W-:-:S04]  /*151d0*/  IADD3 R4, PT, PT, R4, -0x12a, RZ ;  /* 0xfffffed604047810 */ /* 0x002fc80007ffe0ff */
        /* <DEDUP_REMOVED lines=8> */
[----:B------:R-:W4:Y:S11]  /*15260*/  LDC R5, c[0x0][0x3a0] ;  /* 0x0000e800ff057b82 */ /* 0x000f360000000800 */
[----:B------:R-:W-:Y:S04]  /*15270*/  LDGSTS.E [R246+0x300a8], desc[UR22][R14.64], !P3 ;  /* 0x300a80000ef67fae */ /* 0x000fe8000d9a1016 */
[----:B------:R-:W-:Y:S01]  /*15280*/  LDGSTS.E [R246+0x300ac], desc[UR22][R12.64], !P2 ;  /* 0x300ac0000cf67fae */ /* 0x000fe2000d1a1016 */
[----:B-1----:R-:W-:-:S05]  /*15290*/  VIADD R4, R4, 0xfffffed3 ;  /* 0xfffffed304047836 */ /* 0x002fca0000000000 */
[----:B------:R-:W-:Y:S01]  /*152a0*/  ISETP.GE.U32.AND P4, PT, R4, 0x7ffffe54, PT ;  /* 0x7ffffe540400780c */ /* 0x000fe20003f86070 */
[----:B------:R-:W-:-:S05]  /*152b0*/  VIADD R4, R6, 0xfffffed1 ;  /* 0xfffffed106047836 */ /* 0x000fca0000000000 */
[----:B------:R-:W-:Y:S02]  /*152c0*/  ISETP.GE.U32.AND P2, PT, R4, 0x7ffffe52, PT ;  /* 0x7ffffe520400780c */ /* 0x000fe40003f46070 */
[----:B------:R-:W1:Y:S01]  /*152d0*/  LDC R4, c[0x0][0x3a0] ;  /* 0x0000e800ff047b82 */ /* 0x000e620000000800 */
[----:B----4-:R-:W-:-:S04]  /*152e0*/  VIADD R5, R5, 0xfffffed2 ;  /* 0xfffffed205057836 */ /* 0x010fc80000000000 */
[----:B------:R-:W-:Y:S01]  /*152f0*/  LDGSTS.E [R246+0x300b0], desc[UR22][R10.64], !P4 ;  /* 0x300b00000af67fae */ /* 0x000fe2000e1a1016 */
[----:B------:R-:W-:Y:S02]  /*15300*/  ISETP.GE.U32.AND P3, PT, R5, 0x7ffffe53, PT ;  /* 0x7ffffe530500780c */ /* 0x000fe40003f66070 */
[----:B------:R-:W4:Y:S01]  /*15310*/  LDC R5, c[0x0][0x3a0] ;  /* 0x0000e800ff057b82 */ /* 0x000f220000000800 */
[----:B------:R-:W-:-:S05]  /*15320*/  IADD3 R6, P5, PT, R58, R2, RZ ;  /* 0x000000023a067210 */ /* 0x000fca0007fbe0ff */
[----:B------:R-:W-:Y:S02]  /*15330*/  IMAD.X R7, R59, 0x1, R0, P5 ;  /* 0x000000013b077824 */ /* 0x000fe400028e0600 */
[----:B------:R-:W3:Y:S03]  /*15340*/  LDC R58, c[0x0][0x3a0] ;  /* 0x0000e800ff3a7b82 */ /* 0x000ee60000000800 */
[----:B------:R-:W-:Y:S04]  /*15350*/  LDGSTS.E [R246+0x300b4], desc[UR22][R8.64], !P3 ;  /* 0x300b400008f67fae */ /* 0x000fe8000d9a1016 */
[----:B------:R-:W-:Y:S01]  /*15360*/  LDGSTS.E [R246+0x300b8], desc[UR22][R6.64], !P2 ;  /* 0x300b800006f67fae */ /* 0x000fe2000d1a1016 */
[----:B-1----:R-:W-:Y:S01]  /*15370*/  IADD3 R4, PT, PT, R4, -0x130, RZ ;  /* 0xfffffed004047810 */ /* 0x002fe20007ffe0ff */
[----:B------:R-:W1:Y:S03]  /*15380*/  LDC R59, c[0x0][0x3a0] ;  /* 0x0000e800ff3b7b82 */ /* 0x000e660000000800 */
[----:B------:R-:W-:Y:S01]  /*15390*/  ISETP.GE.U32.AND P4, PT, R4, 0x7ffffe51, PT ;  /* 0x7ffffe510400780c */ /* 0x000fe20003f86070 */
[----:B------:R-:W-:-:S05]  /*153a0*/  VIADD R4, R38, 0xfffffece ;  /* 0xfffffece26047836 */ /* 0x000fca0000000000 */
[----:B------:R-:W-:Y:S02]  /*153b0*/  ISETP.GE.U32.AND P2, PT, R4, 0x7ffffe4f, PT ;  /* 0x7ffffe4f0400780c */ /* 0x000fe40003f46070 */
[----:B------:R-:W-:Y:S02]  /*153c0*/  IADD3 R4, P5, PT, R68, R2, RZ ;  /* 0x0000000244047210 */ /* 0x000fe40007fbe0ff */
[----:B------:R-:W1:Y:S01]  /*153d0*/  LDC R68, c[0x0][0x3a0] ;  /* 0x0000e800ff447b82 */ /* 0x000e620000000800 */
[----:B----4-:R-:W-:-:S05]  /*153e0*/  VIADD R5, R5, 0xfffffecf ;  /* 0xfffffecf05057836 */ /* 0x010fca0000000000 */
[----:B------:R-:W-:Y:S01]  /*153f0*/  ISETP.GE.U32.AND P3, PT, R5, 0x7ffffe50, PT ;  /* 0x7ffffe500500780c */ /* 0x000fe20003f66070 */
[----:B------:R-:W-:Y:S01]  /*15400*/  IMAD.X R5, R69, 0x1, R0, P5 ;  /* 0x0000000145057824 */ /* 0x000fe200028e0600 */
[----:B------:R-:W-:Y:S01]  /*15410*/  IADD3 R38, P5, PT, R48, R2, RZ ;  /* 0x0000000230267210 */ /* 0x000fe20007fbe0ff */
[----:B---3--:R-:W-:-:S03]  /*15420*/  VIADD R58, R58, 0xfffffecd ;  /* 0xfffffecd3a3a7836 */ /* 0x008fc60000000000 */
[----:B------:R-:W-:Y:S01]  /*15430*/  LDGSTS.E [R246+0x300bc], desc[UR22][R4.64], !P4 ;  /* 0x300bc00004f67fae */ /* 0x000fe2000e1a1016 */
[--C-:B------:R-:W-:Y:S01]  /*15440*/  IMAD.X R39, R49, 0x1, R0.reuse, P5 ;  /* 0x0000000131277824 */ /* 0x100fe200028e0600 */
[----:B------:R-:W-:Y:S02]  /*15450*/  IADD3 R48, P5, PT, R88, R2, RZ ;  /* 0x0000000258307210 */ /* 0x000fe40007fbe0ff */
[----:B------:R-:W-:Y:S01]  /*15460*/  ISETP.GE.U32.AND P4, PT, R58, 0x7ffffe4e, PT ;  /* 0x7ffffe4e3a00780c */ /* 0x000fe20003f86070 */
[----:B------:R-:W3:Y:S02]  /*15470*/  LDC R88, c[0x0][0x3a0] ;  /* 0x0000e800ff587b82 */ /* 0x000ee40000000800 */
[----:B------:R-:W-:Y:S01]  /*15480*/  IMAD.X R49, R89, 0x1, R0, P5 ;  /* 0x0000000159317824 */ /* 0x000fe200028e0600 */
[----:B------:R-:W-:Y:S01]  /*15490*/  LDGSTS.E [R246+0x300c0], desc[UR22][R38.64], !P3 ;  /* 0x300c000026f67fae */ /* 0x000fe2000d9a1016 */
[----:B-1----:R-:W-:-:S03]  /*154a0*/  VIADD R58, R68, 0xfffffecb ;  /* 0xfffffecb443a7836 */ /* 0x002fc60000000000 */
[----:B------:R-:W-:Y:S01]  /*154b0*/  LDGSTS.E [R246+0x300c4], desc[UR22][R48.64], !P2 ;  /* 0x300c400030f67fae */ /* 0x000fe2000d1a1016 */
[----:B------:R-:W-:Y:S01]  /*154c0*/  VIADD R59, R59, 0xfffffecc ;  /* 0xfffffecc3b3b7836 */ /* 0x000fe20000000000 */
[----:B------:R-:W1:Y:S01]  /*154d0*/  LDC R89, c[0x0][0x3a0] ;  /* 0x0000e800ff597b82 */ /* 0x000e620000000800 */
[----:B------:R-:W-:Y:S02]  /*154e0*/  ISETP.GE.U32.AND P2, PT, R58, 0x7ffffe4c, PT ;  /* 0x7ffffe4c3a00780c */ /* 0x000fe40003f46070 */
[----:B------:R-:W-:-:S05]  /*154f0*/  IADD3 R58, P5, PT, R98, R2, RZ ;  /* 0x00000002623a7210 */ /* 0x000fca0007fbe0ff */
[----:B------:R-:W4:Y:S01]  /*15500*/  LDC R98, c[0x0][0x3a0] ;  /* 0x0000e800ff627b82 */ /* 0x000f220000000800 */
[----:B------:R-:W-:Y:S01]  /*15510*/  ISETP.GE.U32.AND P3, PT, R59, 0x7ffffe4d, PT ;  /* 0x7ffffe4d3b00780c */ /* 0x000fe20003f66070 */
[----:B------:R-:W-:Y:S01]  /*15520*/  IMAD.X R59, R99, 0x1, R0, P5 ;  /* 0x00000001633b7824 */ /* 0x000fe200028e0600 */
[----:B---3--:R-:W-:-:S04]  /*15530*/  IADD3 R88, PT, PT, R88, -0x136, RZ ;  /* 0xfffffeca58587810 */ /* 0x008fc80007ffe0ff */
[----:B------:R-:W-:Y:S01]  /*15540*/  LDGSTS.E [R246+0x300c8], desc[UR22][R58.64], !P4 ;  /* 0x300c80003af67fae */ /* 0x000fe2000e1a1016 */
[----:B------:R-:W-:Y:S02]  /*15550*/  ISETP.GE.U32.AND P4, PT, R88, 0x7ffffe4b, PT ;  /* 0x7ffffe4b5800780c */ /* 0x000fe40003f86070 */
[----:B------:R-:W-:-:S05]  /*15560*/  IADD3 R68, P5, PT, R78, R2, RZ ;  /* 0x000000024e447210 */ /* 0x000fca0007fbe0ff */
[--C-:B------:R-:W-:Y:S01]  /*15570*/  IMAD.X R69, R79, 0x1, R0.reuse, P5 ;  /* 0x000000014f457824 */ /* 0x100fe200028e0600 */
[----:B------:R-:W-:Y:S01]  /*15580*/  IADD3 R78, P5, PT, R116, R2, RZ ;  /* 0x00000002744e7210 */ /* 0x000fe20007fbe0ff */
[----:B----4-:R-:W-:Y:S01]  /*15590*/  VIADD R88, R98, 0xfffffec8 ;  /* 0xfffffec862587836 */ /* 0x010fe20000000000 */
[----:B------:R-:W3:Y:S02]  /*155a0*/  LDC R116, c[0x0][0x3a0] ;  /* 0x0000e800ff747b82 */ /* 0x000ee40000000800 */
[----:B------:R-:W-:Y:S01]  /*155b0*/  LDGSTS.E [R246+0x300cc], desc[UR22][R68.64], !P3 ;  /* 0x300cc00044f67fae */ /* 0x000fe2000d9a1016 */
[----:B------:R-:W-:-:S05]  /*155c0*/  IMAD.X R79, R117, 0x1, R0, P5 ;  /* 0x00000001754f7824 */ /* 0x000fca00028e0600 */
[----:B------:R-:W-:Y:S01]  /*155d0*/  LDGSTS.E [R246+0x300d0], desc[UR22][R78.64], !P2 ;  /* 0x300d00004ef67fae */ /* 0x000fe2000d1a1016 */
[----:B------:R-:W-:Y:S01]  /*155e0*/  ISETP.GE.U32.AND P2, PT, R88, 0x7ffffe49, PT ;  /* 0x7ffffe495800780c */ /* 0x000fe20003f46070 */
[----:B-1----:R-:W-:Y:S01]  /*155f0*/  VIADD R89, R89, 0xfffffec9 ;  /* 0xfffffec959597836 */ /* 0x002fe20000000000 */
[-C--:B------:R-:W-:Y:S01]  /*15600*/  IADD3 R88, P5, PT, R118, R2.reuse, RZ ;  /* 0x0000000276587210 */ /* 0x080fe20007fbe0ff */
[----:B------:R-:W1:Y:S08]  /*15610*/  LDC R117, c[0x0][0x3a0] ;  /* 0x0000e800ff757b82 */ /* 0x000e700000000800 */
[----:B------:R-:W4:Y:S01]  /*15620*/  LDC R118, c[0x0][0x3a0] ;  /* 0x0000e800ff767b82 */ /* 0x000f220000000800 */
        /* <DEDUP_REMOVED lines=10> */
[----:B------:R-:W-:Y:S04]  /*156d0*/  LDGSTS.E [R246+0x300d8], desc[UR22][R98.64], !P3 ;  /* 0x300d800062f67fae */ /* 0x000fe8000d9a1016 */
[----:B------:R-:W-:Y:S01]  /*156e0*/  LDGSTS.E [R246+0x300dc], desc[UR22][R108.64], !P2 ;  /* 0x300dc0006cf67fae */ /* 0x000fe2000d1a1016 */
[----:B-1----:R-:W-:Y:S01]  /*156f0*/  VIADD R117, R117, 0xfffffec6 ;  /* 0xfffffec675757836 */ /* 0x002fe20000000000 */
[----:B------:R-:W1:Y:S01]  /*15700*/  LDC R123, c[0x0][0x3a0] ;  /* 0x0000e800ff7b7b82 */ /* 0x000e620000000800 */
[----:B----4-:R-:W-:-:S05]  /*15710*/  VIADD R116, R118, 0xfffffec5 ;  /* 0xfffffec576747836 */ /* 0x010fca0000000000 */
[----:B------:R-:W-:Y:S02]  /*15720*/  ISETP.GE.U32.AND P2, PT, R116, 0x7ffffe46, PT ;  /* 0x7ffffe467400780c */ /* 0x000fe40003f46070 */
[-C--:B------:R-:W-:Y:S02]  /*15730*/  IADD3 R116, P5, PT, R124, R2.reuse, RZ ;  /* 0x000000027c747210 */ /* 0x080fe40007fbe0ff */
[----:B------:R-:W4:Y:S01]  /*15740*/  LDC R124, c[0x0][0x3a0] ;  /* 0x0000e800ff7c7b82 */ /* 0x000f220000000800 */
[----:B------:R-:W-:Y:S02]  /*15750*/  ISETP.GE.U32.AND P3, PT, R117, 0x7ffffe47, PT ;  /* 0x7ffffe477500780c */ /* 0x000fe40003f66070 */
[----:B------:R-:W-:Y:S01]  /*15760*/  IMAD.X R117, R125, 0x1, R0, P5 ;  /* 0x000000017d757824 */ /* 0x000fe200028e0600 */
[----:B------:R-:W-:Y:S02]  /*15770*/  IADD3 R118, P5, PT, R120, R2, RZ ;  /* 0x0000000278767210 */ /* 0x000fe40007fbe0ff */
[----:B---3--:R-:W-:-:S02]  /*15780*/  IADD3 R122, PT, PT, R122, -0x13c, RZ ;  /* 0xfffffec47a7a7810 */ /* 0x008fc40007ffe0ff */
[----:B------:R-:W-:Y:S01]  /*15790*/  LDGSTS.E [R246+0x300e0], desc[UR22][R116.64], !P4 ;  /* 0x300e000074f67fae */ /* 0x000fe2000e1a1016 */
[--C-:B------:R-:W-:Y:S01]  /*157a0*/  IMAD.X R119, R121, 0x1, R0.reuse, P5 ;  /* 0x0000000179777824 */ /* 0x100fe200028e0600 */
[----:B------:R-:W-:Y:S02]  /*157b0*/  IADD3 R120, P5, PT, R128, R2, RZ ;  /* 0x0000000280787210 */ /* 0x000fe40007fbe0ff */
[----:B------:R-:W-:Y:S01]  /*157c0*/  ISETP.GE.U32.AND P4, PT, R122, 0x7ffffe45, PT ;  /* 0x7ffffe457a00780c */ /* 0x000fe20003f86070 */
[----:B------:R-:W3:Y:S01]  /*157d0*/  LDC R128, c[0x0][0x3a0] ;  /* 0x0000e800ff807b82 */ /* 0x000ee20000000800 */
[----:B------:R-:W-:Y:S01]  /*157e0*/  LDGSTS.E [R246+0x300e4], desc[UR22][R118.64], !P3 ;  /* 0x300e400076f67fae */ /* 0x000fe2000d9a1016 */
[----:B------:R-:W-:-:S05]  /*157f0*/  IMAD.X R121, R129, 0x1, R0, P5 ;  /* 0x0000000181797824 */ /* 0x000fca00028e0600 */
[----:B------:R-:W-:Y:S01]  /*15800*/  LDGSTS.E [R246+0x300e8], desc[UR22][R120.64], !P2 ;  /* 0x300e800078f67fae */ /* 0x000fe2000d1a1016 */
[----:B-1----:R-:W-:Y:S01]  /*15810*/  VIADD R123, R123, 0xfffffec3 ;  /* 0xfffffec37b7b7836 */ /* 0x002fe20000000000 */
[----:B------:R-:W1:Y:S01]  /*15820*/  LDC R129, c[0x0][0x3a0] ;  /* 0x0000e800ff817b82 */ /* 0x000e620000000800 */
[----:B----4-:R-:W-:-:S05]  /*15830*/  VIADD R122, R124, 0xfffffec2 ;  /* 0xfffffec27c7a7836 */ /* 0x010fca0000000000 */
[----:B------:R-:W-:Y:S02]  /*15840*/  ISETP.GE.U32.AND P2, PT, R122, 0x7ffffe43, PT ;  /* 0x7ffffe437a00780c */ /* 0x000fe40003f46070 */
[-C--:B--2---:R-:W-:Y:S02]  /*15850*/  IADD3 R122, P5, PT, R130, R2.reuse, RZ ;  /* 0x00000002827a7210 */ /* 0x084fe40007fbe0ff */
[----:B------:R-:W2:Y:S01]  /*15860*/  LDC R130, c[0x0][0x3a0] ;  /* 0x0000e800ff827b82 */ /* 0x000ea20000000800 */
[----:B------:R-:W-:Y:S02]  /*15870*/  ISETP.GE.U32.AND P3, PT, R123, 0x7ffffe44, PT ;  /* 0x7ffffe447b00780c */ /* 0x000fe40003f66070 */
[----:B------:R-:W-:Y:S01]  /*15880*/  IMAD.X R123, R131, 0x1, R0, P5 ;  /* 0x00000001837b7824 */ /* 0x000fe200028e0600 */
[----:B------:R-:W-:Y:S01]  /*15890*/  IADD3 R124, P5, PT, R126, R2, RZ ;  /* 0x000000027e7c7210 */ /* 0x000fe20007fbe0ff */
[----:B---3--:R-:W-:-:S03]  /*158a0*/  VIADD R128, R128, 0xfffffec1 ;  /* 0xfffffec180807836 */ /* 0x008fc60000000000 */
[----:B------:R-:W-:Y:S01]  /*158b0*/  LDGSTS.E [R246+0x300ec], desc[UR22][R122.64], !P4 ;  /* 0x300ec0007af67fae */ /* 0x000fe2000e1a1016 */
[--C-:B------:R-:W-:Y:S01]  /*158c0*/  IMAD.X R125, R127, 0x1, R0.reuse, P5 ;  /* 0x000000017f7d7824 */ /* 0x100fe200028e0600 */
[----:B------:R-:W-:Y:S02]  /*158d0*/  IADD3 R126, P5, PT, R154, R2, RZ ;  /* 0x000000029a7e7210 */ /* 0x000fe40007fbe0ff */
[----:B------:R-:W-:Y:S02]  /*158e0*/  ISETP.GE.U32.AND P4, PT, R128, 0x7ffffe42, PT ;  /* 0x7ffffe428000780c */ /* 0x000fe40003f86070 */
[----:B------:R-:W-:Y:S01]  /*158f0*/  LDGSTS.E [R246+0x300f0], desc[UR22][R124.64], !P3 ;  /* 0x300f00007cf67fae */ /* 0x000fe2000d9a1016 */
[----:B------:R-:W-:Y:S02]  /*15900*/  IMAD.X R127, R155, 0x1, R0, P5 ;  /* 0x000000019b7f7824 */ /* 0x000fe400028e0600 */
[----:B-1----:R-:W-:Y:S01]  /*15910*/  VIADD R129, R129, 0xfffffec0 ;  /* 0xfffffec081817836 */ /* 0x002fe20000000000 */
[----:B------:R-:W3:Y:S04]  /*15920*/  LDL.LU.64 R154, [R1+0x760] ;  /* 0x00076000019a7983 */ /* 0x000ee80000300a00 */
[----:B------:R-:W-:Y:S01]  /*15930*/  LDGSTS.E [R246+0x300f4], desc[UR22][R126.64], !P2 ;  /* 0x300f40007ef67fae */ /* 0x000fe2000d1a1016 */
[----:B--2---:R-:W-:-:S05]  /*15940*/  VIADD R128, R130, 0xfffffebf ;  /* 0xfffffebf82807836 */ /* 0x004fca0000000000 */
[----:B------:R-:W-:Y:S02]  /*15950*/  ISETP.GE.U32.AND P2, PT, R128, 0x7ffffe40, PT ;  /* 0x7ffffe408000780c */ /* 0x000fe40003f46070 */
[----:B------:R-:W-:Y:S02]  /*15960*/  IADD3 R128, P5, PT, R152, R2, RZ ;  /* 0x0000000298807210 */ /* 0x000fe40007fbe0ff */
[----:B------:R-:W-:-:S03]  /*15970*/  ISETP.GE.U32.AND P3, PT, R129, 0x7ffffe41, PT ;  /* 0x7ffffe418100780c */ /* 0x000fc60003f66070 */
[--C-:B------:R-:W-:Y:S01]  /*15980*/  IMAD.X R129, R153, 0x1, R0.reuse, P5 ;  /* 0x0000000199817824 */ /* 0x100fe200028e0600 */
[-C--:B------:R-:W-:Y:S02]  /*15990*/  IADD3 R130, P5, PT, R208, R2.reuse, RZ ;  /* 0x00000002d0827210 */ /* 0x080fe40007fbe0ff */
[----:B------:R-:W-:Y:S02]  /*159a0*/  IADD3 R247, PT, PT, R247, -0x142, RZ ;  /* 0xfffffebef7f77810 */ /* 0x000fe40007ffe0ff */
[----:B------:R-:W-:Y:S01]  /*159b0*/  LDGSTS.E [R246+0x300f8], desc[UR22][R128.64], !P4 ;  /* 0x300f800080f67fae */ /* 0x000fe2000e1a1016 */
[--C-:B------:R-:W-:Y:S01]  /*159c0*/  IMAD.X R131, R209, 0x1, R0.reuse, P5 ;  /* 0x00000001d1837824 */ /* 0x100fe200028e0600 */
[----:B------:R-:W-:Y:S02]  /*159d0*/  IADD3 R150, P5, PT, R216, R2, RZ ;  /* 0x00000002d8967210 */ /* 0x000fe40007fbe0ff */
[----:B------:R-:W-:Y:S01]  /*159e0*/  ISETP.GE.U32.AND P4, PT, R247, 0x7ffffe3f, PT ;  /* 0x7ffffe3ff700780c */ /* 0x000fe20003f86070 */
[----:B------:R-:W-:Y:S01]  /*159f0*/  VIADD R144, R144, 0xfffffebd ;  /* 0xfffffebd90907836 */ /* 0x000fe20000000000 */
[----:B------:R-:W-:Y:S01]  /*15a00*/  LDGSTS.E [R246+0x300fc], desc[UR22][R130.64], !P3 ;  /* 0x300fc00082f67fae */ /* 0x000fe2000d9a1016 */
[----:B------:R-:W-:-:S05]  /*15a10*/  IMAD.X R151, R217, 0x1, R0, P5 ;  /* 0x00000001d9977824 */ /* 0x000fca00028e0600 */
[----:B------:R1:W-:Y:S04]  /*15a20*/  STL.64 [R1+0x70], R150 ;  /* 0x0000709601007387 */ /* 0x0003e80000100a00 */
[----:B------:R-:W2:Y:S04]  /*15a30*/  LDL.LU.64 R152, [R1+0x758] ;  /* 0x0007580001987983 */ /* 0x000ea80000300a00 */
[----:B------:R-:W4:Y:S04]  /*15a40*/  LDL.LU.64 R208, [R1+0x750] ;  /* 0x0007500001d07983 */ /* 0x000f280000300a00 */
[----:B------:R-:W4:Y:S01]  /*15a50*/  LDL.LU.64 R216, [R1+0x748] ;  /* 0x0007480001d87983 */ /* 0x000f220000300a00 */
[----:B------:R-:W-:Y:S01]  /*15a60*/  VIADD R247, R145, 0xfffffebc ;  /* 0xfffffebc91f77836 */ /* 0x000fe20000000000 */
[----:B------:R-:W-:Y:S01]  /*15a70*/  ISETP.GE.U32.AND P3, PT, R144, 0x7ffffe3e, PT ;  /* 0x7ffffe3e9000780c */ /* 0x000fe20003f66070 */
[----:B------:R-:W3:Y:S01]  /*15a80*/  LDC R145, c[0x0][0x3a0] ;  /* 0x0000e800ff917b82 */ /* 0x000ee20000000800 */
[----:B------:R1:W-:Y:S02]  /*15a90*/  LDGSTS.E [R246+0x30100], desc[UR22][R150.64], !P2 ;  /* 0x3010000096f67fae */ /* 0x0003e4000d1a1016 */
[----:B------:R-:W-:-:S05]  /*15aa0*/  ISETP.GE.U32.AND P2, PT, R247, 0x7ffffe3d, PT ;  /* 0x7ffffe3df700780c */ /* 0x000fca0003f46070 */
[----:B------:R-:W1:Y:S02]  /*15ab0*/  LDC R247, c[0x0][0x3a0] ;  /* 0x0000e800fff77b82 */ /* 0x000e640000000800 */
[----:B-1----:R-:W-:-:S06]  /*15ac0*/  IADD3 R150, P5, PT, R148, R2, RZ ;  /* 0x0000000294967210 */ /* 0x002fcc0007fbe0ff */
[----:B------:R-:W1:Y:S01]  /*15ad0*/  LDC R144, c[0x0][0x3a0] ;  /* 0x0000e800ff907b82 */ /* 0x000e620000000800 */
[----:B------:R-:W-:Y:S01]  /*15ae0*/  IMAD.X R151, R149, 0x1, R0, P5 ;  /* 0x0000000195977824 */ /* 0x000fe200028e0600 */
[----:B------:R-:W-:-:S04]  /*15af0*/  IADD3 R148, P5, PT, R146, R2, RZ ;  /* 0x0000000292947210 */ /* 0x000fc80007fbe0ff */
[----:B------:R1:W-:Y:S01]  /*15b00*/  LDGSTS.E [R246+0x30104], desc[UR22][R150.64], !P4 ;  /* 0x3010400096f67fae */ /* 0x0003e2000e1a1016 */
[----:B------:R-:W-:-:S03]  /*15b10*/  IMAD.X R149, R147, 0x1, R0, P5 ;  /* 0x0000000193957824 */ /* 0x000fc600028e0600 */
[----:B------:R-:W-:Y:S04]  /*15b20*/  STL.64 [R1+0x78], R150 ;  /* 0x0000789601007387 */ /* 0x000fe80000100a00 */
[----:B------:R1:W-:Y:S04]  /*15b30*/  STL.64 [R1+0x80], R148 ;  /* 0x0000809401007387 */ /* 0x0003e80000100a00 */
[----:B------:R-:W-:Y:S01]  /*15b40*/  LDGSTS.E [R246+0x30108], desc[UR22][R148.64], !P3 ;  /* 0x3010800094f67fae */ /* 0x000fe2000d9a1016 */
[----:B------:R-:W-:Y:S02]  /*15b50*/  VIADD R247, R247, 0xfffffebb ;  /* 0xfffffebbf7f77836 */ /* 0x000fe40000000000 */
[----:B-1----:R-:W-:-:S03]  /*15b60*/  VIADD R144, R144, 0xfffffeba ;  /* 0xfffffeba90907836 */ /* 0x002fc60000000000 */
[----:B------:R-:W-:Y:S02]  /*15b70*/  ISETP.GE.U32.AND P4, PT, R247, 0x7ffffe3c, PT ;  /* 0x7ffffe3cf700780c */ /* 0x000fe40003f86070 */
[----:B------:R-:W-:Y:S02]  /*15b80*/  ISETP.GE.U32.AND P3, PT, R144, 0x7ffffe3b, PT ;  /* 0x7ffffe3b9000780c */ /* 0x000fe40003f66070 */
[----:B---3--:R-:W-:Y:S01]  /*15b90*/  IADD3 R146, P5, PT, R154, R2, RZ ;  /* 0x000000029a927210 */ /* 0x008fe20007fbe0ff */
[----:B------:R-:W-:Y:S01]  /*15ba0*/  VIADD R247, R145, 0xfffffeb9 ;  /* 0xfffffeb991f77836 */ /* 0x000fe20000000000 */
[----:B------:R-:W1:Y:S03]  /*15bb0*/  LDC R144, c[0x0][0x3a0] ;  /* 0x0000e800ff907b82 */ /* 0x000e660000000800 */
[----:B------:R-:W-:-:S05]  /*15bc0*/  IMAD.X R147, R155, 0x1, R0, P5 ;  /* 0x000000019b937824 */ /* 0x000fca00028e0600 */
[----:B------:R3:W-:Y:S01]  /*15bd0*/  STL.64 [R1+0x88], R146 ;  /* 0x0000889201007387 */ /* 0x0007e20000100a00 */
[----:B------:R-:W1:Y:S03]  /*15be0*/  LDC R145, c[0x0][0x3a0] ;  /* 0x0000e800ff917b82 */ /* 0x000e660000000800 */
[----:B------:R-:W4:Y:S04]  /*15bf0*/  LDL.LU.64 R148, [R1+0x740] ;  /* 0x0007400001947983 */ /* 0x000f280000300a00 */
[----:B------:R-:W-:Y:S04]  /*15c00*/  LDGSTS.E [R246+0x3010c], desc[UR22][R146.64], !P2 ;  /* 0x3010c00092f67fae */ /* 0x000fe8000d1a1016 */
[----:B---3--:R-:W3:Y:S04]  /*15c10*/  LDL.LU.64 R146, [R1+0x738] ;  /* 0x0007380001927983 */ /* 0x008ee80000300a00 */
[----:B------:R-:W3:Y:S01]  /*15c20*/  LDL.LU.64 R154, [R1+0x730] ;  /* 0x00073000019a7983 */ /* 0x000ee20000300a00 */
[----:B--2---:R-:W-:-:S05]  /*15c30*/  IADD3 R194, P5, PT, R152, R2, RZ ;  /* 0x0000000298c27210 */ /* 0x004fca0007fbe0ff */
[----:B------:R-:W-:Y:S01]  /*15c40*/  IMAD.X R195, R153, 0x1, R0, P5 ;  /* 0x0000000199c37824 */ /* 0x000fe200028e0600 */
[----:B----4-:R-:W-:-:S04]  /*15c50*/  IADD3 R152, P5, PT, R208, R2, RZ ;  /* 0x00000002d0987210 */ /* 0x010fc80007fbe0ff */
[----:B------:R-:W-:Y:S01]  /*15c60*/  LDGSTS.E [R246+0x30110], desc[UR22][R194.64], !P4 ;  /* 0x30110000c2f67fae */ /* 0x000fe2000e1a1016 */
[--C-:B------:R-:W-:Y:S01]  /*15c70*/  IMAD.X R153, R209, 0x1, R0.reuse, P5 ;  /* 0x00000001d1997824 */ /* 0x100fe200028e0600 */
[----:B------:R-:W-:Y:S02]  /*15c80*/  IADD3 R150, P5, PT, R216, R2, RZ ;  /* 0x00000002d8967210 */ /* 0x000fe40007fbe0ff */
[----:B------:R-:W-:Y:S03]  /*15c90*/  STL.64 [R1+0x90], R194 ;  /* 0x000090c201007387 */ /* 0x000fe60000100a00 */
[----:B------:R-:W-:Y:S01]  /*15ca0*/  IMAD.X R151, R217, 0x1, R0, P5 ;  /* 0x00000001d9977824 */ /* 0x000fe200028e0600 */
[----:B------:R2:W-:Y:S04]  /*15cb0*/  STL.64 [R1+0xa0], R152 ;  /* 0x0000a09801007387 */ /* 0x0005e80000100a00 */
[----:B------:R-:W-:Y:S04]  /*15cc0*/  LDGSTS.E [R246+0x30114], desc[UR22][R152.64], !P3 ;  /* 0x3011400098f67fae */ /* 0x000fe8000d9a1016 */
[----:B------:R4:W-:Y:S04]  /*15cd0*/  STL.64 [R1+0xa8], R150 ;  /* 0x0000a89601007387 */ /* 0x0009e80000100a00 */
[----:B--2---:R-:W2:Y:S04]  /*15ce0*/  LDL.LU.64 R152, [R1+0x728] ;  /* 0x0007280001987983 */ /* 0x004ea80000300a00 */
[----:B------:R-:W2:Y:S04]  /*15cf0*/  LDL.LU.64 R208, [R1+0x720] ;  /* 0x0007200001d07983 */ /* 0x000ea80000300a00 */
[----:B------:R-:W2:Y:S01]  /*15d00*/  LDL.LU.64 R216, [R1+0x718] ;  /* 0x0007180001d87983 */ /* 0x000ea20000300a00 */
[----:B------:R-:W-:-:S02]  /*15d10*/  ISETP.GE.U32.AND P2, PT, R247, 0x7ffffe3a, PT ;  /* 0x7ffffe3af700780c */ /* 0x000fc40003f46070 */
[----:B------:R-:W1:Y:S02]  /*15d20*/  LDC R247, c[0x0][0x3a0] ;  /* 0x0000e800fff77b82 */ /* 0x000e640000000800 */
[----:B-1----:R-:W-:-:S05]  /*15d30*/  VIADD R144, R144, 0xfffffeb7 ;  /* 0xfffffeb790907836 */ /* 0x002fca0000000000 */
[----:B------:R-:W-:Y:S02]  /*15d40*/  ISETP.GE.U32.AND P3, PT, R144, 0x7ffffe38, PT ;  /* 0x7ffffe389000780c */ /* 0x000fe40003f66070 */
[----:B------:R-:W1:Y:S02]  /*15d50*/  LDC R144, c[0x0][0x3a0] ;  /* 0x0000e800ff907b82 */ /* 0x000e640000000800 */
[----:B------:R4:W-:Y:S01]  /*15d60*/  LDGSTS.E [R246+0x30118], desc[UR22][R150.64], !P2 ;  /* 0x3011800096f67fae */ /* 0x0009e2000d1a1016 */
[----:B------:R-:W-:-:S04]  /*15d70*/  IADD3 R247, PT, PT, R247, -0x148, RZ ;  /* 0xfffffeb8f7f77810 */ /* 0x000fc80007ffe0ff */
[----:B------:R-:W-:Y:S01]  /*15d80*/  ISETP.GE.U32.AND P4, PT, R247, 0x7ffffe39, PT ;  /* 0x7ffffe39f700780c */ /* 0x000fe20003f86070 */
[----:B------:R-:W-:Y:S02]  /*15d90*/  VIADD R247, R145, 0xfffffeb6 ;  /* 0xfffffeb691f77836 */ /* 0x000fe40000000000 */
[----:B------:R-:W2:Y:S03]  /*15da0*/  LDC R145, c[0x0][0x3a0] ;  /* 0x0000e800ff917b82 */ /* 0x000ea60000000800 */
[----:B------:R-:W-:-:S05]  /*15db0*/  ISETP.GE.U32.AND P2, PT, R247, 0x7ffffe37, PT ;  /* 0x7ffffe37f700780c */ /* 0x000fca0003f46070 */
[----:B------:R-:W1:Y:S02]  /*15dc0*/  LDC R247, c[0x0][0x3a0] ;  /* 0x0000e800fff77b82 */ /* 0x000e640000000800 */
[----:B-1----:R-:W-:Y:S02]  /*15dd0*/  VIADD R144, R144, 0xfffffeb4 ;  /* 0xfffffeb490907836 */ /* 0x002fe40000000000 */
[----:B------:R-:W-:Y:S01]  /*15de0*/  VIADD R247, R247, 0xfffffeb5 ;  /* 0xfffffeb5f7f77836 */ /* 0x000fe20000000000 */
[----:B----4-:R-:W-:-:S05]  /*15df0*/  IADD3 R150, P5, PT, R148, R2, RZ ;  /* 0x0000000294967210 */ /* 0x010fca0007fbe0ff */
[----:B------:R-:W-:Y:S01]  /*15e00*/  IMAD.X R151, R149, 0x1, R0, P5 ;  /* 0x0000000195977824 */ /* 0x000fe200028e0600 */
[----:B---3--:R-:W-:-:S04]  /*15e10*/  IADD3 R148, P5, PT, R146, R2, RZ ;  /* 0x0000000292947210 */ /* 0x008fc80007fbe0ff */
[----:B------:R1:W-:Y:S01]  /*15e20*/  LDGSTS.E [R246+0x3011c], desc[UR22][R150.64], !P4 ;  /* 0x3011c00096f67fae */ /* 0x0003e2000e1a1016 */
[--C-:B------:R-:W-:Y:S01]  /*15e30*/  IMAD.X R149, R147, 0x1, R0.reuse, P5 ;  /* 0x0000000193957824 */ /* 0x100fe200028e0600 */
[----:B------:R-:W-:Y:S02]  /*15e40*/  IADD3 R146, P5, PT, R154, R2, RZ ;  /* 0x000000029a927210 */ /* 0x000fe40007fbe0ff */
[----:B------:R-:W-:Y:S03]  /*15e50*/  STL.64 [R1+0xb0], R150 ;  /* 0x0000b09601007387 */ /* 0x000fe60000100a00 */
[----:B------:R-:W-:Y:S01]  /*15e60*/  IMAD.X R147, R155, 0x1, R0, P5 ;  /* 0x000000019b937824 */ /* 0x000fe200028e0600 */
[----:B------:R3:W-:Y:S04]  /*15e70*/  STL.64 [R1+0xb8], R148 ;  /* 0x0000b89401007387 */ /* 0x0007e80000100a00 */
[----:B------:R-:W-:Y:S04]  /*15e80*/  LDGSTS.E [R246+0x30120], desc[UR22][R148.64], !P3 ;  /* 0x3012000094f67fae */ /* 0x000fe8000d9a1016 */
[----:B------:R4:W-:Y:S01]  /*15e90*/  STL.64 [R1+0xc0], R146 ;  /* 0x0000c09201007387 */ /* 0x0009e20000100a00 */
[----:B------:R-:W-:-:S03]  /*15ea0*/  ISETP.GE.U32.AND P4, PT, R247, 0x7ffffe36, PT ;  /* 0x7ffffe36f700780c */ /* 0x000fc60003f86070 */
[----:B------:R-:W-:Y:S04]  /*15eb0*/  LDGSTS.E [R246+0x30124], desc[UR22][R146.64], !P2 ;  /* 0x3012400092f67fae */ /* 0x000fe8000d1a1016 */
[----:B---3--:R-:W3:Y:S01]  /*15ec0*/  LDL.LU.64 R148, [R1+0x710] ;  /* 0x0007100001947983 */ /* 0x008ee20000300a00 */
[----:B------:R-:W-:Y:S02]  /*15ed0*/  ISETP.GE.U32.AND P3, PT, R144, 0x7ffffe35, PT ;  /* 0x7ffffe359000780c */ /* 0x000fe40003f66070 */
[-C--:B--2---:R-:W-:Y:S01]  /*15ee0*/  IADD3 R194, P5, PT, R152, R2.reuse, RZ ;  /* 0x0000000298c27210 */ /* 0x084fe20007fbe0ff */
[----:B----4-:R-:W2:Y:S01]  /*15ef0*/  LDL.LU.64 R146, [R1+0x708] ;  /* 0x0007080001927983 */ /* 0x010ea20000300a00 */
[----:B------:R-:W-:Y:S01]  /*15f00*/  VIADD R247, R145, 0xfffffeb3 ;  /* 0xfffffeb391f77836 */ /* 0x000fe20000000000 */
[----:B------:R-:W4:Y:S02]  /*15f10*/  LDC R144, c[0x0][0x3a0] ;  /* 0x0000e800ff907b82 */ /* 0x000f240000000800 */
[--C-:B------:R-:W-:Y:S01]  /*15f20*/  IMAD.X R195, R153, 0x1, R0.reuse, P5 ;  /* 0x0000000199c37824 */ /* 0x100fe200028e0600 */
[-C--:B------:R-:W-:Y:S01]  /*15f30*/  IADD3 R152, P5, PT, R208, R2.reuse, RZ ;  /* 0x00000002d0987210 */ /* 0x080fe20007fbe0ff */
[----:B------:R-:W2:Y:S04]  /*15f40*/  LDL.LU.64 R154, [R1+0x700] ;  /* 0x00070000019a7983 */ /* 0x000ea80000300a00 */
[--C-:B------:R-:W-:Y:S01]  /*15f50*/  IMAD.X R153, R209, 0x1, R0.reuse, P5 ;  /* 0x00000001d1997824 */ /* 0x100fe200028e0600 */
[----:B-1----:R-:W-:Y:S01]  /*15f60*/  IADD3 R150, P5, PT, R216, R2, RZ ;  /* 0x00000002d8967210 */ /* 0x002fe20007fbe0ff */
[----:B------:R-:W-:Y:S01]  /*15f70*/  STL.64 [R1+0xd0], R194 ;  /* 0x0000d0c201007387 */ /* 0x000fe20000100a00 */
[----:B------:R-:W1:Y:S03]  /*15f80*/  LDC R145, c[0x0][0x3a0] ;  /* 0x0000e800ff917b82 */ /* 0x000e660000000800 */
[----:B------:R-:W-:Y:S01]  /*15f90*/  IMAD.X R151, R217, 0x1, R0, P5 ;  /* 0x00000001d9977824 */ /* 0x000fe200028e0600 */
[----:B------:R-:W-:Y:S04]  /*15fa0*/  LDGSTS.E [R246+0x30128], desc[UR22][R194.64], !P4 ;  /* 0x30128000c2f67fae */ /* 0x000fe8000e1a1016 */
[----:B------:R4:W-:Y:S04]  /*15fb0*/  STL.64 [R1+0xd8], R152 ;  /* 0x0000d89801007387 */ /* 0x0009e80000100a00 */
[----:B------:R-:W-:Y:S04]  /*15fc0*/  LDGSTS.E [R246+0x3012c], desc[UR22][R152.64], !P3 ;  /* 0x3012c00098f67fae */ /* 0x000fe8000d9a1016 */
[----:B------:R3:W-:Y:S04]  /*15fd0*/  STL.64 [R1+0xe0], R150 ;  /* 0x0000e09601007387 */ /* 0x0007e80000100a00 */
[----:B----4-:R-:W4:Y:S04]  /*15fe0*/  LDL.LU.64 R152, [R1+0x6f8] ;  /* 0x0006f80001987983 */ /* 0x010f280000300a00 */
[----:B------:R-:W4:Y:S04]  /*15ff0*/  LDL.LU.64 R208, [R1+0x6f0] ;  /* 0x0006f00001d07983 */ /* 0x000f280000300a00 */
[----:B------:R-:W4:Y:S01]  /*16000*/  LDL.LU.64 R216, [R1+0x6e8] ;  /* 0x0006e80001d87983 */ /* 0x000f220000300a00 */
[----:B------:R-:W-:-:S02]  /*16010*/  ISETP.GE.U32.AND P2, PT, R247, 0x7ffffe34, PT ;  /* 0x7ffffe34f700780c */ /* 0x000fc40003f46070 */
[----:B------:R-:W1:Y:S01]  /*16020*/  LDC R247, c[0x0][0x3a0] ;  /* 0x0000e800fff77b82 */ /* 0x000e620000000800 */
[----:B------:R-:W-:-:S05]  /*16030*/  VIADD R144, R144, 0xfffffeb1 ;  /* 0xfffffeb190907836 */ /* 0x000fca0000000000 */
[----:B------:R-:W-:Y:S02]  /*16040*/  ISETP.GE.U32.AND P3, PT, R144, 0x7ffffe32, PT ;  /* 0x7ffffe329000780c */ /* 0x000fe40003f66070 */
[----:B------:R-:W1:Y:S03]  /*16050*/  LDC R144, c[0x0][0x3a0] ;  /* 0x0000e800ff907b82 */ /* 0x000e660000000800 */
[----:B------:R3:W-:Y:S01]  /*16060*/  LDGSTS.E [R246+0x30130], desc[UR22][R150.64], !P2 ;  /* 0x3013000096f67fae */ /* 0x0007e2000d1a1016 */
[----:B-1----:R-:W-:-:S04]  /*16070*/  IADD3 R247, PT, PT, R247, -0x14e, RZ ;  /* 0xfffffeb2f7f77810 */ /* 0x002fc80007ffe0ff */
[----:B------:R-:W-:Y:S01]  /*16080*/  ISETP.GE.U32.AND P4, PT, R247, 0x7ffffe33, PT ;  /* 0x7ffffe33f700780c */ /* 0x000fe20003f86070 */
[----:B------:R-:W-:Y:S02]  /*16090*/  VIADD R247, R145, 0xfffffeb0 ;  /* 0xfffffeb091f77836 */ /* 0x000fe40000000000 */
[----:B------:R-:W1:Y:S03]  /*160a0*/  LDC R145, c[0x0][0x3a0] ;  /* 0x0000e800ff917b82 */ /* 0x000e660000000800 */
[----:B------:R-:W-:-:S05]  /*160b0*/  ISETP.GE.U32.AND P2, PT, R247, 0x7ffffe31, PT ;  /* 0x7ffffe31f700780c */ /* 0x000fca0003f46070 */
[----:B------:R-:W1:Y:S01]  /*160c0*/  LDC R247, c[0x0][0x3a0] ;  /* 0x0000e800fff77b82 */ /* 0x000e620000000800 */
[----:B------:R-:W-:Y:S02]  /*160d0*/  VIADD R144, R144, 0xfffffeae ;  /* 0xfffffeae90907836 */ /* 0x000fe40000000000 */
[----:B-1----:R-:W-:Y:S01]  /*160e0*/  VIADD R247, R247, 0xfffffeaf ;  /* 0xfffffeaff7f77836 */ /* 0x002fe20000000000 */
[----:B---3--:R-:W-:-:S05]  /*160f0*/  IADD3 R150, P5, PT, R148, R2, RZ ;  /* 0x0000000294967210 */ /* 0x008fca0007fbe0ff */
[----:B------:R-:W-:Y:S01]  /*16100*/  IMAD.X R151, R149, 0x1, R0, P5 ;  /* 0x0000000195977824 */ /* 0x000fe200028e0600 */
[----:B--2---:R-:W-:-:S04]  /*16110*/  IADD3 R148, P5, PT, R146, R2, RZ ;  /* 0x0000000292947210 */ /* 0x004fc80007fbe0ff */
        /* <DEDUP_REMOVED lines=10> */
[----:B--2---:R-:W2:Y:S01]  /*161c0*/  LDL.LU.64 R148, [R1+0x6e0] ;  /* 0x0006e00001947983 */ /* 0x004ea20000300a00 */
[----:B----4-:R-:W-:-:S03]  /*161d0*/  IADD3 R194, P5, PT, R152, R2, RZ ;  /* 0x0000000298c27210 */ /* 0x010fc60007fbe0ff */
[----:B---3--:R-:W3:Y:S02]  /*161e0*/  LDL.LU.64 R146, [R1+0x6d8] ;  /* 0x0006d80001927983 */ /* 0x008ee40000300a00 */
[--C-:B------:R-:W-:Y:S01]  /*161f0*/  IMAD.X R195, R153, 0x1, R0.reuse, P5 ;  /* 0x0000000199c37824 */ /* 0x100fe200028e0600 */
[-C--:B------:R-:W-:Y:S01]  /*16200*/  IADD3 R152, P5, PT, R208, R2.reuse, RZ ;  /* 0x00000002d0987210 */ /* 0x080fe20007fbe0ff */
[----:B------:R-:W4:Y:S01]  /*16210*/  LDL.LU.64 R154, [R1+0x6d0] ;  /* 0x0006d000019a7983 */ /* 0x000f220000300a00 */
[----:B------:R-:W-:Y:S01]  /*16220*/  ISETP.GE.U32.AND P3, PT, R144, 0x7ffffe2f, PT ;  /* 0x7ffffe2f9000780c */ /* 0x000fe20003f66070 */
[----:B------:R-:W-:Y:S01]  /*16230*/  VIADD R247, R145, 0xfffffead ;  /* 0xfffffead91f77836 */ /* 0x000fe20000000000 */
[----:B------:R-:W1:Y:S01]  /*16240*/  LDC R144, c[0x0][0x3a0] ;  /* 0x0000e800ff907b82 */ /* 0x000e620000000800 */
[--C-:B------:R-:W-:Y:S01]  /*16250*/  IMAD.X R153, R209, 0x1, R0.reuse, P5 ;  /* 0x00000001d1997824 */ /* 0x100fe200028e0600 */
[----:B-1----:R-:W-:Y:S01]  /*16260*/  IADD3 R150, P5, PT, R216, R2, RZ ;  /* 0x00000002d8967210 */ /* 0x002fe20007fbe0ff */
[----:B------:R-:W-:Y:S04]  /*16270*/  STL.64 [R1+0x108], R194 ;  /* 0x000108c201007387 */ /* 0x000fe80000100a00 */
[----:B------:R-:W-:Y:S01]  /*16280*/  IMAD.X R151, R217, 0x1, R0, P5 ;  /* 0x00000001d9977824 */ /* 0x000fe200028e0600 */
[----:B------:R-:W-:Y:S01]  /*16290*/  LDGSTS.E [R246+0x30140], desc[UR22][R194.64], !P4 ;  /* 0x30140000c2f67fae */ /* 0x000fe2000e1a1016 */
[----:B------:R-:W1:Y:S03]  /*162a0*/  LDC R145, c[0x0][0x3a0] ;  /* 0x0000e800ff917b82 */ /* 0x000e660000000800 */
[----:B------:R1:W-:Y:S04]  /*162b0*/  STL.64 [R1+0x110], R152 ;  /* 0x0001109801007387 */ /* 0x0003e80000100a00 */
[----:B------:R-:W-:Y:S04]  /*162c0*/  LDGSTS.E [R246+0x30144], desc[UR22][R152.64], !P3 ;  /* 0x3014400098f67fae */ /* 0x000fe8000d9a1016 */
[----:B------:R2:W-:Y:S04]  /*162d0*/  STL.64 [R1+0x118], R150 ;  /* 0x0001189601007387 */ /* 0x0005e80000100a00 */
[----:B-1----:R-:W4:Y:S04]  /*162e0*/  LDL.LU.64 R152, [R1+0x6c8] ;  /* 0x0006c80001987983 */ /* 0x002f280000300a00 */
        /* <DEDUP_REMOVED lines=16> */
[----:B--2---:R-:W-:-:S05]  /*163f0*/  IADD3 R150, P5, PT, R148, R2, RZ ;  /* 0x0000000294967210 */ /* 0x004fca0007fbe0ff */
[----:B------:R-:W-:Y:S01]  /*16400*/  IMAD.X R151, R149, 0x1, R0, P5 ;  /* 0x0000000195977824 */ /* 0x000fe200028e0600 */
[----:B---3--:R-:W-:-:S04]  /*16410*/  IADD3 R148, P5, PT, R146, R2, RZ ;  /* 0x0000000292947210 */ /* 0x008fc80007fbe0ff */
[----:B------:R1:W-:Y:S01]  /*16420*/  LDGSTS.E [R246+0x3014c], desc[UR22][R150.64], !P4 ;  /* 0x3014c00096f67fae */ /* 0x0003e2000e1a1016 */
[--C-:B------:R-:W-:Y:S01]  /*16430*/  IMAD.X R149, R147, 0x1, R0.reuse, P5 ;  /* 0x0000000193957824 */ /* 0x100fe200028e0600 */
[----:B----4-:R-:W-:Y:S02]  /*16440*/  IADD3 R146, P5, PT, R154, R2, RZ ;  /* 0x000000029a927210 */ /* 0x010fe40007fbe0ff */
        /* <DEDUP_REMOVED lines=8> */
[----:B------:R-:W-:-:S03]  /*164d0*/  IADD3 R194, P5, PT, R152, R2, RZ ;  /* 0x0000000298c27210 */ /* 0x000fc60007fbe0ff */
        /* <DEDUP_REMOVED lines=165> */
[----:B------:R-:W-:-:S10]  /*16f30*/  VIADD R144, R144, 0xfffffe93 ;  /* 0xfffffe9390907836 */ /* 0x000fd40000000000 */
[----:B------:R2:W-:Y:S01]  /*16f40*/  LDGSTS.E [R246+0x301a8], desc[UR22][R150.64], !P2 ;  /* 0x301a800096f67fae */ /* 0x0005e2000d1a1016 */
[----:B-1----:R-:W-:-:S04]  /*16f50*/  IADD3 R247, PT, PT, R247, -0x16c, RZ ;  /* 0xfffffe94f7f77810 */ /* 0x002fc80007ffe0ff */
[----:B------:R-:W-:Y:S01]  /*16f60*/  ISETP.GE.U32.AND P4, PT, R247, 0x7ffffe15, PT ;  /* 0x7ffffe15f700780c */ /* 0x000fe20003f86070 */
[----:B------:R-:W-:Y:S01]  /*16f70*/  VIADD R247, R145, 0xfffffe92 ;  /* 0xfffffe9291f77836 */ /* 0x000fe20000000000 */
[----:B------:R-:W-:Y:S01]  /*16f80*/  ISETP.GE.U32.AND P3, PT, R144, 0x7ffffe14, PT ;  /* 0x7ffffe149000780c */ /* 0x000fe20003f66070 */
[----:B------:R-:W1:Y:S03]  /*16f90*/  LDC R145, c[0x0][0x3a0] ;  /* 0x0000e800ff917b82 */ /* 0x000e660000000800 */
[----:B------:R-:W-:-:S05]  /*16fa0*/  ISETP.GE.U32.AND P2, PT, R247, 0x7ffffe13, PT ;  /* 0x7ffffe13f700780c */ /* 0x000fca0003f46070 */
[----:B------:R-:W1:Y:S08]  /*16fb0*/  LDC R247, c[0x0][0x3a0] ;  /* 0x0000e800fff77b82 */ /* 0x000e700000000800 */
[----:B------:R-:W1:Y:S02]  /*16fc0*/  LDC R144, c[0x0][0x3a0] ;  /* 0x0000e800ff907b82 */ /* 0x000e640000000800 */
[----:B-1----:R-:W-:-:S02]  /*16fd0*/  VIADD R247, R247, 0xfffffe91 ;  /* 0xfffffe91f7f77836 */ /* 0x002fc40000000000 */
[----:B------:R-:W-:Y:S01]  /*16fe0*/  VIADD R144, R144, 0xfffffe90 ;  /* 0xfffffe9090907836 */ /* 0x000fe20000000000 */
        /* <DEDUP_REMOVED lines=11> */
[----:B------:R-:W-:Y:S01]  /*170a0*/  ISETP.GE.U32.AND P4, PT, R247, 0x7ffffe12, PT ;  /* 0x7ffffe12f700780c */ /* 0x000fe20003f86070 */
[----:B------:R-:W-:-:S02]  /*170b0*/  VIADD R247, R145, 0xfffffe8f ;  /* 0xfffffe8f91f77836 */ /* 0x000fc40000000000 */
[----:B------:R-:W-:Y:S01]  /*170c0*/  LDGSTS.E [R246+0x301b4], desc[UR22][R146.64], !P2 ;  /* 0x301b400092f67fae */ /* 0x000fe2000d1a1016 */
[----:B------:R-:W-:Y:S01]  /*170d0*/  ISETP.GE.U32.AND P3, PT, R144, 0x7ffffe11, PT ;  /* 0x7ffffe119000780c */ /* 0x000fe20003f66070 */
[----:B------:R-:W4:Y:S02]  /*170e0*/  LDC R145, c[0x0][0x3a0] ;  /* 0x0000e800ff917b82 */ /* 0x000f240000000800 */
[----:B--2---:R-:W2:Y:S01]  /*170f0*/  LDL.LU.64 R148, [R1+0x5f0] ;  /* 0x0005f00001947983 */ /* 0x004ea20000300a00 */
[----:B------:R-:W-:-:S03]  /*17100*/  IADD3 R194, P5, PT, R152, R2, RZ ;  /* 0x0000000298c27210 */ /* 0x000fc60007fbe0ff */
[----:B---3--:R-:W3:Y:S01]  /*17110*/  LDL.LU.64 R146, [R1+0x5e8] ;  /* 0x0005e80001927983 */ /* 0x008ee20000300a00 */
[----:B------:R-:W-:Y:S01]  /*17120*/  ISETP.GE.U32.AND P2, PT, R247, 0x7ffffe10, PT ;  /* 0x7ffffe10f700780c */ /* 0x000fe20003f46070 */
[----:B------:R-:W4:Y:S01]  /*17130*/  LDC R144, c[0x0][0x3a0] ;  /* 0x0000e800ff907b82 */ /* 0x000f220000000800 */
[--C-:B------:R-:W-:Y:S01]  /*17140*/  IMAD.X R195, R153, 0x1, R0.reuse, P5 ;  /* 0x0000000199c37824 */ /* 0x100fe200028e0600 */
[-C--:B------:R-:W-:Y:S01]  /*17150*/  IADD3 R152, P5, PT, R208, R2.reuse, RZ ;  /* 0x00000002d0987210 */ /* 0x080fe20007fbe0ff */
[----:B------:R-:W3:Y:S04]  /*17160*/  LDL.LU.64 R154, [R1+0x5e0] ;  /* 0x0005e000019a7983 */ /* 0x000ee80000300a00 */
[--C-:B------:R-:W-:Y:S01]  /*17170*/  IMAD.X R153, R209, 0x1, R0.reuse, P5 ;  /* 0x00000001d1997824 */ /* 0x100fe200028e0600 */
[----:B-1----:R-:W-:Y:S01]  /*17180*/  IADD3 R150, P5, PT, R216, R2, RZ ;  /* 0x00000002d8967210 */ /* 0x002fe20007fbe0ff */
[----:B------:R-:W-:Y:S01]  /*17190*/  STL.64 [R1+0x228], R194 ;  /* 0x000228c201007387 */ /* 0x000fe20000100a00 */
[----:B------:R-:W1:Y:S03]  /*171a0*/  LDC R247, c[0x0][0x3a0] ;  /* 0x0000e800fff77b82 */ /* 0x000e660000000800 */
[----:B------:R-:W-:Y:S01]  /*171b0*/  IMAD.X R151, R217, 0x1, R0, P5 ;  /* 0x00000001d9977824 */ /* 0x000fe200028e0600 */
[----:B------:R-:W-:Y:S04]  /*171c0*/  LDGSTS.E [R246+0x301b8], desc[UR22][R194.64], !P4 ;  /* 0x301b8000c2f67fae */ /* 0x000fe8000e1a1016 */
[----:B------:R-:W-:Y:S04]  /*171d0*/  STL.64 [R1+0x230], R152 ;  /* 0x0002309801007387 */ /* 0x000fe80000100a00 */
[----:B------:R2:W-:Y:S04]  /*171e0*/  LDGSTS.E [R246+0x301bc], desc[UR22][R152.64], !P3 ;  /* 0x301bc00098f67fae */ /* 0x0005e8000d9a1016 */
[----:B------:R4:W-:Y:S04]  /*171f0*/  STL.64 [R1+0x248], R150 ;  /* 0x0002489601007387 */ /* 0x0009e80000100a00 */
[----:B------:R1:W-:Y:S04]  /*17200*/  LDGSTS.E [R246+0x301c0], desc[UR22][R150.64], !P2 ;  /* 0x301c000096f67fae */ /* 0x0003e8000d1a1016 */
[----:B----4-:R-:W4:Y:S04]  /*17210*/  LDL.LU.64 R150, [R1+0x5d8] ;  /* 0x0005d80001967983 */ /* 0x010f280000300a00 */
[----:B------:R-:W4:Y:S04]  /*17220*/  LDL.LU.64 R208, [R1+0x5d0] ;  /* 0x0005d00001d07983 */ /* 0x000f280000300a00 */
[----:B------:R-:W4:Y:S01]  /*17230*/  LDL.LU.64 R216, [R1+0x5c8] ;  /* 0x0005c80001d87983 */ /* 0x000f220000300a00 */
[----:B-1----:R-:W-:Y:S01]  /*17240*/  IADD3 R247, PT, PT, R247, -0x172, RZ ;  /* 0xfffffe8ef7f77810 */ /* 0x002fe20007ffe0ff */
[----:B------:R-:W-:-:S03]  /*17250*/  VIADD R144, R144, 0xfffffe8d ;  /* 0xfffffe8d90907836 */ /* 0x000fc60000000000 */
[----:B------:R-:W-:Y:S02]  /*17260*/  ISETP.GE.U32.AND P4, PT, R247, 0x7ffffe0f, PT ;  /* 0x7ffffe0ff700780c */ /* 0x000fe40003f86070 */
[----:B------:R-:W-:Y:S01]  /*17270*/  ISETP.GE.U32.AND P3, PT, R144, 0x7ffffe0e, PT ;  /* 0x7ffffe0e9000780c */ /* 0x000fe20003f66070 */
[----:B------:R-:W-:Y:S01]  /*17280*/  VIADD R247, R145, 0xfffffe8c ;  /* 0xfffffe8c91f77836 */ /* 0x000fe20000000000 */
[----:B------:R-:W1:Y:S04]  /*17290*/  LDC R144, c[0x0][0x3a0] ;  /* 0x0000e800ff907b82 */ /* 0x000e680000000800 */
[----:B------:R-:W-:-:S04]  /*172a0*/  ISETP.GE.U32.AND P2, PT, R247, 0x7ffffe0d, PT ;  /* 0x7ffffe0df700780c */ /* 0x000fc80003f46070 */
[----:B------:R-:W1:Y:S08]  /*172b0*/  LDC R247, c[0x0][0x3a0] ;  /* 0x0000e800fff77b82 */ /* 0x000e700000000800 */
[----:B------:R-:W1:Y:S01]  /*172c0*/  LDC R145, c[0x0][0x3a0] ;  /* 0x0000e800ff917b82 */ /* 0x000e620000000800 */
[----:B--2---:R-:W-:-:S05]  /*172d0*/  IADD3 R152, P5, PT, R148, R2, RZ ;  /* 0x0000000294987210 */ /* 0x004fca0007fbe0ff */
[----:B------:R-:W-:Y:S01]  /*172e0*/  IMAD.X R153, R149, 0x1, R0, P5 ;  /* 0x0000000195997824 */ /* 0x000fe200028e0600 */
[----:B---3--:R-:W-:-:S04]  /*172f0*/  IADD3 R148, P5, PT, R146, R2, RZ ;  /* 0x0000000292947210 */ /* 0x008fc80007fbe0ff */
[----:B------:R-:W-:Y:S01]  /*17300*/  STL.64 [R1+0x250], R152 ;  /* 0x0002509801007387 */ /* 0x000fe20000100a00 */
[--C-:B------:R-:W-:Y:S01]  /*17310*/  IMAD.X R149, R147, 0x1, R0.reuse, P5 ;  /* 0x0000000193957824 */ /* 0x100fe200028e0600 */
[----:B------:R-:W-:Y:S02]  /*17320*/  IADD3 R146, P5, PT, R154, R2, RZ ;  /* 0x000000029a927210 */ /* 0x000fe40007fbe0ff */
[----:B------:R-:W-:Y:S04]  /*17330*/  LDGSTS.E [R246+0x301c4], desc[UR22][R152.64], !P4 ;  /* 0x301c400098f67fae */ /* 0x000fe8000e1a1016 */
[----:B------:R2:W-:Y:S01]  /*17340*/  STL.64 [R1+0x258], R148 ;  /* 0x0002589401007387 */ /* 0x0005e20000100a00 */
[----:B------:R-:W-:-:S03]  /*17350*/  IMAD.X R147, R155, 0x1, R0, P5 ;  /* 0x000000019b937824 */ /* 0x000fc600028e0600 */
[----:B------:R-:W-:Y:S04]  /*17360*/  LDGSTS.E [R246+0x301c8], desc[UR22][R148.64], !P3 ;  /* 0x301c800094f67fae */ /* 0x000fe8000d9a1016 */
[----:B------:R3:W-:Y:S04]  /*17370*/  LDGSTS.E [R246+0x301cc], desc[UR22][R146.64], !P2 ;  /* 0x301cc00092f67fae */ /* 0x0007e8000d1a1016 */
[----:B--2---:R-:W2:Y:S04]  /*17380*/  LDL.LU.64 R148, [R1+0x5c0] ;  /* 0x0005c00001947983 */ /* 0x004ea80000300a00 */
[----:B------:R3:W-:Y:S04]  /*17390*/  STL.64 [R1+0x278], R146 ;  /* 0x0002789201007387 */ /* 0x0007e80000100a00 */
[----:B------:R-:W2:Y:S04]  /*173a0*/  LDL.LU.64 R152, [R1+0x5b8] ;  /* 0x0005b80001987983 */ /* 0x000ea80000300a00 */
[----:B------:R-:W2:Y:S01]  /*173b0*/  LDL.LU.64 R154, [R1+0x5b0] ;  /* 0x0005b000019a7983 */ /* 0x000ea20000300a00 */
[----:B----4-:R-:W-:-:S05]  /*173c0*/  IADD3 R194, P5, PT, R150, R2, RZ ;  /* 0x0000000296c27210 */ /* 0x010fca0007fbe0ff */
[----:B------:R-:W-:Y:S01]  /*173d0*/  IMAD.X R195, R151, 0x1, R0, P5 ;  /* 0x0000000197c37824 */ /* 0x000fe200028e0600 */
[----:B------:R-:W-:-:S04]  /*173e0*/  IADD3 R150, P5, PT, R208, R2, RZ ;  /* 0x00000002d0967210 */ /* 0x000fc80007fbe0ff */
[----:B------:R-:W-:Y:S01]  /*173f0*/  STL.64 [R1+0x280], R194 ;  /* 0x000280c201007387 */ /* 0x000fe20000100a00 */
[--C-:B------:R-:W-:Y:S01]  /*17400*/  IMAD.X R151, R209, 0x1, R0.reuse, P5 ;  /* 0x00000001d1977824 */ /* 0x100fe200028e0600 */
[----:B---3--:R-:W-:Y:S02]  /*17410*/  IADD3 R146, P5, PT, R216, R2, RZ ;  /* 0x00000002d8927210 */ /* 0x008fe40007fbe0ff */
[----:B------:R-:W3:Y:S03]  /*17420*/  LDL.LU.64 R208, [R1+0x5a8] ;  /* 0x0005a80001d07983 */ /* 0x000ee60000300a00 */
[----:B------:R-:W-:Y:S01]  /*17430*/  IMAD.X R147, R217, 0x1, R0, P5 ;  /* 0x00000001d9937824 */ /* 0x000fe200028e0600 */
[----:B------:R2:W-:Y:S04]  /*17440*/  STL.64 [R1+0x290], R150 ;  /* 0x0002909601007387 */ /* 0x0005e80000100a00 */
[----:B------:R-:W4:Y:S01]  /*17450*/  LDL.LU.64 R216, [R1+0x5a0] ;  /* 0x0005a00001d87983 */ /* 0x000f220000300a00 */
[----:B-1----:R-:W-:-:S05]  /*17460*/  VIADD R247, R247, 0xfffffe8b ;  /* 0xfffffe8bf7f77836 */ /* 0x002fca0000000000 */
[----:B------:R-:W-:Y:S01]  /*17470*/  ISETP.GE.U32.AND P4, PT, R247, 0x7ffffe0c, PT ;  /* 0x7ffffe0cf700780c */ /* 0x000fe20003f86070 */
[----:B------:R-:W-:Y:S02]  /*17480*/  VIADD R247, R145, 0xfffffe89 ;  /* 0xfffffe8991f77836 */ /* 0x000fe40000000000 */
[----:B------:R-:W-:Y:S01]  /*17490*/  VIADD R144, R144, 0xfffffe8a ;  /* 0xfffffe8a90907836 */ /* 0x000fe20000000000 */
[----:B------:R-:W1:Y:S02]  /*174a0*/  LDC R145, c[0x0][0x3a0] ;  /* 0x0000e800ff917b82 */ /* 0x000e640000000800 */
[----:B------:R-:W-:-:S06]  /*174b0*/  ISETP.GE.U32.AND P2, PT, R247, 0x7ffffe0a, PT ;  /* 0x7ffffe0af700780c */ /* 0x000fcc0003f46070 */
[----:B------:R-:W1:Y:S01]  /*174c0*/  LDC R247, c[0x0][0x3a0] ;  /* 0x0000e800fff77b82 */ /* 0x000e620000000800 */
[----:B------:R-:W-:Y:S01]  /*174d0*/  ISETP.GE.U32.AND P3, PT, R144, 0x7ffffe0b, PT ;  /* 0x7ffffe0b9000780c */ /* 0x000fe20003f66070 */
[----:B------:R-:W-:Y:S06]  /*174e0*/  LDGSTS.E [R246+0x301d0], desc[UR22][R194.64], !P4 ;  /* 0x301d0000c2f67fae */ /* 0x000fec000e1a1016 */
[----:B------:R-:W1:Y:S06]  /*174f0*/  LDC R144, c[0x0][0x3a0] ;  /* 0x0000e800ff907b82 */ /* 0x000e6c0000000800 */
[----:B------:R2:W-:Y:S04]  /*17500*/  LDGSTS.E [R246+0x301d4], desc[UR22][R150.64], !P3 ;  /* 0x301d400096f67fae */ /* 0x0005e8000d9a1016 */
[----:B------:R1:W-:Y:S02]  /*17510*/  LDGSTS.E [R246+0x301d8], desc[UR22][R146.64], !P2 ;  /* 0x301d800092f67fae */ /* 0x0003e4000d1a1016 */
[----:B-1----:R-:W-:-:S04]  /*17520*/  IADD3 R247, PT, PT, R247, -0x178, RZ ;  /* 0xfffffe88f7f77810 */ /* 0x002fc80007ffe0ff */
[----:B------:R-:W-:Y:S01]  /*17530*/  ISETP.GE.U32.AND P4, PT, R247, 0x7ffffe09, PT ;  /* 0x7ffffe09f700780c */ /* 0x000fe20003f86070 */
[----:B------:R-:W-:Y:S01]  /*17540*/  VIADD R247, R145, 0xfffffe86 ;  /* 0xfffffe8691f77836 */ /* 0x000fe20000000000 */
[----:B------:R1:W-:Y:S01]  /*17550*/  STL.64 [R1+0x298], R146 ;  /* 0x0002989201007387 */ /* 0x0003e20000100a00 */
[----:B------:R-:W1:Y:S01]  /*17560*/  LDC R145, c[0x0][0x3a0] ;  /* 0x0000e800ff917b82 */ /* 0x000e620000000800 */
[----:B------:R-:W-:Y:S02]  /*17570*/  VIADD R144, R144, 0xfffffe87 ;  /* 0xfffffe8790907836 */ /* 0x000fe40000000000 */
[----:B------:R-:W-:-:S03]  /*17580*/  ISETP.GE.U32.AND P2, PT, R247, 0x7ffffe07, PT ;  /* 0x7ffffe07f700780c */ /* 0x000fc60003f46070 */
[----:B------:R-:W-:Y:S02]  /*17590*/  ISETP.GE.U32.AND P3, PT, R144, 0x7ffffe08, PT ;  /* 0x7ffffe089000780c */ /* 0x000fe40003f66070 */
[----:B------:R-:W1:Y:S08]  /*175a0*/  LDC R247, c[0x0][0x3a0] ;  /* 0x0000e800fff77b82 */ /* 0x000e700000000800 */
[----:B------:R-:W1:Y:S02]  /*175b0*/  LDC R144, c[0x0][0x3a0] ;  /* 0x0000e800ff907b82 */ /* 0x000e640000000800 */
[----:B-1----:R-:W-:-:S02]  /*175c0*/  VIADD R247, R247, 0xfffffe85 ;  /* 0xfffffe85f7f77836 */ /* 0x002fc40000000000 */
[----:B------:R-:W-:Y:S01]  /*175d0*/  VIADD R144, R144, 0xfffffe84 ;  /* 0xfffffe8490907836 */ /* 0x000fe20000000000 */
[----:B--2---:R-:W-:-:S05]  /*175e0*/  IADD3 R150, P5, PT, R148, R2, RZ ;  /* 0x0000000294967210 */ /* 0x004fca0007fbe0ff */
[----:B------:R-:W-:Y:S01]  /*175f0*/  IMAD.X R151, R149, 0x1, R0, P5 ;  /* 0x0000000195977824 */ /* 0x000fe200028e0600 */
[----:B------:R-:W-:-:S04]  /*17600*/  IADD3 R148, P5, PT, R152, R2, RZ ;  /* 0x0000000298947210 */ /* 0x000fc80007fbe0ff */
[----:B------:R3:W-:Y:S01]  /*17610*/  LDGSTS.E [R246+0x301dc], desc[UR22][R150.64], !P4 ;  /* 0x301dc00096f67fae */ /* 0x0007e2000e1a1016 */
[--C-:B------:R-:W-:Y:S01]  /*17620*/  IMAD.X R149, R153, 0x1, R0.reuse, P5 ;  /* 0x0000000199957824 */ /* 0x100fe200028e0600 */
[-C--:B------:R-:W-:Y:S02]  /*17630*/  IADD3 R146, P5, PT, R154, R2.reuse, RZ ;  /* 0x000000029a927210 */ /* 0x080fe40007fbe0ff */
[----:B------:R3:W-:Y:S03]  /*17640*/  STL.64 [R1+0x2b8], R150 ;  /* 0x0002b89601007387 */ /* 0x0007e60000100a00 */
[----:B------:R-:W-:Y:S01]  /*17650*/  IMAD.X R147, R155, 0x1, R0, P5 ;  /* 0x000000019b937824 */ /* 0x000fe200028e0600 */
[----:B------:R4:W-:Y:S04]  /*17660*/  STL.64 [R1+0x2c0], R148 ;  /* 0x0002c09401007387 */ /* 0x0009e80000100a00 */
[----:B------:R4:W-:Y:S01]  /*17670*/  LDGSTS.E [R246+0x301e0], desc[UR22][R148.64], !P3 ;  /* 0x301e000094f67fae */ /* 0x0009e2000d9a1016 */
[----:B---3--:R-:W-:-:S03]  /*17680*/  IADD3 R150, P5, PT, R208, R2, RZ ;  /* 0x00000002d0967210 */ /* 0x008fc60007fbe0ff */
[----:B------:R1:W-:Y:S02]  /*17690*/  STL.64 [R1+0x2d8], R146 ;  /* 0x0002d89201007387 */ /* 0x0003e40000100a00 */
[----:B------:R-:W-:Y:S02]  /*176a0*/  IMAD.X R151, R209, 0x1, R0, P5 ;  /* 0x00000001d1977824 */ /* 0x000fe400028e0600 */
[----:B------:R1:W-:Y:S01]  /*176b0*/  LDGSTS.E [R246+0x301e4], desc[UR22][R146.64], !P2 ;  /* 0x301e400092f67fae */ /* 0x0003e2000d1a1016 */
[----:B----4-:R-:W-:-:S05]  /*176c0*/  IADD3 R148, P5, PT, R216, R2, RZ ;  /* 0x00000002d8947210 */ /* 0x010fca0007fbe0ff */
[--C-:B------:R-:W-:Y:S01]  /*176d0*/  IMAD.X R149, R217, 0x1, R0.reuse, P5 ;  /* 0x00000001d9957824 */ /* 0x100fe200028e0600 */
[----:B------:R-:W-:Y:S02]  /*176e0*/  ISETP.GE.U32.AND P4, PT, R247, 0x7ffffe06, PT ;  /* 0x7ffffe06f700780c */ /* 0x000fe40003f86070 */
[----:B-1----:R-:W-:Y:S01]  /*176f0*/  IADD3 R146, P5, PT, R200, R2, RZ ;  /* 0x00000002c8927210 */ /* 0x002fe20007fbe0ff */
[----:B------:R-:W-:Y:S01]  /*17700*/  VIADD R247, R145, 0xfffffe83 ;  /* 0xfffffe8391f77836 */ /* 0x000fe20000000000 */
[----:B------:R-:W-:Y:S01]  /*17710*/  ISETP.GE.U32.AND P3, PT, R144, 0x7ffffe05, PT ;  /* 0x7ffffe059000780c */ /* 0x000fe20003f66070 */
[----:B------:R-:W1:Y:S02]  /*17720*/  LDC R145, c[0x0][0x3a0] ;  /* 0x0000e800ff917b82 */ /* 0x000e640000000800 */
[----:B------:R-:W-:Y:S01]  /*17730*/  IMAD.X R147, R201, 0x1, R0, P5 ;  /* 0x00000001c9937824 */ /* 0x000fe200028e0600 */
[----:B------:R2:W-:Y:S05]  /*17740*/  STL.64 [R1+0x2f8], R150 ;  /* 0x0002f89601007387 */ /* 0x0005ea0000100a00 */
[----:B------:R2:W-:Y:S01]  /*17750*/  LDGSTS.E [R246+0x301e8], desc[UR22][R150.64], !P4 ;  /* 0x301e800096f67fae */ /* 0x0005e2000e1a1016 */
[----:B------:R-:W3:Y:S01]  /*17760*/  LDC R144, c[0x0][0x3a0] ;  /* 0x0000e800ff907b82 */ /* 0x000ee20000000800 */
[----:B------:R-:W-:-:S02]  /*17770*/  ISETP.GE.U32.AND P2, PT, R247, 0x7ffffe04, PT ;  /* 0x7ffffe04f700780c */ /* 0x000fc40003f46070 */
[----:B------:R4:W-:Y:S04]  /*17780*/  STL.64 [R1+0x300], R148 ;  /* 0x0003009401007387 */ /* 0x0009e80000100a00 */
[----:B------:R1:W-:Y:S01]  /*17790*/  STL.64 [R1+0x308], R146 ;  /* 0x0003089201007387 */ /* 0x0003e20000100a00 */
[----:B------:R-:W4:Y:S03]  /*177a0*/  LDC R247, c[0x0][0x3a0] ;  /* 0x0000e800fff77b82 */ /* 0x000f260000000800 */
[----:B------:R-:W4:Y:S01]  /*177b0*/  LDL.LU.64 R154, [R1+0x9e0] ;  /* 0x0009e000019a7983 */ /* 0x000f220000300a00 */
[----:B--2---:R-:W-:-:S03]  /*177c0*/  IADD3 R150, P4, PT, R198, R2, RZ ;  /* 0x00000002c6967210 */ /* 0x004fc60007f9e0ff */
[----:B------:R-:W2:Y:S01]  /*177d0*/  LDL.LU.64 R194, [R1+0x9d8] ;  /* 0x0009d80001c27983 */ /* 0x000ea20000300a00 */
[----:B-1----:R-:W-:Y:S01]  /*177e0*/  IADD3 R201, PT, PT, R145, -0x17e, RZ ;  /* 0xfffffe8291c97810 */ /* 0x002fe20007ffe0ff */
[----:B------:R-:W-:Y:S02]  /*177f0*/  IMAD.X R151, R199, 0x1, R0, P4 ;  /* 0x00000001c7977824 */ /* 0x000fe400020e0600 */
[----:B------:R-:W-:Y:S01]  /*17800*/  LDGSTS.E [R246+0x301ec], desc[UR22][R148.64], !P3 ;  /* 0x301ec00094f67fae */ /* 0x000fe2000d9a1016 */
[----:B---3--:R-:W-:-:S03]  /*17810*/  VIADD R200, R144, 0xfffffe81 ;  /* 0xfffffe8190c87836 */ /* 0x008fc60000000000 */
[----:B------:R1:W-:Y:S04]  /*17820*/  LDGSTS.E [R246+0x301f0], desc[UR22][R146.64], !P2 ;  /* 0x301f000092f67fae */ /* 0x0003e8000d1a1016 */
[----:B----4-:R-:W3:Y:S01]  /*17830*/  LDL.LU.64 R148, [R1+0x9d0] ;  /* 0x0009d00001947983 */ /* 0x010ee20000300a00 */
[----:B------:R-:W-:Y:S01]  /*17840*/  ISETP.GE.U32.AND P3, PT, R201, 0x7ffffe03, PT ;  /* 0x7ffffe03c900780c */ /* 0x000fe20003f66070 */
[----:B------:R-:W-:Y:S01]  /*17850*/  VIADD R144, R247, 0xfffffe80 ;  /* 0xfffffe80f7907836 */ /* 0x000fe20000000000 */
[----:B------:R-:W-:Y:S01]  /*17860*/  ISETP.GE.U32.AND P2, PT, R200, 0x7ffffe02, PT ;  /* 0x7ffffe02c800780c */ /* 0x000fe20003f46070 */
[----:B------:R-:W-:Y:S01]  /*17870*/  STL.64 [R1+0x340], R150 ;  /* 0x0003409601007387 */ /* 0x000fe20000100a00 */
[----:B-1----:R-:W-:-:S03]  /*17880*/  IADD3 R146, P5, PT, R196, R2, RZ ;  /* 0x00000002c4927210 */ /* 0x002fc60007fbe0ff */
[----:B------:R-:W4:Y:S01]  /*17890*/  LDL.LU.64 R200, [R1+0x9c8] ;  /* 0x0009c80001c87983 */ /* 0x000f220000300a00 */
[----:B------:R-:W-:Y:S01]  /*178a0*/  ISETP.GE.U32.AND P4, PT, R144, 0x7ffffe01, PT ;  /* 0x7ffffe019000780c */ /* 0x000fe20003f86070 */
[----:B------:R-:W-:Y:S01]  /*178b0*/  IMAD.X R147, R197, 0x1, R0, P5 ;  /* 0x00000001c5937824 */ /* 0x000fe200028e0600 */
[----:B------:R-:W-:-:S03]  /*178c0*/  IADD3 R144, P5, PT, R134, R2, RZ ;  /* 0x0000000286907210 */ /* 0x000fc60007fbe0ff */
[----:B------:R1:W-:Y:S02]  /*178d0*/  LDGSTS.E [R246+0x301f4], desc[UR22][R150.64], !P3 ;  /* 0x301f400096f67fae */ /* 0x0003e4000d9a1016 */
[----:B------:R-:W-:Y:S02]  /*178e0*/  IMAD.X R145, R135, 0x1, R0, P5 ;  /* 0x0000000187917824 */ /* 0x000fe400028e0600 */
[----:B------:R1:W-:Y:S04]  /*178f0*/  STL.64 [R1+0x348], R146 ;  /* 0x0003489201007387 */ /* 0x0003e80000100a00 */
[----:B------:R-:W4:Y:S04]  /*17900*/  LDL.LU.64 R152, [R1+0x9c0] ;  /* 0x0009c00001987983 */ /* 0x000f280000300a00 */
[----:B------:R1:W-:Y:S04]  /*17910*/  STL.64 [R1+0x358], R144 ;  /* 0x0003589001007387 */ /* 0x0003e80000100a00 */
[----:B------:R-:W4:Y:S04]  /*17920*/  LDL.LU.64 R208, [R1+0x9b8] ;  /* 0x0009b80001d07983 */ /* 0x000f280000300a00 */
[----:B------:R-:W4:Y:S01]  /*17930*/  LDL.LU.64 R216, [R1+0x9b0] ;  /* 0x0009b00001d87983 */ /* 0x000f220000300a00 */
[----:B-----5:R-:W-:-:S03]  /*17940*/  ISETP.GE.AND P3, PT, R133, R207, PT ;  /* 0x000000cf8500720c */ /* 0x020fc60003f66270 */
[----:B------:R-:W-:Y:S01]  /*17950*/  LDGSTS.E [R246+0x301f8], desc[UR22][R146.64], !P2 ;  /* 0x301f800092f67fae */ /* 0x000fe2000d1a1016 */
[----:B------:R-:W-:Y:S02]  /*17960*/  ISETP.GT.AND P2, PT, R252, 0x17f, PT ;  /* 0x0000017ffc00780c */ /* 0x000fe40003f44270 */
[----:B------:R-:W-:Y:S01]  /*17970*/  SEL R134, RZ, 0x4, P3 ;  /* 0x00000004ff867807 */ /* 0x000fe20001800000 */
[----:B------:R-:W-:Y:S03]  /*17980*/  LDGSTS.E [R246+0x301fc], desc[UR22][R144.64], !P4 ;  /* 0x301fc00090f67fae */ /* 0x000fe6000e1a1016 */
[----:B------:R-:W-:Y:S01]  /*17990*/  SEL R134, R134, RZ, P2 ;  /* 0x000000ff86867207 */ /* 0x000fe20001000000 */
[----:B------:R-:W0:Y:S01]  /*179a0*/  LDGDEPBAR ;  /* 0x00000000000079af */ /* 0x000e220000000000 */
[----:B------:R-:W-:Y:S02]  /*179b0*/  SHF.R.S32.HI R135, RZ, 0x1f, R206 ;  /* 0x0000001fff877819 */ /* 0x000fe400000114ce */
[----:B------:R-:W-:Y:S01]  /*179c0*/  ISETP.NE.U32.AND P2, PT, R134, RZ, PT ;  /* 0x000000ff8600720c */ /* 0x000fe20003f45070 */
[C---:B------:R-:W-:Y:S01]  /*179d0*/  IMAD.SHL.U32 R134, R206.reuse, 0x4, RZ ;  /* 0x00000004ce867824 */ /* 0x040fe200078e00ff */
[----:B-1----:R-:W4:Y:S01]  /*179e0*/  LDL.LU.64 R146, [R1+0x9a8] ;  /* 0x0009a80001927983 */ /* 0x002f220000300a00 */
[----:B------:R-:W-:-:S03]  /*179f0*/  SHF.L.U64.HI R135, R206, 0x2, R135 ;  /* 0x00000002ce877819 */ /* 0x000fc60000010287 */
[----:B------:R-:W4:Y:S01]  /*17a00*/  LDL.LU.64 R144, [R1+0x9a0] ;  /* 0x0009a00001907983 */ /* 0x000f220000300a00 */
[----:B------:R-:W-:-:S05]  /*17a10*/  IADD3 R150, P3, PT, R154, R134, RZ ;  /* 0x000000869a967210 */ /* 0x000fca0007f7e0ff */
[----:B------:R-:W-:-:S05]  /*17a20*/  IMAD.X R151, R155, 0x1, R135, P3 ;  /* 0x000000019b977824 */ /* 0x000fca00018e0687 */
[----:B------:R2:W-:Y:S04]  /*17a30*/  STL.64 [R1+0x350], R150 ;  /* 0x0003509601007387 */ /* 0x0005e80000100a00 */
[----:B------:R2:W-:Y:S04]  /*17a40*/  LDGSTS.E [R143+0x20000], desc[UR22][R150.64], P2 ;  /* 0x20000000968f7fae */ /* 0x0005e800091a1016 */
[----:B------:R-:W4:Y:S01]  /*17a50*/  LDL.LU.64 R154, [R1+0x998] ;  /* 0x00099800019a7983 */ /* 0x000f220000300a00 */
[----:B--2---:R-:W-:-:S05]  /*17a60*/  IADD3 R150, P3, PT, R194, R134, RZ ;  /* 0x00000086c2967210 */ /* 0x004fca0007f7e0ff */
[----:B------:R-:W-:Y:S01]  /*17a70*/  IMAD.X R151, R195, 0x1, R135, P3 ;  /* 0x00000001c3977824 */ /* 0x000fe200018e0687 */
[----:B---3--:R-:W-:-:S04]  /*17a80*/  IADD3 R196, P3, PT, R148, R134, RZ ;  /* 0x0000008694c47210 */ /* 0x008fc80007f7e0ff */
[----:B------:R-:W-:Y:S01]  /*17a90*/  LDGSTS.E [R143+0x20400], desc[UR22][R150.64], P2 ;  /* 0x20400000968f7fae */ /* 0x000fe200091a1016 */
[--C-:B------:R-:W-:Y:S01]  /*17aa0*/  IMAD.X R197, R149, 0x1, R135.reuse, P3 ;  /* 0x0000000195c57824 */ /* 0x100fe200018e0687 */
[----:B----4-:R-:W-:Y:S02]  /*17ab0*/  IADD3 R194, P3, PT, R200, R134, RZ ;  /* 0x00000086c8c27210 */ /* 0x010fe40007f7e0ff */
[----:B------:R-:W2:Y:S04]  /*17ac0*/  LDL.LU.64 R148, [R1+0x990] ;  /* 0x0009900001947983 */ /* 0x000ea80000300a00 */
[----:B------:R1:W-:Y:S01]  /*17ad0*/  STL.64 [R1+0x3d0], R150 ;  /* 0x0003d09601007387 */ /* 0x0003e20000100a00 */
[----:B------:R-:W-:-:S03]  /*17ae0*/  IMAD.X R195, R201, 0x1, R135, P3 ;  /* 0x00000001c9c37824 */ /* 0x000fc600018e0687 */
[----:B------:R-:W-:Y:S04]  /*17af0*/  STL.64 [R1+0x410], R196 ;  /* 0x000410c401007387 */ /* 0x000fe80000100a00 */
[----:B------:R-:W-:Y:S04]  /*17b00*/  LDGSTS.E [R143+0x20800], desc[UR22][R196.64], P2 ;  /* 0x20800000c48f7fae */ /* 0x000fe800091a1016 */
[----:B-1----:R-:W3:Y:S04]  /*17b10*/  LDL.LU.64 R150, [R1+0x988] ;  /* 0x0009880001967983 */ /* 0x002ee80000300a00 */
[----:B------:R1:W-:Y:S04]  /*17b20*/  STL.64 [R1+0x450], R194 ;  /* 0x000450c201007387 */ /* 0x0003e80000100a00 */
[----:B------:R1:W-:Y:S04]  /*17b30*/  LDGSTS.E [R143+0x20c00], desc[UR22][R194.64], P2 ;  /* 0x20c00000c28f7fae */ /* 0x0003e800091a1016 */
[----:B------:R-:W4:Y:S01]  /*17b40*/  LDL.LU.64 R198, [R1+0x980] ;  /* 0x0009800001c67983 */ /* 0x000f220000300a00 */
[----:B-1----:R-:W-:-:S05]  /*17b50*/  IADD3 R194, P3, PT, R152, R134, RZ ;  /* 0x0000008698c27210 */ /* 0x002fca0007f7e0ff */
[----:B------:R-:W-:Y:S01]  /*17b60*/  IMAD.X R195, R153, 0x1, R135, P3 ;  /* 0x0000000199c37824 */ /* 0x000fe200018e0687 */
[----:B------:R-:W-:-:S04]  /*17b70*/  IADD3 R196, P3, PT, R208, R134, RZ ;  /* 0x00000086d0c47210 */ /* 0x000fc80007f7e0ff */
[----:B------:R-:W-:Y:S01]  /*17b80*/  IADD3.X R197, PT, PT, R209, R135, RZ, P3, !PT ;  /* 0x00000087d1c57210 */ /* 0x000fe20001ffe4ff */
[----:B------:R-:W-:Y:S04]  /*17b90*/  LDGSTS.E [R143+0x21000], desc[UR22][R194.64], P2 ;  /* 0x21000000c28f7fae */ /* 0x000fe800091a1016 */
[----:B------:R-:W4:Y:S01]  /*17ba0*/  LDL.LU.64 R208, [R1+0x598] ;  /* 0x0005980001d07983 */ /* 0x000f220000300a00 */
[----:B------:R-:W-:-:S03]  /*17bb0*/  IADD3 R152, P3, PT, R216, R134, RZ ;  /* 0x00000086d8987210 */ /* 0x000fc60007f7e0ff */
[----:B------:R1:W-:Y:S02]  /*17bc0*/  STL.64 [R1+0x5a0], R194 ;  /* 0x0005a0c201007387 */ /* 0x0003e40000100a00 */
[----:B------:R-:W-:Y:S02]  /*17bd0*/  IMAD.X R153, R217, 0x1, R135, P3 ;  /* 0x00000001d9997824 */ /* 0x000fe400018e0687 */
[----:B------:R-:W-:Y:S04]  /*17be0*/  STL.64 [R1+0x5a8], R196 ;  /* 0x0005a8c401007387 */ /* 0x000fe80000100a00 */
[----:B------:R-:W-:Y:S04]  /*17bf0*/  LDGSTS.E [R143+0x21400], desc[UR22][R196.64], P2 ;  /* 0x21400000c48f7fae */ /* 0x000fe800091a1016 */
[----:B-1----:R-:W4:Y:S04]  /*17c00*/  LDL.LU.64 R194, [R1+0x590] ;  /* 0x0005900001c27983 */ /* 0x002f280000300a00 */
[----:B------:R1:W-:Y:S04]  /*17c10*/  STL.64 [R1+0x5b0], R152 ;  /* 0x0005b09801007387 */ /* 0x0003e80000100a00 */
[----:B------:R-:W4:Y:S04]  /*17c20*/  LDL.LU.64 R216, [R1+0x588] ;  /* 0x0005880001d87983 */ /* 0x000f280000300a00 */
[----:B------:R-:W4:Y:S04]  /*17c30*/  LDL.LU.64 R200, [R1+0x580] ;  /* 0x0005800001c87983 */ /* 0x000f280000300a00 */
[----:B------:R1:W-:Y:S02]  /*17c40*/  LDGSTS.E [R143+0x21800], desc[UR22][R152.64], P2 ;  /* 0x21800000988f7fae */ /* 0x0003e400091a1016 */
[----:B-1----:R-:W-:-:S05]  /*17c50*/  IADD3 R152, P3, PT, R146, R134, RZ ;  /* 0x0000008692987210 */ /* 0x002fca0007f7e0ff */
[----:B------:R-:W-:Y:S01]  /*17c60*/  IMAD.X R153, R147, 0x1, R135, P3 ;  /* 0x0000000193997824 */ /* 0x000fe200018e0687 */
[----:B------:R-:W-:-:S04]  /*17c70*/  IADD3 R146, P3, PT, R144, R134, RZ ;  /* 0x0000008690927210 */ /* 0x000fc80007f7e0ff */
[----:B------:R2:W-:Y:S01]  /*17c80*/  LDGSTS.E [R143+0x21c00], desc[UR22][R152.64], P2 ;  /* 0x21c00000988f7fae */ /* 0x0005e200091a1016 */
[----:B------:R-:W-:-:S03]  /*17c90*/  IMAD.X R147, R145, 0x1, R135, P3 ;  /* 0x0000000191937824 */ /* 0x000fc600018e0687 */
[----:B------:R-:W-:Y:S04]  /*17ca0*/  STL.64 [R1+0x5c0], R152 ;  /* 0x0005c09801007387 */ /* 0x000fe80000100a00 */
[----:B------:R1:W-:Y:S04]  /*17cb0*/  STL.64 [R1+0x5d8], R146 ;  /* 0x0005d89201007387 */ /* 0x0003e80000100a00 */
[----:B------:R-:W-:Y:S04]  /*17cc0*/  LDGSTS.E [R143+0x22000], desc[UR22][R146.64], P2 ;  /* 0x22000000928f7fae */ /* 0x000fe800091a1016 */
[----:B-1----:R-:W4:Y:S01]  /*17cd0*/  LDL.LU.64 R146, [R1+0x578] ;  /* 0x0005780001927983 */ /* 0x002f220000300a00 */
[----:B------:R-:W-:-:S05]  /*17ce0*/  IADD3 R144, P3, PT, R154, R134, RZ ;  /* 0x000000869a907210 */ /* 0x000fca0007f7e0ff */
[----:B------:R-:W-:-:S05]  /*17cf0*/  IMAD.X R145, R155, 0x1, R135, P3 ;  /* 0x000000019b917824 */ /* 0x000fca00018e0687 */
[----:B------:R1:W-:Y:S04]  /*17d00*/  STL.64 [R1+0x608], R144 ;  /* 0x0006089001007387 */ /* 0x0003e80000100a00 */
[----:B------:R-:W4:Y:S04]  /*17d10*/  LDL.LU.64 R154, [R1+0x570] ;  /* 0x00057000019a7983 */ /* 0x000f280000300a00 */
[----:B------:R-:W-:Y:S01]  /*17d20*/  LDGSTS.E [R143+0x22400], desc[UR22][R144.64], P2 ;  /* 0x22400000908f7fae */ /* 0x000fe200091a1016 */
[----:B--2---:R-:W-:-:S05]  /*17d30*/  IADD3 R152, P3, PT, R148, R134, RZ ;  /* 0x0000008694987210 */ /* 0x004fca0007f7e0ff */
[----:B------:R-:W-:Y:S01]  /*17d40*/  IMAD.X R153, R149, 0x1, R135, P3 ;  /* 0x0000000195997824 */ /* 0x000fe200018e0687 */
[----:B-1----:R-:W2:Y:S01]  /*17d50*/  LDL.LU.64 R144, [R1+0x568] ;  /* 0x0005680001907983 */ /* 0x002ea20000300a00 */
[----:B---3--:R-:W-:-:S03]  /*17d60*/  IADD3 R148, P3, PT, R150, R134, RZ ;  /* 0x0000008696947210 */ /* 0x008fc60007f7e0ff */
[----:B------:R-:W-:Y:S02]  /*17d70*/  STL.64 [R1+0x648], R152 ;  /* 0x0006489801007387 */ /* 0x000fe40000100a00 */
[----:B------:R-:W-:Y:S02]  /*17d80*/  IMAD.X R149, R151, 0x1, R135, P3 ;  /* 0x0000000197957824 */ /* 0x000fe400018e0687 */
[----:B------:R-:W-:Y:S01]  /*17d90*/  LDGSTS.E [R143+0x22800], desc[UR22][R152.64], P2 ;  /* 0x22800000988f7fae */ /* 0x000fe200091a1016 */
[----:B----4-:R-:W-:-:S03]  /*17da0*/  IADD3 R150, P3, PT, R198, R134, RZ ;  /* 0x00000086c6967210 */ /* 0x010fc60007f7e0ff */
[----:B------:R1:W-:Y:S04]  /*17db0*/  STL.64 [R1+0x670], R148 ;  /* 0x0006709401007387 */ /* 0x0003e80000100a00 */
[----:B------:R-:W-:Y:S01]  /*17dc0*/  LDGSTS.E [R143+0x22c00], desc[UR22][R148.64], P2 ;  /* 0x22c00000948f7fae */ /* 0x000fe200091a1016 */
[----:B------:R-:W-:-:S05]  /*17dd0*/  IMAD.X R151, R199, 0x1, R135, P3 ;  /* 0x00000001c7977824 */ /* 0x000fca00018e0687 */
[----:B------:R3:W-:Y:S04]  /*17de0*/  LDGSTS.E [R143+0x23000], desc[UR22][R150.64], P2 ;  /* 0x23000000968f7fae */ /* 0x0007e800091a1016 */
[----:B-1----:R-:W4:Y:S04]  /*17df0*/  LDL.LU.64 R148, [R1+0x560] ;  /* 0x0005600001947983 */ /* 0x002f280000300a00 */
[----:B------:R3:W-:Y:S01]  /*17e00*/  STL.64 [R1+0x690], R150 ;  /* 0x0006909601007387 */ /* 0x0007e20000100a00 */
[----:B------:R-:W-:-:S03]  /*17e10*/  IADD3 R196, P3, PT, R208, R134, RZ ;  /* 0x00000086d0c47210 */ /* 0x000fc60007f7e0ff */
[----:B------:R-:W4:Y:S02]  /*17e20*/  LDL.LU.64 R152, [R1+0x558] ;  /* 0x0005580001987983 */ /* 0x000f240000300a00 */
[----:B------:R-:W-:Y:S02]  /*17e30*/  IMAD.X R197, R209, 0x1, R135, P3 ;  /* 0x00000001d1c57824 */ /* 0x000fe400018e0687 */
[----:B------:R-:W4:Y:S01]  /*17e40*/  LDL.LU.64 R208, [R1+0x550] ;  /* 0x0005500001d07983 */ /* 0x000f220000300a00 */
[----:B---3--:R-:W-:-:S03]  /*17e50*/  IADD3 R150, P3, PT, R194, R134, RZ ;  /* 0x00000086c2967210 */ /* 0x008fc60007f7e0ff */
[----:B------:R-:W-:Y:S02]  /*17e60*/  LDGSTS.E [R143+0x23400], desc[UR22][R196.64], P2 ;  /* 0x23400000c48f7fae */ /* 0x000fe400091a1016 */
[--C-:B------:R-:W-:Y:S01]  /*17e70*/  IMAD.X R151, R195, 0x1, R135.reuse, P3 ;  /* 0x00000001c3977824 */ /* 0x100fe200018e0687 */
[-C--:B------:R-:W-:Y:S01]  /*17e80*/  IADD3 R194, P3, PT, R216, R134.reuse, RZ ;  /* 0x00000086d8c27210 */ /* 0x080fe20007f7e0ff */
[----:B------:R-:W-:Y:S04]  /*17e90*/  STL.64 [R1+0x6a8], R196 ;  /* 0x0006a8c401007387 */ /* 0x000fe80000100a00 */
[----:B------:R-:W-:Y:S01]  /*17ea0*/  IMAD.X R195, R217, 0x1, R135, P3 ;  /* 0x00000001d9c37824 */ /* 0x000fe200018e0687 */
[----:B------:R1:W-:Y:S04]  /*17eb0*/  STL.64 [R1+0x6b8], R150 ;  /* 0x0006b89601007387 */ /* 0x0003e80000100a00 */
[----:B------:R-:W-:Y:S04]  /*17ec0*/  LDGSTS.E [R143+0x23800], desc[UR22][R150.64], P2 ;  /* 0x23800000968f7fae */ /* 0x000fe800091a1016 */
[----:B------:R3:W-:Y:S04]  /*17ed0*/  LDGSTS.E [R143+0x23c00], desc[UR22][R194.64], P2 ;  /* 0x23c00000c28f7fae */ /* 0x0007e800091a1016 */
[----:B-1----:R-:W4:Y:S04]  /*17ee0*/  LDL.LU.64 R150, [R1+0x548] ;  /* 0x0005480001967983 */ /* 0x002f280000300a00 */
[----:B------:R3:W-:Y:S04]  /*17ef0*/  STL.64 [R1+0x6c0], R194 ;  /* 0x0006c0c201007387 */ /* 0x0007e80000100a00 */
[----:B------:R-:W4:Y:S01]  /*17f00*/  LDL.LU.64 R216, [R1+0x540] ;  /* 0x0005400001d87983 */ /* 0x000f220000300a00 */
[----:B---3--:R-:W-:-:S05]  /*17f10*/  IADD3 R194, P3, PT, R200, R134, RZ ;  /* 0x00000086c8c27210 */ /* 0x008fca0007f7e0ff */
[----:B------:R-:W-:-:S05]  /*17f20*/  IMAD.X R195, R201, 0x1, R135, P3 ;  /* 0x00000001c9c37824 */ /* 0x000fca00018e0687 */
[----:B------:R1:W-:Y:S04]  /*17f30*/  STL.64 [R1+0x360], R194 ;  /* 0x000360c201007387 */ /* 0x0003e80000100a00 */
[----:B------:R-:W3:Y:S01]  /*17f40*/  LDL.LU.64 R200, [R1+0x538] ;  /* 0x0005380001c87983 */ /* 0x000ee20000300a00 */
[----:B------:R-:W-:-:S03]  /*17f50*/  IADD3 R196, P3, PT, R146, R134, RZ ;  /* 0x0000008692c47210 */ /* 0x000fc60007f7e0ff */
[----:B------:R1:W-:Y:S01]  /*17f60*/  LDGSTS.E [R136+0x20080], desc[UR22][R194.64], P2 ;  /* 0x20080000c2887fae */ /* 0x0003e200091a1016 */
[----:B------:R-:W-:-:S03]  /*17f70*/  IADD3.X R197, PT, PT, R147, R135, RZ, P3, !PT ;  /* 0x0000008793c57210 */ /* 0x000fc60001ffe4ff */
[----:B------:R-:W3:Y:S04]  /*17f80*/  LDL.LU.64 R146, [R1+0x530] ;  /* 0x0005300001927983 */ /* 0x000ee80000300a00 */
[----:B------:R-:W-:Y:S04]  /*17f90*/  STL.64 [R1+0x3c8], R196 ;  /* 0x0003c8c401007387 */ /* 0x000fe80000100a00 */
[----:B------:R4:W-:Y:S01]  /*17fa0*/  LDGSTS.E [R136+0x20480], desc[UR22][R196.64], P2 ;  /* 0x20480000c4887fae */ /* 0x0009e200091a1016 */
[----:B-1----:R-:W-:-:S05]  /*17fb0*/  IADD3 R194, P3, PT, R154, R134, RZ ;  /* 0x000000869ac27210 */ /* 0x002fca0007f7e0ff */
[----:B------:R-:W-:-:S05]  /*17fc0*/  IMAD.X R195, R155, 0x1, R135, P3 ;  /* 0x000000019bc37824 */ /* 0x000fca00018e0687 */
[----:B------:R-:W-:Y:S04]  /*17fd0*/  STL.64 [R1+0x408], R194 ;  /* 0x000408c201007387 */ /* 0x000fe80000100a00 */
[----:B------:R1:W-:Y:S01]  /*17fe0*/  LDGSTS.E [R136+0x20880], desc[UR22][R194.64], P2 ;  /* 0x20880000c2887fae */ /* 0x0003e200091a1016 */
[----:B--2---:R-:W-:-:S05]  /*17ff0*/  IADD3 R154, P3, PT, R144, R134, RZ ;  /* 0x00000086909a7210 */ /* 0x004fca0007f7e0ff */
[----:B------:R-:W-:Y:S02]  /*18000*/  IMAD.X R155, R145, 0x1, R135, P3 ;  /* 0x00000001919b7824 */ /* 0x000fe400018e0687 */
[----:B------:R-:W2:Y:S04]  /*18010*/  LDL.LU.64 R144, [R1+0x528] ;  /* 0x0005280001907983 */ /* 0x000ea80000300a00 */
[----:B------:R1:W-:Y:S04]  /*18020*/  STL.64 [R1+0x448], R154 ;  /* 0x0004489a01007387 */ /* 0x0003e80000100a00 */
[----:B------:R-:W-:Y:S04]  /*18030*/  LDGSTS.E [R136+0x20c80], desc[UR22][R154.64], P2 ;  /* 0x20c800009a887fae */ /* 0x000fe800091a1016 */
[----:B-1----:R-:W2:Y:S01]  /*18040*/  LDL.LU.64 R154, [R1+0x520] ;  /* 0x00052000019a7983 */ /* 0x002ea20000300a00 */
[----:B----4-:R-:W-:-:S05]  /*18050*/  IADD3 R196, P3, PT, R148, R134, RZ ;  /* 0x0000008694c47210 */ /* 0x010fca0007f7e0ff */
[----:B------:R-:W-:Y:S01]  /*18060*/  IMAD.X R197, R149, 0x1, R135, P3 ;  /* 0x0000000195c57824 */ /* 0x000fe200018e0687 */
[----:B------:R-:W-:-:S04]  /*18070*/  IADD3 R194, P3, PT, R152, R134, RZ ;  /* 0x0000008698c27210 */ /* 0x000fc80007f7e0ff */
[----:B------:R-:W-:Y:S01]  /*18080*/  LDGSTS.E [R136+0x21080], desc[UR22][R196.64], P2 ;  /* 0x21080000c4887fae */ /* 0x000fe200091a1016 */
[--C-:B------:R-:W-:Y:S01]  /*18090*/  IMAD.X R195, R153, 0x1, R135.reuse, P3 ;  /* 0x0000000199c37824 */ /* 0x100fe200018e0687 */
[----:B------:R-:W-:Y:S02]  /*180a0*/  IADD3 R148, P3, PT, R208, R134, RZ ;  /* 0x00000086d0947210 */ /* 0x000fe40007f7e0ff */
[----:B------:R-:W4:Y:S04]  /*180b0*/  LDL.LU.64 R152, [R1+0x518] ;  /* 0x0005180001987983 */ /* 0x000f280000300a00 */
[----:B------:R-:W-:Y:S01]  /*180c0*/  STL.64 [R1+0x560], R196 ;  /* 0x000560c401007387 */ /* 0x000fe20000100a00 */
[----:B------:R-:W-:-:S03]  /*180d0*/  IMAD.X R149, R209, 0x1, R135, P3 ;  /* 0x00000001d1957824 */ /* 0x000fc600018e0687 */
[----:B------:R1:W-:Y:S04]  /*180e0*/  STL.64 [R1+0x558], R194 ;  /* 0x000558c201007387 */ /* 0x0003e80000100a00 */
[----:B------:R-:W4:Y:S04]  /*180f0*/  LDL.LU.64 R208, [R1+0x510] ;  /* 0x0005100001d07983 */ /* 0x000f280000300a00 */
[----:B------:R3:W-:Y:S04]  /*18100*/  STL.64 [R1+0x550], R148 ;  /* 0x0005509401007387 */ /* 0x0007e80000100a00 */
[----:B------:R-:W4:Y:S04]  /*18110*/  LDL.LU.64 R198, [R1+0x508] ;  /* 0x0005080001c67983 */ /* 0x000f280000300a00 */
[----:B------:R1:W-:Y:S04]  /*18120*/  LDGSTS.E [R136+0x21480], desc[UR22][R194.64], P2 ;  /* 0x21480000c2887fae */ /* 0x0003e800091a1016 */
[----:B------:R3:W-:Y:S01]  /*18130*/  LDGSTS.E [R136+0x21880], desc[UR22][R148.64], P2 ;  /* 0x2188000094887fae */ /* 0x0007e200091a1016 */
[----:B-1----:R-:W-:-:S05]  /*18140*/  IADD3 R194, P3, PT, R150, R134, RZ ;  /* 0x0000008696c27210 */ /* 0x002fca0007f7e0ff */
[----:B------:R-:W-:Y:S01]  /*18150*/  IMAD.X R195, R151, 0x1, R135, P3 ;  /* 0x0000000197c37824 */ /* 0x000fe200018e0687 */
[----:B------:R-:W-:-:S04]  /*18160*/  IADD3 R150, P3, PT, R216, R134, RZ ;  /* 0x00000086d8967210 */ /* 0x000fc80007f7e0ff */
[----:B------:R-:W-:Y:S01]  /*18170*/  LDGSTS.E [R136+0x21c80], desc[UR22][R194.64], P2 ;  /* 0x21c80000c2887fae */ /* 0x000fe200091a1016 */
[----:B------:R-:W-:-:S03]  /*18180*/  IMAD.X R151, R217, 0x1, R135, P3 ;  /* 0x00000001d9977824 */ /* 0x000fc600018e0687 */
[----:B------:R-:W4:Y:S04]  /*18190*/  LDL.LU.64 R216, [R1+0x500] ;  /* 0x0005000001d87983 */ /* 0x000f280000300a00 */
[----:B------:R1:W-:Y:S01]  /*181a0*/  STL.64 [R1+0x548], R194 ;  /* 0x000548c201007387 */ /* 0x0003e20000100a00 */
[----:B---3--:R-:W-:-:S03]  /*181b0*/  IADD3 R148, P3, PT, R200, R134, RZ ;  /* 0x00000086c8947210 */ /* 0x008fc60007f7e0ff */
[----:B------:R3:W-:Y:S02]  /*181c0*/  STL.64 [R1+0x540], R150 ;  /* 0x0005409601007387 */ /* 0x0007e40000100a00 */
[----:B------:R-:W-:Y:S02]  /*181d0*/  IMAD.X R149, R201, 0x1, R135, P3 ;  /* 0x00000001c9957824 */ /* 0x000fe400018e0687 */
[----:B------:R3:W-:Y:S04]  /*181e0*/  LDGSTS.E [R136+0x22080], desc[UR22][R150.64], P2 ;  /* 0x2208000096887fae */ /* 0x0007e800091a1016 */
[----:B------:R3:W-:Y:S04]  /*181f0*/  STL.64 [R1+0x588], R148 ;  /* 0x0005889401007387 */ /* 0x0007e80000100a00 */
[----:B-1----:R-:W4:Y:S04]  /*18200*/  LDL.LU.64 R194, [R1+0x4f8] ;  /* 0x0004f80001c27983 */ /* 0x002f280000300a00 */
[----:B------:R-:W-:Y:S01]  /*18210*/  LDGSTS.E [R136+0x22480], desc[UR22][R148.64], P2 ;  /* 0x2248000094887fae */ /* 0x000fe200091a1016 */
[----:B---3--:R-:W-:-:S03]  /*18220*/  IADD3 R150, P3, PT, R146, R134, RZ ;  /* 0x0000008692967210 */ /* 0x008fc60007f7e0ff */
[----:B------:R-:W3:Y:S02]  /*18230*/  LDL.LU.64 R148, [R1+0x4f0] ;  /* 0x0004f00001947983 */ /* 0x000ee40000300a00 */
[----:B------:R-:W-:Y:S02]  /*18240*/  IMAD.X R151, R147, 0x1, R135, P3 ;  /* 0x0000000193977824 */ /* 0x000fe400018e0687 */
[----:B------:R-:W3:Y:S04]  /*18250*/  LDL.LU.64 R200, [R1+0x4e8] ;  /* 0x0004e80001c87983 */ /* 0x000ee80000300a00 */
[----:B------:R-:W-:Y:S04]  /*18260*/  STL.64 [R1+0x600], R150 ;  /* 0x0006009601007387 */ /* 0x000fe80000100a00 */
[----:B------:R-:W-:Y:S01]  /*18270*/  LDGSTS.E [R136+0x22880], desc[UR22][R150.64], P2 ;  /* 0x2288000096887fae */ /* 0x000fe200091a1016 */
[----:B--2---:R-:W-:-:S05]  /*18280*/  IADD3 R146, P3, PT, R144, R134, RZ ;  /* 0x0000008690927210 */ /* 0x004fca0007f7e0ff */
[----:B------:R-:W-:-:S05]  /*18290*/  IMAD.X R147, R145, 0x1, R135, P3 ;  /* 0x0000000191937824 */ /* 0x000fca00018e0687 */
[----:B------:R1:W-:Y:S04]  /*182a0*/  STL.64 [R1+0x640], R146 ;  /* 0x0006409201007387 */ /* 0x0003e80000100a00 */
[----:B------:R-:W-:Y:S01]  /*182b0*/  LDGSTS.E [R136+0x22c80], desc[UR22][R146.64], P2 ;  /* 0x22c8000092887fae */ /* 0x000fe200091a1016 */
[----:B------:R-:W-:-:S05]  /*182c0*/  IADD3 R144, P3, PT, R154, R134, RZ ;  /* 0x000000869a907210 */ /* 0x000fca0007f7e0ff */
[----:B------:R-:W-:-:S05]  /*182d0*/  IMAD.X R145, R155, 0x1, R135, P3 ;  /* 0x000000019b917824 */ /* 0x000fca00018e0687 */
[----:B------:R2:W-:Y:S04]  /*182e0*/  STL.64 [R1+0x668], R144 ;  /* 0x0006689001007387 */ /* 0x0005e80000100a00 */
[----:B-1----:R-:W3:Y:S04]  /*182f0*/  LDL.LU.64 R146, [R1+0x4e0] ;  /* 0x0004e00001927983 */ /* 0x002ee80000300a00 */
[----:B------:R-:W3:Y:S04]  /*18300*/  LDL.LU.64 R150, [R1+0x4d8] ;  /* 0x0004d80001967983 */ /* 0x000ee80000300a00 */
[----:B------:R2:W-:Y:S01]  /*18310*/  LDGSTS.E [R136+0x23080], desc[UR22][R144.64], P2 ;  /* 0x2308000090887fae */ /* 0x0005e200091a1016 */
[----:B----4-:R-:W-:-:S04]  /*18320*/  IADD3 R154, P3, PT, R152, R134, RZ ;  /* 0x00000086989a7210 */ /* 0x010fc80007f7e0ff */
[----:B------:R-:W-:-:S05]  /*18330*/  IADD3.X R155, PT, PT, R153, R135, RZ, P3, !PT ;  /* 0x00000087999b7210 */ /* 0x000fca0001ffe4ff */
[----:B------:R-:W-:Y:S01]  /*18340*/  LDGSTS.E [R136+0x23480], desc[UR22][R154.64], P2 ;  /* 0x234800009a887fae */ /* 0x000fe200091a1016 */
[----:B------:R-:W-:-:S05]  /*18350*/  IADD3 R152, P3, PT, R208, R134, RZ ;  /* 0x00000086d0987210 */ /* 0x000fca0007f7e0ff */
[----:B------:R-:W-:Y:S02]  /*18360*/  IMAD.X R153, R209, 0x1, R135, P3 ;  /* 0x00000001d1997824 */ /* 0x000fe400018e0687 */
[----:B------:R-:W4:Y:S01]  /*18370*/  LDL.LU.64 R208, [R1+0x4d0] ;  /* 0x0004d00001d07983 */ /* 0x000f220000300a00 */
[----:B--2---:R-:W-:-:S03]  /*18380*/  IADD3 R144, P3, PT, R198, R134, RZ ;  /* 0x00000086c6907210 */ /* 0x004fc60007f7e0ff */
[----:B------:R-:W-:Y:S02]  /*18390*/  LDGSTS.E [R136+0x23880], desc[UR22][R152.64], P2 ;  /* 0x2388000098887fae */ /* 0x000fe400091a1016 */
[----:B------:R-:W-:Y:S02]  /*183a0*/  IMAD.X R145, R199, 0x1, R135, P3 ;  /* 0x00000001c7917824 */ /* 0x000fe400018e0687 */
[----:B------:R1:W-:Y:S04]  /*183b0*/  STL.64 [R1+0x688], R154 ;  /* 0x0006889a01007387 */ /* 0x0003e80000100a00 */
[----:B------:R2:W-:Y:S04]  /*183c0*/  STL.64 [R1+0x6a0], R152 ;  /* 0x0006a09801007387 */ /* 0x0005e80000100a00 */
[----:B------:R2:W-:Y:S04]  /*183d0*/  STL.64 [R1+0x6b0], R144 ;  /* 0x0006b09001007387 */ /* 0x0005e80000100a00 */
[----:B-1----:R-:W4:Y:S04]  /*183e0*/  LDL.LU.64 R154, [R1+0x4c8] ;  /* 0x0004c800019a7983 */ /* 0x002f280000300a00 */
[----:B--2---:R-:W2:Y:S04]  /*183f0*/  LDL.LU.64 R152, [R1+0x4c0] ;  /* 0x0004c00001987983 */ /* 0x004ea80000300a00 */
[----:B------:R1:W-:Y:S01]  /*18400*/  LDGSTS.E [R136+0x23c80], desc[UR22][R144.64], P2 ;  /* 0x23c8000090887fae */ /* 0x0003e200091a1016 */
[----:B------:R-:W-:-:S05]  /*18410*/  IADD3 R196, P3, PT, R216, R134, RZ ;  /* 0x00000086d8c47210 */ /* 0x000fca0007f7e0ff */
[----:B------:R-:W-:Y:S02]  /*18420*/  IMAD.X R197, R217, 0x1, R135, P3 ;  /* 0x00000001d9c57824 */ /* 0x000fe400018e0687 */
[----:B------:R-:W2:Y:S04]  /*18430*/  LDL.LU.64 R216, [R1+0x4b8] ;  /* 0x0004b80001d87983 */ /* 0x000ea80000300a00 */
[----:B------:R-:W-:Y:S01]  /*18440*/  LDGSTS.E [R137+0x20100], desc[UR22][R196.64], P2 ;  /* 0x20100000c4897fae */ /* 0x000fe200091a1016 */
[----:B-1----:R-:W-:-:S05]  /*18450*/  IADD3 R144, P3, PT, R194, R134, RZ ;  /* 0x00000086c2907210 */ /* 0x002fca0007f7e0ff */
[----:B------:R-:W-:-:S05]  /*18460*/  IMAD.X R145, R195, 0x1, R135, P3 ;  /* 0x00000001c3917824 */ /* 0x000fca00018e0687 */
[----:B------:R-:W-:Y:S01]  /*18470*/  LDGSTS.E [R137+0x20500], desc[UR22][R144.64], P2 ;  /* 0x2050000090897fae */ /* 0x000fe200091a1016 */
[----:B---3--:R-:W-:-:S05]  /*18480*/  IADD3 R198, P3, PT, R148, R134, RZ ;  /* 0x0000008694c67210 */ /* 0x008fca0007f7e0ff */
[----:B------:R-:W-:Y:S02]  /*18490*/  IMAD.X R199, R149, 0x1, R135, P3 ;  /* 0x0000000195c77824 */ /* 0x000fe400018e0687 */
[----:B------:R-:W3:Y:S01]  /*184a0*/  LDL.LU.64 R148, [R1+0x4b0] ;  /* 0x0004b00001947983 */ /* 0x000ee20000300a00 */
[----:B------:R-:W-:-:S03]  /*184b0*/  IADD3 R194, P3, PT, R200, R134, RZ ;  /* 0x00000086c8c27210 */ /* 0x000fc60007f7e0ff */
[----:B------:R1:W-:Y:S02]  /*184c0*/  STL.64 [R1+0x390], R144 ;  /* 0x0003909001007387 */ /* 0x0003e40000100a00 */
[----:B------:R-:W-:Y:S02]  /*184d0*/  IMAD.X R195, R201, 0x1, R135, P3 ;  /* 0x00000001c9c37824 */ /* 0x000fe400018e0687 */
[----:B------:R-:W-:Y:S04]  /*184e0*/  STL.64 [R1+0x3c0], R198 ;  /* 0x0003c0c601007387 */ /* 0x000fe80000100a00 */
[----:B------:R1:W-:Y:S04]  /*184f0*/  LDGSTS.E [R137+0x20900], desc[UR22][R198.64], P2 ;  /* 0x20900000c6897fae */ /* 0x0003e800091a1016 */
[----:B-1----:R-:W3:Y:S04]  /*18500*/  LDL.LU.64 R144, [R1+0x4a8] ;  /* 0x0004a80001907983 */ /* 0x002ee80000300a00 */
[----:B------:R1:W-:Y:S04]  /*18510*/  STL.64 [R1+0x400], R194 ;  /* 0x000400c201007387 */ /* 0x0003e80000100a00 */
[----:B------:R-:W-:Y:S04]  /*18520*/  LDGSTS.E [R137+0x20d00], desc[UR22][R194.64], P2 ;  /* 0x20d00000c2897fae */ /* 0x000fe800091a1016 */
[----:B-1----:R-:W3:Y:S01]  /*18530*/  LDL.LU.64 R194, [R1+0x4a0] ;  /* 0x0004a00001c27983 */ /* 0x002ee20000300a00 */
[----:B------:R-:W-:-:S05]  /*18540*/  IADD3 R200, P3, PT, R146, R134, RZ ;  /* 0x0000008692c87210 */ /* 0x000fca0007f7e0ff */
[----:B------:R-:W-:Y:S01]  /*18550*/  IMAD.X R201, R147, 0x1, R135, P3 ;  /* 0x0000000193c97824 */ /* 0x000fe200018e0687 */
[----:B------:R-:W-:-:S04]  /*18560*/  IADD3 R198, P3, PT, R150, R134, RZ ;  /* 0x0000008696c67210 */ /* 0x000fc80007f7e0ff */
[----:B------:R1:W-:Y:S01]  /*18570*/  LDGSTS.E [R137+0x21100], desc[UR22][R200.64], P2 ;  /* 0x21100000c8897fae */ /* 0x0003e200091a1016 */
[----:B------:R-:W-:-:S03]  /*18580*/  IMAD.X R199, R151, 0x1, R135, P3 ;  /* 0x0000000197c77824 */ /* 0x000fc600018e0687 */
[----:B------:R-:W3:Y:S04]  /*18590*/  LDL.LU.64 R150, [R1+0x498] ;  /* 0x0004980001967983 */ /* 0x000ee80000300a00 */
[----:B------:R-:W-:Y:S04]  /*185a0*/  STL.64 [R1+0x440], R200 ;  /* 0x000440c801007387 */ /* 0x000fe80000100a00 */
[----:B------:R1:W-:Y:S04]  /*185b0*/  STL.64 [R1+0x4d8], R198 ;  /* 0x0004d8c601007387 */ /* 0x0003e80000100a00 */
[----:B------:R-:W-:Y:S01]  /*185c0*/  LDGSTS.E [R137+0x21500], desc[UR22][R198.64], P2 ;  /* 0x21500000c6897fae */ /* 0x000fe200091a1016 */
[----:B----4-:R-:W-:-:S05]  /*185d0*/  IADD3 R146, P3, PT, R208, R134, RZ ;  /* 0x00000086d0927210 */ /* 0x010fca0007f7e0ff */
[----:B------:R-:W-:Y:S02]  /*185e0*/  IMAD.X R147, R209, 0x1, R135, P3 ;  /* 0x00000001d1937824 */ /* 0x000fe400018e0687 */
[----:B------:R-:W4:Y:S04]  /*185f0*/  LDL.LU.64 R208, [R1+0x490] ;  /* 0x0004900001d07983 */ /* 0x000f280000300a00 */
[----:B------:R2:W-:Y:S04]  /*18600*/  STL.64 [R1+0x4d0], R146 ;  /* 0x0004d09201007387 */ /* 0x0005e80000100a00 */
[----:B-1----:R-:W4:Y:S04]  /*18610*/  LDL.LU.64 R198, [R1+0x488] ;  /* 0x0004880001c67983 */ /* 0x002f280000300a00 */
[----:B------:R1:W-:Y:S01]  /*18620*/  LDGSTS.E [R137+0x21900], desc[UR22][R146.64], P2 ;  /* 0x2190000092897fae */ /* 0x0003e200091a1016 */
[----:B------:R-:W-:-:S05]  /*18630*/  IADD3 R200, P3, PT, R154, R134, RZ ;  /* 0x000000869ac87210 */ /* 0x000fca0007f7e0ff */
[----:B------:R-:W-:Y:S01]  /*18640*/  IMAD.X R201, R155, 0x1, R135, P3 ;  /* 0x000000019bc97824 */ /* 0x000fe200018e0687 */
[----:B--2---:R-:W-:-:S04]  /*18650*/  IADD3 R154, P3, PT, R152, R134, RZ ;  /* 0x00000086989a7210 */ /* 0x004fc80007f7e0ff */
[----:B------:R-:W-:Y:S01]  /*18660*/  LDGSTS.E [R137+0x21d00], desc[UR22][R200.64], P2 ;  /* 0x21d00000c8897fae */ /* 0x000fe200091a1016 */
[----:B------:R-:W-:-:S03]  /*18670*/  IMAD.X R155, R153, 0x1, R135, P3 ;  /* 0x00000001999b7824 */ /* 0x000fc600018e0687 */
[----:B------:R-:W2:Y:S01]  /*18680*/  LDL.LU.64 R152, [R1+0x480] ;  /* 0x0004800001987983 */ /* 0x000ea20000300a00 */
[----:B-1----:R-:W-:-:S03]  /*18690*/  IADD3 R146, P3, PT, R216, R134, RZ ;  /* 0x00000086d8927210 */ /* 0x002fc60007f7e0ff */
[----:B------:R1:W-:Y:S01]  /*186a0*/  STL.64 [R1+0x4c8], R200 ;  /* 0x0004c8c801007387 */ /* 0x0003e20000100a00 */
[----:B------:R-:W-:-:S03]  /*186b0*/  IADD3.X R147, PT, PT, R217, R135, RZ, P3, !PT ;  /* 0x00000087d9937210 */ /* 0x000fc60001ffe4ff */
[----:B------:R3:W-:Y:S04]  /*186c0*/  STL.64 [R1+0x4c0], R154 ;  /* 0x0004c09a01007387 */ /* 0x0007e80000100a00 */
[----:B------:R-:W2:Y:S04]  /*186d0*/  LDL.LU.64 R216, [R1+0x478] ;  /* 0x0004780001d87983 */ /* 0x000ea80000300a00 */
[----:B------:R3:W-:Y:S04]  /*186e0*/  LDGSTS.E [R137+0x22100], desc[UR22][R154.64], P2 ;  /* 0x221000009a897fae */ /* 0x0007e800091a1016 */
[----:B------:R3:W-:Y:S04]  /*186f0*/  STL.64 [R1+0x508], R146 ;  /* 0x0005089201007387 */ /* 0x0007e80000100a00 */
[----:B-1----:R-:W2:Y:S04]  /*18700*/  LDL.LU.64 R200, [R1+0x470] ;  /* 0x0004700001c87983 */ /* 0x002ea80000300a00 */
[----:B------:R1:W-:Y:S01]  /*18710*/  LDGSTS.E [R137+0x22500], desc[UR22][R146.64], P2 ;  /* 0x2250000092897fae */ /* 0x0003e200091a1016 */
[----:B---3--:R-:W-:-:S05]  /*18720*/  IADD3 R154, P3, PT, R148, R134, RZ ;  /* 0x00000086949a7210 */ /* 0x008fca0007f7e0ff */
[----:B------:R-:W-:Y:S02]  /*18730*/  IMAD.X R155, R149, 0x1, R135, P3 ;  /* 0x00000001959b7824 */ /* 0x000fe400018e0687 */
[----:B------:R-:W3:Y:S01]  /*18740*/  LDL.LU.64 R148, [R1+0x468] ;  /* 0x0004680001947983 */ /* 0x000ee20000300a00 */
[----:B-1----:R-:W-:-:S03]  /*18750*/  IADD3 R146, P3, PT, R144, R134, RZ ;  /* 0x0000008690927210 */ /* 0x002fc60007f7e0ff */
[----:B------:R1:W-:Y:S02]  /*18760*/  LDGSTS.E [R137+0x22900], desc[UR22][R154.64], P2 ;  /* 0x229000009a897fae */ /* 0x0003e400091a1016 */
[----:B------:R-:W-:Y:S02]  /*18770*/  IMAD.X R147, R145, 0x1, R135, P3 ;  /* 0x0000000191937824 */ /* 0x000fe400018e0687 */
[----:B------:R-:W-:Y:S04]  /*18780*/  STL.64 [R1+0x538], R154 ;  /* 0x0005389a01007387 */ /* 0x000fe80000100a00 */
[----:B------:R1:W-:Y:S04]  /*18790*/  STL.64 [R1+0x5f8], R146 ;  /* 0x0005f89201007387 */ /* 0x0003e80000100a00 */
[----:B------:R-:W-:Y:S01]  /*187a0*/  LDGSTS.E [R137+0x22d00], desc[UR22][R146.64], P2 ;  /* 0x22d0000092897fae */ /* 0x000fe200091a1016 */
[----:B------:R-:W-:-:S05]  /*187b0*/  IADD3 R144, P3, PT, R194, R134, RZ ;  /* 0x00000086c2907210 */ /* 0x000fca0007f7e0ff */
[----:B------:R-:W-:Y:S02]  /*187c0*/  IMAD.X R145, R195, 0x1, R135, P3 ;  /* 0x00000001c3917824 */ /* 0x000fe400018e0687 */
[----:B------:R-:W3:Y:S04]  /*187d0*/  LDL.LU.64 R194, [R1+0x460] ;  /* 0x0004600001c27983 */ /* 0x000ee80000300a00 */
[----:B------:R4:W-:Y:S04]  /*187e0*/  STL.64 [R1+0x638], R144 ;  /* 0x0006389001007387 */ /* 0x0009e80000100a00 */
[----:B-1----:R-:W3:Y:S04]  /*187f0*/  LDL.LU.64 R146, [R1+0x458] ;  /* 0x0004580001927983 */ /* 0x002ee80000300a00 */
[----:B------:R1:W-:Y:S01]  /*18800*/  LDGSTS.E [R137+0x23100], desc[UR22][R144.64], P2 ;  /* 0x2310000090897fae */ /* 0x0003e200091a1016 */
[----:B------:R-:W-:-:S05]  /*18810*/  IADD3 R154, P3, PT, R150, R134, RZ ;  /* 0x00000086969a7210 */ /* 0x000fca0007f7e0ff */
[----:B------:R-:W-:-:S05]  /*18820*/  IMAD.X R155, R151, 0x1, R135, P3 ;  /* 0x00000001979b7824 */ /* 0x000fca00018e0687 */
[----:B------:R-:W-:Y:S01]  /*18830*/  LDGSTS.E [R137+0x23500], desc[UR22][R154.64], P2 ;  /* 0x235000009a897fae */ /* 0x000fe200091a1016 */
[----:B----4-:R-:W-:-:S05]  /*18840*/  IADD3 R150, P3, PT, R208, R134, RZ ;  /* 0x00000086d0967210 */ /* 0x010fca0007f7e0ff */
[----:B------:R-:W-:Y:S02]  /*18850*/  IMAD.X R151, R209, 0x1, R135, P3 ;  /* 0x00000001d1977824 */ /* 0x000fe400018e0687 */
[----:B------:R-:W4:Y:S01]  /*18860*/  LDL.LU.64 R208, [R1+0x240] ;  /* 0x0002400001d07983 */ /* 0x000f220000300a00 */
[----:B-1----:R-:W-:-:S03]  /*18870*/  IADD3 R144, P3, PT, R198, R134, RZ ;  /* 0x00000086c6907210 */ /* 0x002fc60007f7e0ff */
[----:B------:R-:W-:Y:S02]  /*18880*/  LDGSTS.E [R137+0x23900], desc[UR22][R150.64], P2 ;  /* 0x2390000096897fae */ /* 0x000fe400091a1016 */
[----:B------:R-:W-:Y:S02]  /*18890*/  IMAD.X R145, R199, 0x1, R135, P3 ;  /* 0x00000001c7917824 */ /* 0x000fe400018e0687 */
[----:B------:R1:W-:Y:S04]  /*188a0*/  STL.64 [R1+0x660], R154 ;  /* 0x0006609a01007387 */ /* 0x0003e80000100a00 */
[----:B------:R1:W-:Y:S04]  /*188b0*/  STL.64 [R1+0x680], R150 ;  /* 0x0006809601007387 */ /* 0x0003e80000100a00 */
[----:B------:R2:W-:Y:S04]  /*188c0*/  STL.64 [R1+0x698], R144 ;  /* 0x0006989001007387 */ /* 0x0005e80000100a00 */
[----:B-1----:R-:W4:Y:S04]  /*188d0*/  LDL.LU.64 R154, [R1+0x238] ;  /* 0x00023800019a7983 */ /* 0x002f280000300a00 */
[----:B------:R2:W-:Y:S04]  /*188e0*/  LDGSTS.E [R137+0x23d00], desc[UR22][R144.64], P2 ;  /* 0x23d0000090897fae */ /* 0x0005e800091a1016 */
[----:B------:R-:W4:Y:S01]  /*188f0*/  LDL.LU.64 R150, [R1+0x208] ;  /* 0x0002080001967983 */ /* 0x000f220000300a00 */
[----:B--2---:R-:W-:-:S05]  /*18900*/  IADD3 R144, P3, PT, R152, R134, RZ ;  /* 0x0000008698907210 */ /* 0x004fca0007f7e0ff */
[----:B------:R-:W-:-:S05]  /*18910*/  IMAD.X R145, R153, 0x1, R135, P3 ;  /* 0x0000000199917824 */ /* 0x000fca00018e0687 */
[----:B------:R1:W-:Y:S04]  /*18920*/  STL.64 [R1+0x2d0], R144 ;  /* 0x0002d09001007387 */ /* 0x0003e80000100a00 */
[----:B------:R1:W-:Y:S02]  /*18930*/  LDGSTS.E [R138+0x20180], desc[UR22][R144.64], P2 ;  /* 0x20180000908a7fae */ /* 0x0003e400091a1016 */
[----:B-1----:R-:W-:-:S05]  /*18940*/  IADD3 R144, P3, PT, R216, R134, RZ ;  /* 0x00000086d8907210 */ /* 0x002fca0007f7e0ff */
[--C-:B------:R-:W-:Y:S01]  /*18950*/  IMAD.X R145, R217, 0x1, R135.reuse, P3 ;  /* 0x00000001d9917824 */ /* 0x100fe200018e0687 */
[-C--:B------:R-:W-:Y:S01]  /*18960*/  IADD3 R152, P3, PT, R200, R134.reuse, RZ ;  /* 0x00000086c8987210 */ /* 0x080fe20007f7e0ff */
[----:B------:R-:W2:Y:S04]  /*18970*/  LDL.LU.64 R216, [R1+0x1f0] ;  /* 0x0001f00001d87983 */ /* 0x000ea80000300a00 */
[----:B------:R-:W-:Y:S01]  /*18980*/  IMAD.X R153, R201, 0x1, R135, P3 ;  /* 0x00000001c9997824 */ /* 0x000fe200018e0687 */
[----:B------:R-:W-:Y:S01]  /*18990*/  LDGSTS.E [R138+0x20580], desc[UR22][R144.64], P2 ;  /* 0x20580000908a7fae */ /* 0x000fe200091a1016 */
[----:B---3--:R-:W-:-:S03]  /*189a0*/  IADD3 R136, P3, PT, R148, R134, RZ ;  /* 0x0000008694887210 */ /* 0x008fc60007f7e0ff */
[----:B------:R1:W-:Y:S02]  /*189b0*/  STL.64 [R1+0x318], R144 ;  /* 0x0003189001007387 */ /* 0x0003e40000100a00 */
[----:B------:R-:W-:Y:S02]  /*189c0*/  IMAD.X R137, R149, 0x1, R135, P3 ;  /* 0x0000000195897824 */ /* 0x000fe400018e0687 */
[----:B------:R-:W-:Y:S04]  /*189d0*/  LDGSTS.E [R138+0x20980], desc[UR22][R152.64], P2 ;  /* 0x20980000988a7fae */ /* 0x000fe800091a1016 */
[----:B------:R-:W3:Y:S04]  /*189e0*/  LDL.LU.64 R148, [R1+0x1c8] ;  /* 0x0001c80001947983 */ /* 0x000ee80000300a00 */
[----:B------:R1:W-:Y:S04]  /*189f0*/  STL.64 [R1+0x388], R152 ;  /* 0x0003889801007387 */ /* 0x0003e80000100a00 */
[----:B-1----:R-:W3:Y:S04]  /*18a00*/  LDL.LU.64 R144, [R1+0x198] ;  /* 0x0001980001907983 */ /* 0x002ee80000300a00 */
[----:B------:R4:W-:Y:S04]  /*18a10*/  STL.64 [R1+0x3b8], R136 ;  /* 0x0003b88801007387 */ /* 0x0009e80000100a00 */
[----:B------:R-:W3:Y:S04]  /*18a20*/  LDL.LU.64 R152, [R1+0x168] ;  /* 0x0001680001987983 */ /* 0x000ee80000300a00 */
[----:B------:R4:W-:Y:S01]  /*18a30*/  LDGSTS.E [R138+0x20d80], desc[UR22][R136.64], P2 ;  /* 0x20d80000888a7fae */ /* 0x0009e200091a1016 */
[----:B------:R-:W-:-:S05]  /*18a40*/  IADD3 R206, P3, PT, R194, R134, RZ ;  /* 0x00000086c2ce7210 */ /* 0x000fca0007f7e0ff */
[----:B------:R-:W-:Y:S02]  /*18a50*/  IMAD.X R207, R195, 0x1, R135, P3 ;  /* 0x00000001c3cf7824 */ /* 0x000fe400018e0687 */
[----:B------:R-:W3:Y:S01]  /*18a60*/  LDL.LU.64 R194, [R1+0x138] ;  /* 0x0001380001c27983 */ /* 0x000ee20000300a00 */
[----:B------:R-:W-:-:S03]  /*18a70*/  IADD3 R200, P3, PT, R146, R134, RZ ;  /* 0x0000008692c87210 */ /* 0x000fc60007f7e0ff */
[----:B------:R1:W-:Y:S04]  /*18a80*/  STL.64 [R1+0x3f8], R206 ;  /* 0x0003f8ce01007387 */ /* 0x0003e80000100a00 */
[----:B------:R-:W3:Y:S01]  /*18a90*/  LDL.LU.64 R198, [R1+0xf8] ;  /* 0x0000f80001c67983 */ /* 0x000ee20000300a00 */
[----:B------:R-:W-:-:S03]  /*18aa0*/  IADD3.X R201, PT, PT, R147, R135, RZ, P3, !PT ;  /* 0x0000008793c97210 */ /* 0x000fc60001ffe4ff */
[----:B------:R-:W3:Y:S04]  /*18ab0*/  LDL.LU.64 R146, [R1+0xc8] ;  /* 0x0000c80001927983 */ /* 0x000ee80000300a00 */
[----:B------:R1:W-:Y:S04]  /*18ac0*/  STL.64 [R1+0x438], R200 ;  /* 0x000438c801007387 */ /* 0x0003e80000100a00 */
[----:B------:R-:W-:Y:S04]  /*18ad0*/  LDGSTS.E [R138+0x21180], desc[UR22][R206.64], P2 ;  /* 0x21180000ce8a7fae */ /* 0x000fe800091a1016 */
[----:B------:R-:W-:Y:S01]  /*18ae0*/  LDGSTS.E [R138+0x21580], desc[UR22][R200.64], P2 ;  /* 0x21580000c88a7fae */ /* 0x000fe200091a1016 */
[----:B----4-:R-:W-:-:S05]  /*18af0*/  IADD3 R136, P3, PT, R208, R134, RZ ;  /* 0x00000086d0887210 */ /* 0x010fca0007f7e0ff */
[----:B------:R-:W-:-:S05]  /*18b00*/  IMAD.X R137, R209, 0x1, R135, P3 ;  /* 0x00000001d1897824 */ /* 0x000fca00018e0687 */
[----:B------:R4:W-:Y:S04]  /*18b10*/  STL.64 [R1+0x478], R136 ;  /* 0x0004788801007387 */ /* 0x0009e80000100a00 */
[----:B-1----:R-:W3:Y:S04]  /*18b20*/  LDL.LU.64 R206, [R1+0x98] ;  /* 0x0000980001ce7983 */ /* 0x002ee80000300a00 */
[----:B------:R-:W3:Y:S01]  /*18b30*/  LDL.LU.64 R200, [R1+0x68] ;  /* 0x0000680001c87983 */ /* 0x000ee20000300a00 */
[----:B------:R-:W-:-:S03]  /*18b40*/  IADD3 R208, P3, PT, R154, R134, RZ ;  /* 0x000000869ad07210 */ /* 0x000fc60007f7e0ff */
[----:B------:R-:W-:Y:S02]  /*18b50*/  LDGSTS.E [R138+0x21980], desc[UR22][R136.64], P2 ;  /* 0x21980000888a7fae */ /* 0x000fe400091a1016 */
[----:B------:R-:W-:-:S05]  /*18b60*/  IMAD.X R209, R155, 0x1, R135, P3 ;  /* 0x000000019bd17824 */ /* 0x000fca00018e0687 */
[----:B------:R1:W-:Y:S04]  /*18b70*/  STL.64 [R1+0x488], R208 ;  /* 0x000488d001007387 */ /* 0x0003e80000100a00 */
[----:B----4-:R-:W4:Y:S04]  /*18b80*/  LDL.LU.64 R136, [R1+0x30] ;  /* 0x0000300001887983 */ /* 0x010f280000300a00 */
[----:B------:R-:W4:Y:S01]  /*18b90*/  LDL.LU.64 R246, [R1+0x10] ;  /* 0x0000100001f67983 */ /* 0x000f220000300a00 */
[----:B------:R-:W-:-:S03]  /*18ba0*/  IADD3 R154, P3, PT, R150, R134, RZ ;  /* 0x00000086969a7210 */ /* 0x000fc60007f7e0ff */
[----:B------:R-:W-:Y:S02]  /*18bb0*/  LDGSTS.E [R138+0x21d80], desc[UR22][R208.64], P2 ;  /* 0x21d80000d08a7fae */ /* 0x000fe400091a1016 */
[----:B------:R-:W-:-:S05]  /*18bc0*/  IMAD.X R155, R151, 0x1, R135, P3 ;  /* 0x00000001979b7824 */ /* 0x000fca00018e0687 */
[----:B------:R1:W-:Y:S04]  /*18bd0*/  STL.64 [R1+0x490], R154 ;  /* 0x0004909a01007387 */ /* 0x0003e80000100a00 */
[----:B------:R-:W-:Y:S01]  /*18be0*/  LDGSTS.E [R138+0x22180], desc[UR22][R154.64], P2 ;  /* 0x221800009a8a7fae */ /* 0x000fe200091a1016 */
[----:B--2---:R-:W-:-:S05]  /*18bf0*/  IADD3 R150, P3, PT, R216, R134, RZ ;  /* 0x00000086d8967210 */ /* 0x004fca0007f7e0ff */
[----:B------:R-:W-:Y:S02]  /*18c00*/  IMAD.X R151, R217, 0x1, R135, P3 ;  /* 0x00000001d9977824 */ /* 0x000fe400018e0687 */
[----:B------:R-:W2:Y:S04]  /*18c10*/  LDL.LU.64 R216, [R1+0xc28] ;  /* 0x000c280001d87983 */ /* 0x000ea80000300a00 */
[----:B-1----:R-:W2:Y:S04]  /*18c20*/  LDL.LU.64 R208, [R1+0xc20] ;  /* 0x000c200001d07983 */ /* 0x002ea80000300a00 */
[----:B------:R-:W2:Y:S04]  /*18c30*/  LDL.LU.64 R154, [R1+0xc18] ;  /* 0x000c1800019a7983 */ /* 0x000ea80000300a00 */
[----:B------:R3:W-:Y:S04]  /*18c40*/  STL.64 [R1+0x4b8], R150 ;  /* 0x0004b89601007387 */ /* 0x0007e80000100a00 */
[----:B------:R3:W-:Y:S02]  /*18c50*/  LDGSTS.E [R138+0x22580], desc[UR22][R150.64], P2 ;  /* 0x22580000968a7fae */ /* 0x0007e400091a1016 */
[----:B---3--:R-:W-:-:S05]  /*18c60*/  IADD3 R150, P3, PT, R148, R134, RZ ;  /* 0x0000008694967210 */ /* 0x008fca0007f7e0ff */
[----:B------:R-:W-:Y:S01]  /*18c70*/  IMAD.X R151, R149, 0x1, R135, P3 ;  /* 0x0000000195977824 */ /* 0x000fe200018e0687 */
[----:B------:R-:W-:-:S04]  /*18c80*/  IADD3 R148, P3, PT, R144, R134, RZ ;  /* 0x0000008690947210 */ /* 0x000fc80007f7e0ff */
[----:B------:R-:W-:Y:S01]  /*18c90*/  LDGSTS.E [R138+0x22980], desc[UR22][R150.64], P2 ;  /* 0x22980000968a7fae */ /* 0x000fe200091a1016 */
[--C-:B------:R-:W-:Y:S01]  /*18ca0*/  IMAD.X R149, R145, 0x1, R135.reuse, P3 ;  /* 0x0000000191957824 */ /* 0x100fe200018e0687 */
[-C--:B------:R-:W-:Y:S02]  /*18cb0*/  IADD3 R144, P3, PT, R152, R134.reuse, RZ ;  /* 0x0000008698907210 */ /* 0x080fe40007f7e0ff */
[----:B------:R1:W-:Y:S03]  /*18cc0*/  STL.64 [R1+0x500], R150 ;  /* 0x0005009601007387 */ /* 0x0003e60000100a00 */
[----:B------:R-:W-:Y:S01]  /*18cd0*/  IMAD.X R145, R153, 0x1, R135, P3 ;  /* 0x0000000199917824 */ /* 0x000fe200018e0687 */
[----:B------:R-:W-:Y:S04]  /*18ce0*/  LDGSTS.E [R138+0x22d80], desc[UR22][R148.64], P2 ;  /* 0x22d80000948a7fae */ /* 0x000fe800091a1016 */
[----:B------:R-:W3:Y:S04]  /*18cf0*/  LDL.LU.64 R152, [R1+0xc10] ;  /* 0x000c100001987983 */ /* 0x000ee80000300a00 */
[----:B-1----:R-:W2:Y:S04]  /*18d00*/  LDL.LU.64 R150, [R1+0xc08] ;  /* 0x000c080001967983 */ /* 0x002ea80000300a00 */
[----:B------:R1:W-:Y:S04]  /*18d10*/  STL.64 [R1+0x510], R148 ;  /* 0x0005109401007387 */ /* 0x0003e80000100a00 */
[----:B------:R1:W-:Y:S04]  /*18d20*/  LDGSTS.E [R138+0x23180], desc[UR22][R144.64], P2 ;  /* 0x23180000908a7fae */ /* 0x0003e800091a1016 */
[----:B-1----:R-:W2:Y:S04]  /*18d30*/  LDL.LU.64 R148, [R1+0xc00] ;  /* 0x000c000001947983 */ /* 0x002ea80000300a00 */
[----:B------:R1:W-:Y:S02]  /*18d40*/  STL.64 [R1+0x590], R144 ;  /* 0x0005909001007387 */ /* 0x0003e40000100a00 */
[----:B-1----:R-:W-:-:S05]  /*18d50*/  IADD3 R144, P3, PT, R194, R134, RZ ;  /* 0x00000086c2907210 */ /* 0x002fca0007f7e0ff */
        /* <DEDUP_REMOVED lines=8> */
[----:B------:R-:W2:Y:S04]  /*18de0*/  LDL.LU.64 R146, [R1+0xbf8] ;  /* 0x000bf80001927983 */ /* 0x000ea80000300a00 */
        /* <DEDUP_REMOVED lines=8> */
[----:B------:R-:W-:Y:S01]  /*18e70*/  IADD3.X R207, PT, PT, R201, R135, RZ, P3, !PT ;  /* 0x00000087c9cf7210 */ /* 0x000fe20001ffe4ff */
[----:B------:R-:W-:Y:S01]  /*18e80*/  LDGSTS.E [R139+0x20200], desc[UR22][R198.64], P2 ;  /* 0x20200000c68b7fae */ /* 0x000fe200091a1016 */
[----:B----4-:R-:W-:-:S03]  /*18e90*/  IADD3 R200, P3, PT, R136, R134, RZ ;  /* 0x0000008688c87210 */ /* 0x010fc60007f7e0ff */
[----:B------:R1:W-:Y:S02]  /*18ea0*/  STL.64 [R1+0x2c8], R206 ;  /* 0x0002c8ce01007387 */ /* 0x0003e40000100a00 */
[--C-:B------:R-:W-:Y:S01]  /*18eb0*/  IMAD.X R201, R137, 0x1, R135.reuse, P3 ;  /* 0x0000000189c97824 */ /* 0x100fe200018e0687 */
[-C--:B------:R-:W-:Y:S01]  /*18ec0*/  IADD3 R136, P3, PT, R246, R134.reuse, RZ ;  /* 0x00000086f6887210 */ /* 0x080fe20007f7e0ff */
[----:B------:R1:W-:Y:S04]  /*18ed0*/  LDGSTS.E [R139+0x20600], desc[UR22][R206.64], P2 ;  /* 0x20600000ce8b7fae */ /* 0x0003e800091a1016 */
[----:B------:R-:W-:Y:S01]  /*18ee0*/  IMAD.X R137, R247, 0x1, R135, P3 ;  /* 0x00000001f7897824 */ /* 0x000fe200018e0687 */
[----:B------:R4:W-:Y:S04]  /*18ef0*/  STL.64 [R1+0x310], R200 ;  /* 0x000310c801007387 */ /* 0x0009e80000100a00 */
[----:B------:R4:W-:Y:S01]  /*18f00*/  LDGSTS.E [R139+0x20a00], desc[UR22][R200.64], P2 ;  /* 0x20a00000c88b7fae */ /* 0x0009e200091a1016 */
[----:B-1----:R-:W-:-:S03]  /*18f10*/  IADD3 R206, P3, PT, R248, R134, RZ ;  /* 0x00000086f8ce7210 */ /* 0x002fc60007f7e0ff */
[----:B------:R1:W-:Y:S02]  /*18f20*/  STL.64 [R1+0x380], R136 ;  /* 0x0003808801007387 */ /* 0x0003e40000100a00 */
[----:B------:R-:W-:Y:S02]  /*18f30*/  IMAD.X R207, R249, 0x1, R135, P3 ;  /* 0x00000001f9cf7824 */ /* 0x000fe400018e0687 */
[----:B------:R1:W-:Y:S01]  /*18f40*/  LDGSTS.E [R139+0x20e00], desc[UR22][R136.64], P2 ;  /* 0x20e00000888b7fae */ /* 0x0003e200091a1016 */
[----:B----4-:R-:W-:-:S03]  /*18f50*/  IADD3 R200, P3, PT, R238, R134, RZ ;  /* 0x00000086eec87210 */ /* 0x010fc60007f7e0ff */
[----:B------:R-:W-:Y:S02]  /*18f60*/  STL.64 [R1+0x398], R206 ;  /* 0x000398ce01007387 */ /* 0x000fe40000100a00 */
[----:B------:R-:W-:Y:S02]  /*18f70*/  IMAD.X R201, R239, 0x1, R135, P3 ;  /* 0x00000001efc97824 */ /* 0x000fe400018e0687 */
[----:B------:R-:W-:Y:S01]  /*18f80*/  LDGSTS.E [R139+0x21200], desc[UR22][R206.64], P2 ;  /* 0x21200000ce8b7fae */ /* 0x000fe200091a1016 */
[----:B-1----:R-:W-:-:S03]  /*18f90*/  IADD3 R136, P3, PT, R230, R134, RZ ;  /* 0x00000086e6887210 */ /* 0x002fc60007f7e0ff */
[----:B------:R-:W-:Y:S02]  /*18fa0*/  STL.64 [R1+0x3d8], R200 ;  /* 0x0003d8c801007387 */ /* 0x000fe40000100a00 */
[----:B------:R-:W-:Y:S02]  /*18fb0*/  IMAD.X R137, R231, 0x1, R135, P3 ;  /* 0x00000001e7897824 */ /* 0x000fe400018e0687 */
[----:B------:R-:W-:Y:S04]  /*18fc0*/  LDGSTS.E [R139+0x21600], desc[UR22][R200.64], P2 ;  /* 0x21600000c88b7fae */ /* 0x000fe800091a1016 */
[----:B------:R1:W-:Y:S04]  /*18fd0*/  STL.64 [R1+0x418], R136 ;  /* 0x0004188801007387 */ /* 0x0003e80000100a00 */
[----:B------:R-:W-:Y:S04]  /*18fe0*/  LDGSTS.E [R139+0x21a00], desc[UR22][R136.64], P2 ;  /* 0x21a00000888b7fae */ /* 0x000fe800091a1016 */
[----:B-1----:R-:W4:Y:S04]  /*18ff0*/  LDL.LU.64 R136, [R1+0x60] ;  /* 0x0000600001887983 */ /* 0x002f280000300a00 */
[----:B------:R-:W2:Y:S04]  /*19000*/  LDL.LU.64 R206, [R1+0x48] ;  /* 0x0000480001ce7983 */ /* 0x000ea80000300a00 */
[----:B------:R-:W3:Y:S04]  /*19010*/  LDL.LU.64 R246, [R1+0x28] ;  /* 0x0000280001f67983 */ /* 0x000ee80000300a00 */
[----:B------:R-:W3:Y:S01]  /*19020*/  LDL.LU.64 R200, [R1+0x8] ;  /* 0x0000080001c87983 */ /* 0x000ee20000300a00 */
[----:B------:R-:W-:-:S05]  /*19030*/  IADD3 R248, P3, PT, R222, R134, RZ ;  /* 0x00000086def87210 */ /* 0x000fca0007f7e0ff */
[----:B------:R-:W-:Y:S01]  /*19040*/  IMAD.X R249, R223, 0x1, R135, P3 ;  /* 0x00000001dff97824 */ /* 0x000fe200018e0687 */
[----:B------:R-:W-:-:S04]  /*19050*/  IADD3 R238, P3, PT, R214, R134, RZ ;  /* 0x00000086d6ee7210 */ /* 0x000fc80007f7e0ff */
[----:B------:R-:W-:Y:S01]  /*19060*/  LDGSTS.E [R139+0x21e00], desc[UR22][R248.64], P2 ;  /* 0x21e00000f88b7fae */ /* 0x000fe200091a1016 */
        /* <DEDUP_REMOVED lines=9> */
[--C-:B------:R-:W-:Y:S01]  /*19100*/  IMAD.X R215, R191, 0x1, R135.reuse, P3 ;  /* 0x00000001bfd77824 */ /* 0x100fe200018e0687 */
[-C--:B------:R-:W-:Y:S02]  /*19110*/  IADD3 R204, P3, PT, R188, R134.reuse, RZ ;  /* 0x00000086bccc7210 */ /* 0x080fe40007f7e0ff */
[----:B------:R-:W-:Y:S03]  /*19120*/  STL.64 [R1+0x458], R248 ;  /* 0x000458f801007387 */ /* 0x000fe60000100a00 */
[----:B------:R-:W-:Y:S01]  /*19130*/  IMAD.X R205, R189, 0x1, R135, P3 ;  /* 0x00000001bdcd7824 */ /* 0x000fe200018e0687 */
[-C--:B------:R-:W-:Y:S01]  /*19140*/  IADD3 R192, P3, PT, R186, R134.reuse, RZ ;  /* 0x00000086bac07210 */ /* 0x080fe20007f7e0ff */
[----:B------:R-:W-:Y:S03]  /*19150*/  LDGSTS.E [R139+0x22e00], desc[UR22][R214.64], P2 ;  /* 0x22e00000d68b7fae */ /* 0x000fe600091a1016 */
[----:B------:R-:W-:Y:S01]  /*19160*/  IADD3.X R193, PT, PT, R187, R135, RZ, P3, !PT ;  /* 0x00000087bbc17210 */ /* 0x000fe20001ffe4ff */
[----:B------:R-:W-:Y:S01]  /*19170*/  LDGSTS.E [R139+0x23200], desc[UR22][R204.64], P2 ;  /* 0x23200000cc8b7fae */ /* 0x000fe200091a1016 */
[----:B------:R-:W-:-:S03]  /*19180*/  IADD3 R190, P3, PT, R184, R134, RZ ;  /* 0x00000086b8be7210 */ /* 0x000fc60007f7e0ff */
[----:B------:R-:W-:Y:S02]  /*19190*/  LDGSTS.E [R139+0x23600], desc[UR22][R192.64], P2 ;  /* 0x23600000c08b7fae */ /* 0x000fe400091a1016 */
[--C-:B------:R-:W-:Y:S01]  /*191a0*/  IMAD.X R191, R185, 0x1, R135.reuse, P3 ;  /* 0x00000001b9bf7824 */ /* 0x100fe200018e0687 */
[-C--:B------:R-:W-:Y:S01]  /*191b0*/  IADD3 R188, P3, PT, R182, R134.reuse, RZ ;  /* 0x00000086b6bc7210 */ /* 0x080fe20007f7e0ff */
[----:B------:R-:W-:Y:S04]  /*191c0*/  STL.64 [R1+0x480], R238 ;  /* 0x000480ee01007387 */ /* 0x000fe80000100a00 */
[----:B------:R-:W-:Y:S01]  /*191d0*/  IMAD.X R189, R183, 0x1, R135, P3 ;  /* 0x00000001b7bd7824 */ /* 0x000fe200018e0687 */
[----:B------:R-:W-:Y:S04]  /*191e0*/  LDGSTS.E [R139+0x23a00], desc[UR22][R190.64], P2 ;  /* 0x23a00000be8b7fae */ /* 0x000fe800091a1016 */
[----:B------:R-:W-:Y:S04]  /*191f0*/  STL.64 [R1+0x498], R230 ;  /* 0x000498e601007387 */ /* 0x000fe80000100a00 */
[----:B------:R1:W-:Y:S04]  /*19200*/  LDGSTS.E [R139+0x23e00], desc[UR22][R188.64], P2 ;  /* 0x23e00000bc8b7fae */ /* 0x0003e800091a1016 */
[----:B------:R-:W-:Y:S04]  /*19210*/  STL.64 [R1+0x4f8], R222 ;  /* 0x0004f8de01007387 */ /* 0x000fe80000100a00 */
[----:B------:R-:W-:Y:S04]  /*19220*/  STL.64 [R1+0x518], R214 ;  /* 0x000518d601007387 */ /* 0x000fe80000100a00 */
[----:B------:R-:W-:Y:S04]  /*19230*/  STL.64 [R1+0x580], R204 ;  /* 0x000580cc01007387 */ /* 0x000fe80000100a00 */
[----:B------:R-:W-:Y:S04]  /*19240*/  STL.64 [R1+0x598], R192 ;  /* 0x000598c001007387 */ /* 0x000fe80000100a00 */
[----:B------:R-:W-:Y:S04]  /*19250*/  STL.64 [R1+0x610], R190 ;  /* 0x000610be01007387 */ /* 0x000fe80000100a00 */
[----:B------:R-:W-:Y:S01]  /*19260*/  STL.64 [R1+0x650], R188 ;  /* 0x000650bc01007387 */ /* 0x000fe20000100a00 */
[----:B----4-:R-:W-:-:S05]  /*19270*/  IADD3 R182, P3, PT, R136, R134, RZ ;  /* 0x0000008688b67210 */ /* 0x010fca0007f7e0ff */
[----:B------:R-:W-:Y:S01]  /*19280*/  IMAD.X R183, R137, 0x1, R135, P3 ;  /* 0x0000000189b77824 */ /* 0x000fe200018e0687 */
[----:B--2---:R-:W-:-:S04]  /*19290*/  IADD3 R184, P3, PT, R206, R134, RZ ;  /* 0x00000086ceb87210 */ /* 0x004fc80007f7e0ff */
[----:B------:R-:W-:Y:S01]  /*192a0*/  LDGSTS.E [R140+0x20280], desc[UR22][R182.64], P2 ;  /* 0x20280000b68c7fae */ /* 0x000fe200091a1016 */
[----:B------:R-:W-:Y:S01]  /*192b0*/  IMAD.X R185, R207, 0x1, R135, P3 ;  /* 0x00000001cfb97824 */ /* 0x000fe200018e0687 */
[----:B---3--:R-:W-:-:S04]  /*192c0*/  IADD3 R138, P3, PT, R246, R134, RZ ;  /* 0x00000086f68a7210 */ /* 0x008fc80007f7e0ff */
[----:B------:R2:W-:Y:S01]  /*192d0*/  LDGSTS.E [R140+0x20680], desc[UR22][R184.64], P2 ;  /* 0x20680000b88c7fae */ /* 0x0005e200091a1016 */
[--C-:B-1----:R-:W-:Y:S01]  /*192e0*/  IMAD.X R139, R247, 0x1, R135.reuse, P3 ;  /* 0x00000001f78b7824 */ /* 0x102fe200018e0687 */
[-C--:B------:R-:W-:Y:S02]  /*192f0*/  IADD3 R136, P3, PT, R200, R134.reuse, RZ ;  /* 0x00000086c8887210 */ /* 0x080fe40007f7e0ff */
[----:B------:R2:W-:Y:S03]  /*19300*/  STL.64 [R1+0x2a0], R184 ;  /* 0x0002a0b801007387 */ /* 0x0005e60000100a00 */
[----:B------:R-:W-:Y:S01]  /*19310*/  IMAD.X R137, R201, 0x1, R135, P3 ;  /* 0x00000001c9897824 */ /* 0x000fe200018e0687 */
[----:B------:R1:W-:Y:S04]  /*19320*/  STL.64 [R1+0x2e0], R138 ;  /* 0x0002e08a01007387 */ /* 0x0003e80000100a00 */
[----:B------:R1:W-:Y:S01]  /*19330*/  LDGSTS.E [R140+0x20a80], desc[UR22][R138.64], P2 ;  /* 0x20a800008a8c7fae */ /* 0x0003e200091a1016 */
[----:B--2---:R-:W-:-:S03]  /*19340*/  IADD3 R184, P3, PT, R244, R134, RZ ;  /* 0x00000086f4b87210 */ /* 0x004fc60007f7e0ff */
[----:B------:R2:W-:Y:S02]  /*19350*/  STL.64 [R1+0x320], R136 ;  /* 0x0003208801007387 */ /* 0x0005e40000100a00 */
[----:B------:R-:W-:Y:S02]  /*19360*/  IMAD.X R185, R245, 0x1, R135, P3 ;  /* 0x00000001f5b97824 */ /* 0x000fe400018e0687 */
[----:B------:R2:W-:Y:S01]  /*19370*/  LDGSTS.E [R140+0x20e80], desc[UR22][R136.64], P2 ;  /* 0x20e80000888c7fae */ /* 0x0005e200091a1016 */
[----:B-1----:R-:W-:-:S03]  /*19380*/  IADD3 R138, P3, PT, R236, R134, RZ ;  /* 0x00000086ec8a7210 */ /* 0x002fc60007f7e0ff */
[----:B------:R-:W-:Y:S02]  /*19390*/  STL.64 [R1+0x378], R184 ;  /* 0x000378b801007387 */ /* 0x000fe40000100a00 */
[----:B------:R-:W-:Y:S02]  /*193a0*/  IMAD.X R139, R237, 0x1, R135, P3 ;  /* 0x00000001ed8b7824 */ /* 0x000fe400018e0687 */
[----:B------:R1:W-:Y:S01]  /*193b0*/  LDGSTS.E [R140+0x21280], desc[UR22][R184.64], P2 ;  /* 0x21280000b88c7fae */ /* 0x0003e200091a1016 */
[----:B--2---:R-:W-:-:S03]  /*193c0*/  IADD3 R136, P3, PT, R228, R134, RZ ;  /* 0x00000086e4887210 */ /* 0x004fc60007f7e0ff */
[----:B------:R-:W-:Y:S02]  /*193d0*/  STL.64 [R1+0x3a0], R138 ;  /* 0x0003a08a01007387 */ /* 0x000fe40000100a00 */
[----:B------:R-:W-:Y:S02]  /*193e0*/  IMAD.X R137, R229, 0x1, R135, P3 ;  /* 0x00000001e5897824 */ /* 0x000fe400018e0687 */
[----:B------:R2:W-:Y:S04]  /*193f0*/  LDGSTS.E [R140+0x21680], desc[UR22][R138.64], P2 ;  /* 0x216800008a8c7fae */ /* 0x0005e800091a1016 */
[----:B------:R3:W-:Y:S04]  /*19400*/  STL.64 [R1+0x3e0], R136 ;  /* 0x0003e08801007387 */ /* 0x0007e80000100a00 */
[----:B------:R-:W-:Y:S04]  /*19410*/  LDGSTS.E [R140+0x21a80], desc[UR22][R136.64], P2 ;  /* 0x21a80000888c7fae */ /* 0x000fe800091a1016 */
[----:B---3--:R-:W3:Y:S04]  /*19420*/  LDL.LU.64 R136, [R1+0x58] ;  /* 0x0000580001887983 */ /* 0x008ee80000300a00 */
[----:B------:R-:W4:Y:S04]  /*19430*/  LDL.LU.64 R206, [R1+0x40] ;  /* 0x0000400001ce7983 */ /* 0x000f280000300a00 */
[----:B------:R-:W4:Y:S04]  /*19440*/  LDL.LU.64 R246, [R1+0x20] ;  /* 0x0000200001f67983 */ /* 0x000f280000300a00 */
[----:B------:R-:W4:Y:S01]  /*19450*/  LDL.LU.64 R200, [R1] ;  /* 0x0000000001c87983 */ /* 0x000f220000300a00 */
[----:B------:R-:W-:-:S05]  /*19460*/  IADD3 R186, P3, PT, R220, R134, RZ ;  /* 0x00000086dcba7210 */ /* 0x000fca0007f7e0ff */
[----:B------:R-:W-:Y:S01]  /*19470*/  IMAD.X R187, R221, 0x1, R135, P3 ;  /* 0x00000001ddbb7824 */ /* 0x000fe200018e0687 */
[----:B-1----:R-:W-:-:S04]  /*19480*/  IADD3 R184, P3, PT, R212, R134, RZ ;  /* 0x00000086d4b87210 */ /* 0x002fc80007f7e0ff */
[----:B------:R1:W-:Y:S01]  /*19490*/  LDGSTS.E [R140+0x21e80], desc[UR22][R186.64], P2 ;  /* 0x21e80000ba8c7fae */ /* 0x0003e200091a1016 */
[----:B------:R-:W-:Y:S01]  /*194a0*/  IMAD.X R185, R213, 0x1, R135, P3 ;  /* 0x00000001d5b97824 */ /* 0x000fe200018e0687 */
[-C--:B--2---:R-:W-:Y:S02]  /*194b0*/  IADD3 R138, P3, PT, R202, R134.reuse, RZ ;  /* 0x00000086ca8a7210 */ /* 0x084fe40007f7e0ff */
[----:B------:R1:W-:Y:S02]  /*194c0*/  STL.64 [R1+0x420], R186 ;  /* 0x000420ba01007387 */ /* 0x0003e40000100a00 */
[----:B------:R-:W-:Y:S02]  /*194d0*/  IADD3.X R139, PT, PT, R203, R135, RZ, P3, !PT ;  /* 0x00000087cb8b7210 */ /* 0x000fe40001ffe4ff */
[----:B------:R2:W-:Y:S04]  /*194e0*/  STL.64 [R1+0x460], R184 ;  /* 0x000460b801007387 */ /* 0x0005e80000100a00 */
[----:B------:R2:W-:Y:S01]  /*194f0*/  LDGSTS.E [R140+0x22280], desc[UR22][R184.64], P2 ;  /* 0x22280000b88c7fae */ /* 0x0005e200091a1016 */
[----:B-1----:R-:W-:-:S03]  /*19500*/  IADD3 R186, P3, PT, R180, R134, RZ ;  /* 0x00000086b4ba7210 */ /* 0x002fc60007f7e0ff */
[----:B------:R1:W-:Y:S02]  /*19510*/  STL.64 [R1+0x4a0], R138 ;  /* 0x0004a08a01007387 */ /* 0x0003e40000100a00 */
[----:B------:R-:W-:Y:S02]  /*19520*/  IMAD.X R187, R181, 0x1, R135, P3 ;  /* 0x00000001b5bb7824 */ /* 0x000fe400018e0687 */
[----:B------:R1:W-:Y:S01]  /*19530*/  LDGSTS.E [R140+0x22680], desc[UR22][R138.64], P2 ;  /* 0x226800008a8c7fae */ /* 0x0003e200091a1016 */
[----:B--2---:R-:W-:-:S03]  /*19540*/  IADD3 R184, P3, PT, R178, R134, RZ ;  /* 0x00000086b2b87210 */ /* 0x004fc60007f7e0ff */
[----:B------:R-:W-:Y:S02]  /*19550*/  STL.64 [R1+0x4e0], R186 ;  /* 0x0004e0ba01007387 */ /* 0x000fe40000100a00 */
[----:B------:R-:W-:Y:S02]  /*19560*/  IMAD.X R185, R179, 0x1, R135, P3 ;  /* 0x00000001b3b97824 */ /* 0x000fe400018e0687 */
[----:B------:R-:W-:Y:S01]  /*19570*/  LDGSTS.E [R140+0x22a80], desc[UR22][R186.64], P2 ;  /* 0x22a80000ba8c7fae */ /* 0x000fe200091a1016 */
[----:B-1----:R-:W-:-:S03]  /*19580*/  IADD3 R138, P3, PT, R176, R134, RZ ;  /* 0x00000086b08a7210 */ /* 0x002fc60007f7e0ff */
[----:B------:R-:W-:Y:S02]  /*19590*/  STL.64 [R1+0x520], R184 ;  /* 0x000520b801007387 */ /* 0x000fe40000100a00 */
[--C-:B------:R-:W-:Y:S01]  /*195a0*/  IMAD.X R139, R177, 0x1, R135.reuse, P3 ;  /* 0x00000001b18b7824 */ /* 0x100fe200018e0687 */
[-C--:B------:R-:W-:Y:S01]  /*195b0*/  IADD3 R178, P3, PT, R174, R134.reuse, RZ ;  /* 0x00000086aeb27210 */ /* 0x080fe20007f7e0ff */
[----:B------:R-:W-:Y:S04]  /*195c0*/  LDGSTS.E [R140+0x22e80], desc[UR22][R184.64], P2 ;  /* 0x22e80000b88c7fae */ /* 0x000fe800091a1016 */
[--C-:B------:R-:W-:Y:S01]  /*195d0*/  IMAD.X R179, R175, 0x1, R135.reuse, P3 ;  /* 0x00000001afb37824 */ /* 0x100fe200018e0687 */
[----:B------:R-:W-:Y:S01]  /*195e0*/  IADD3 R176, P3, PT, R172, R134, RZ ;  /* 0x00000086acb07210 */ /* 0x000fe20007f7e0ff */
[----:B------:R1:W-:Y:S04]  /*195f0*/  STL.64 [R1+0x578], R138 ;  /* 0x0005788a01007387 */ /* 0x0003e80000100a00 */
[----:B------:R1:W-:Y:S01]  /*19600*/  LDGSTS.E [R140+0x23280], desc[UR22][R138.64], P2 ;  /* 0x232800008a8c7fae */ /* 0x0003e200091a1016 */
[----:B------:R-:W-:-:S03]  /*19610*/  IMAD.X R177, R173, 0x1, R135, P3 ;  /* 0x00000001adb17824 */ /* 0x000fc600018e0687 */
[----:B------:R-:W-:Y:S04]  /*19620*/  STL.64 [R1+0x5d0], R178 ;  /* 0x0005d0b201007387 */ /* 0x000fe80000100a00 */
[----:B------:R-:W-:Y:S01]  /*19630*/  LDGSTS.E [R140+0x23680], desc[UR22][R178.64], P2 ;  /* 0x23680000b28c7fae */ /* 0x000fe200091a1016 */
[----:B-1----:R-:W-:-:S03]  /*19640*/  IADD3 R138, P3, PT, R170, R134, RZ ;  /* 0x00000086aa8a7210 */ /* 0x002fc60007f7e0ff */
[----:B------:R-:W-:Y:S02]  /*19650*/  STL.64 [R1+0x5e0], R176 ;  /* 0x0005e0b001007387 */ /* 0x000fe40000100a00 */
[----:B------:R-:W-:Y:S02]  /*19660*/  IMAD.X R139, R171, 0x1, R135, P3 ;  /* 0x00000001ab8b7824 */ /* 0x000fe400018e0687 */
[----:B------:R-:W-:Y:S04]  /*19670*/  LDGSTS.E [R140+0x23a80], desc[UR22][R176.64], P2 ;  /* 0x23a80000b08c7fae */ /* 0x000fe800091a1016 */
[----:B------:R1:W-:Y:S04]  /*19680*/  STL.64 [R1+0x620], R138 ;  /* 0x0006208a01007387 */ /* 0x0003e80000100a00 */
[----:B------:R1:W-:Y:S01]  /*19690*/  LDGSTS.E [R140+0x23e80], desc[UR22][R138.64], P2 ;  /* 0x23e800008a8c7fae */ /* 0x0003e200091a1016 */
[----:B---3--:R-:W-:-:S05]  /*196a0*/  IADD3 R172, P3, PT, R136, R134, RZ ;  /* 0x0000008688ac7210 */ /* 0x008fca0007f7e0ff */
[----:B------:R-:W-:Y:S01]  /*196b0*/  IMAD.X R173, R137, 0x1, R135, P3 ;  /* 0x0000000189ad7824 */ /* 0x000fe200018e0687 */
[----:B----4-:R-:W-:-:S04]  /*196c0*/  IADD3 R170, P3, PT, R206, R134, RZ ;  /* 0x00000086ceaa7210 */ /* 0x010fc80007f7e0ff */
[----:B------:R-:W-:Y:S01]  /*196d0*/  LDGSTS.E [R141+0x20300], desc[UR22][R172.64], P2 ;  /* 0x20300000ac8d7fae */ /* 0x000fe200091a1016 */
[----:B------:R-:W-:Y:S01]  /*196e0*/  IMAD.X R171, R207, 0x1, R135, P3 ;  /* 0x00000001cfab7824 */ /* 0x000fe200018e0687 */
[----:B-1----:R-:W-:-:S04]  /*196f0*/  IADD3 R138, P3, PT, R246, R134, RZ ;  /* 0x00000086f68a7210 */ /* 0x002fc80007f7e0ff */
[----:B------:R1:W-:Y:S01]  /*19700*/  LDGSTS.E [R141+0x20700], desc[UR22][R170.64], P2 ;  /* 0x20700000aa8d7fae */ /* 0x0003e200091a1016 */
[--C-:B------:R-:W-:Y:S01]  /*19710*/  IMAD.X R139, R247, 0x1, R135.reuse, P3 ;  /* 0x00000001f78b7824 */ /* 0x100fe200018e0687 */
[-C--:B------:R-:W-:Y:S02]  /*19720*/  IADD3 R136, P3, PT, R200, R134.reuse, RZ ;  /* 0x00000086c8887210 */ /* 0x080fe40007f7e0ff */
[----:B------:R1:W-:Y:S03]  /*19730*/  STL.64 [R1+0x2a8], R170 ;  /* 0x0002a8aa01007387 */ /* 0x0003e60000100a00 */
[----:B------:R-:W-:Y:S01]  /*19740*/  IMAD.X R137, R201, 0x1, R135, P3 ;  /* 0x00000001c9897824 */ /* 0x000fe200018e0687 */
[----:B------:R2:W-:Y:S04]  /*19750*/  STL.64 [R1+0x2e8], R138 ;  /* 0x0002e88a01007387 */ /* 0x0005e80000100a00 */
[----:B------:R2:W-:Y:S01]  /*19760*/  LDGSTS.E [R141+0x20b00], desc[UR22][R138.64], P2 ;  /* 0x20b000008a8d7fae */ /* 0x0005e200091a1016 */
[----:B-1----:R-:W-:-:S03]  /*19770*/  IADD3 R170, P3, PT, R242, R134, RZ ;  /* 0x00000086f2aa7210 */ /* 0x002fc60007f7e0ff */
[----:B------:R1:W-:Y:S02]  /*19780*/  STL.64 [R1+0x328], R136 ;  /* 0x0003288801007387 */ /* 0x0003e40000100a00 */
[----:B------:R-:W-:Y:S02]  /*19790*/  IMAD.X R171, R243, 0x1, R135, P3 ;  /* 0x00000001f3ab7824 */ /* 0x000fe400018e0687 */
[----:B------:R1:W-:Y:S01]  /*197a0*/  LDGSTS.E [R141+0x20f00], desc[UR22][R136.64], P2 ;  /* 0x20f00000888d7fae */ /* 0x0003e200091a1016 */
[----:B--2---:R-:W-:-:S03]  /*197b0*/  IADD3 R138, P3, PT, R234, R134, RZ ;  /* 0x00000086ea8a7210 */ /* 0x004fc60007f7e0ff */
[----:B------:R2:W-:Y:S01]  /*197c0*/  STL.64 [R1+0x368], R170 ;  /* 0x000368aa01007387 */ /* 0x0005e20000100a00 */
[----:B------:R-:W-:-:S03]  /*197d0*/  IADD3.X R139, PT, PT, R235, R135, RZ, P3, !PT ;  /* 0x00000087eb8b7210 */ /* 0x000fc60001ffe4ff */
[----:B------:R2:W-:Y:S01]  /*197e0*/  LDGSTS.E [R141+0x21300], desc[UR22][R170.64], P2 ;  /* 0x21300000aa8d7fae */ /* 0x0005e200091a1016 */
[----:B-1----:R-:W-:-:S03]  /*197f0*/  IADD3 R136, P3, PT, R226, R134, RZ ;  /* 0x00000086e2887210 */ /* 0x002fc60007f7e0ff */
[----:B------:R1:W-:Y:S02]  /*19800*/  STL.64 [R1+0x3a8], R138 ;  /* 0x0003a88a01007387 */ /* 0x0003e40000100a00 */
[----:B------:R-:W-:Y:S02]  /*19810*/  IMAD.X R137, R227, 0x1, R135, P3 ;  /* 0x00000001e3897824 */ /* 0x000fe400018e0687 */
[----:B------:R-:W3:Y:S04]  /*19820*/  LDL.LU.64 R206, [R1+0x50] ;  /* 0x0000500001ce7983 */ /* 0x000ee80000300a00 */
[----:B------:R4:W-:Y:S04]  /*19830*/  STL.64 [R1+0x3e8], R136 ;  /* 0x0003e88801007387 */ /* 0x0009e80000100a00 */
[----:B------:R-:W3:Y:S04]  /*19840*/  LDL.LU.64 R246, [R1+0x38] ;  /* 0x0000380001f67983 */ /* 0x000ee80000300a00 */
[----:B------:R-:W3:Y:S01]  /*19850*/  LDL.LU.64 R200, [R1+0x18] ;  /* 0x0000180001c87983 */ /* 0x000ee20000300a00 */
[----:B--2---:R-:W-:-:S03]  /*19860*/  IADD3 R170, P3, PT, R218, R134, RZ ;  /* 0x00000086daaa7210 */ /* 0x004fc60007f7e0ff */
[----:B------:R1:W-:Y:S02]  /*19870*/  LDGSTS.E [R141+0x21700], desc[UR22][R138.64], P2 ;  /* 0x217000008a8d7fae */ /* 0x0003e400091a1016 */
[----:B------:R-:W-:Y:S02]  /*19880*/  IMAD.X R171, R219, 0x1, R135, P3 ;  /* 0x00000001dbab7824 */ /* 0x000fe400018e0687 */
[----:B------:R4:W-:Y:S01]  /*19890*/  LDGSTS.E [R141+0x21b00], desc[UR22][R136.64], P2 ;  /* 0x21b00000888d7fae */ /* 0x0009e200091a1016 */
[----:B-1----:R-:W-:-:S03]  /*198a0*/  IADD3 R138, P3, PT, R210, R134, RZ ;  /* 0x00000086d28a7210 */ /* 0x002fc60007f7e0ff */
[----:B------:R-:W-:Y:S02]  /*198b0*/  STL.64 [R1+0x428], R170 ;  /* 0x000428aa01007387 */ /* 0x000fe40000100a00 */
[--C-:B------:R-:W-:Y:S01]  /*198c0*/  IMAD.X R139, R211, 0x1, R135.reuse, P3 ;  /* 0x00000001d38b7824 */ /* 0x100fe200018e0687 */
[-C--:B----4-:R-:W-:Y:S01]  /*198d0*/  IADD3 R136, P3, PT, R168, R134.reuse, RZ ;  /* 0x00000086a8887210 */ /* 0x090fe20007f7e0ff */
[----:B------:R-:W-:Y:S04]  /*198e0*/  LDGSTS.E [R141+0x21f00], desc[UR22][R170.64], P2 ;  /* 0x21f00000aa8d7fae */ /* 0x000fe800091a1016 */
[--C-:B------:R-:W-:Y:S01]  /*198f0*/  IMAD.X R137, R169, 0x1, R135.reuse, P3 ;  /* 0x00000001a9897824 */ /* 0x100fe200018e0687 */
[----:B------:R-:W-:Y:S01]  /*19900*/  IADD3 R168, P3, PT, R166, R134, RZ ;  /* 0x00000086a6a87210 */ /* 0x000fe20007f7e0ff */
[----:B------:R1:W-:Y:S04]  /*19910*/  STL.64 [R1+0x468], R138 ;  /* 0x0004688a01007387 */ /* 0x0003e80000100a00 */
[----:B------:R1:W-:Y:S01]  /*19920*/  LDGSTS.E [R141+0x22300], desc[UR22][R138.64], P2 ;  /* 0x223000008a8d7fae */ /* 0x0003e200091a1016 */
[----:B------:R-:W-:-:S03]  /*19930*/  IMAD.X R169, R167, 0x1, R135, P3 ;  /* 0x00000001a7a97824 */ /* 0x000fc600018e0687 */
[----:B------:R2:W-:Y:S04]  /*19940*/  STL.64 [R1+0x4a8], R136 ;  /* 0x0004a88801007387 */ /* 0x0005e80000100a00 */
[----:B------:R2:W-:Y:S01]  /*19950*/  LDGSTS.E [R141+0x22700], desc[UR22][R136.64], P2 ;  /* 0x22700000888d7fae */ /* 0x0005e200091a1016 */
[----:B-1----:R-:W-:-:S03]  /*19960*/  IADD3 R138, P3, PT, R164, R134, RZ ;  /* 0x00000086a48a7210 */ /* 0x002fc60007f7e0ff */
[----:B------:R-:W-:Y:S02]  /*19970*/  STL.64 [R1+0x4e8], R168 ;  /* 0x0004e8a801007387 */ /* 0x000fe40000100a00 */
[----:B------:R-:W-:Y:S02]  /*19980*/  IMAD.X R139, R165, 0x1, R135, P3 ;  /* 0x00000001a58b7824 */ /* 0x000fe400018e0687 */
[----:B------:R-:W-:Y:S01]  /*19990*/  LDGSTS.E [R141+0x22b00], desc[UR22][R168.64], P2 ;  /* 0x22b00000a88d7fae */ /* 0x000fe200091a1016 */
[----:B--2---:R-:W-:-:S03]  /*199a0*/  IADD3 R136, P3, PT, R162, R134, RZ ;  /* 0x00000086a2887210 */ /* 0x004fc60007f7e0ff */
        /* <DEDUP_REMOVED lines=8> */
[----:B------:R-:W-:Y:S02]  /*19a30*/  STL.64 [R1+0x5c8], R162 ;  /* 0x0005c8a201007387 */ /* 0x000fe40000100a00 */
[----:B------:R-:W-:Y:S02]  /*19a40*/  IMAD.X R139, R159, 0x1, R135, P3 ;  /* 0x000000019f8b7824 */ /* 0x000fe400018e0687 */
[----:B------:R-:W-:Y:S01]  /*19a50*/  LDGSTS.E [R141+0x23700], desc[UR22][R162.64], P2 ;  /* 0x23700000a28d7fae */ /* 0x000fe200091a1016 */
[----:B--2---:R-:W-:-:S03]  /*19a60*/  IADD3 R136, P3, PT, R156, R134, RZ ;  /* 0x000000869c887210 */ /* 0x004fc60007f7e0ff */
[----:B------:R-:W-:Y:S02]  /*19a70*/  STL.64 [R1+0x5e8], R138 ;  /* 0x0005e88a01007387 */ /* 0x000fe40000100a00 */
[----:B------:R-:W-:Y:S02]  /*19a80*/  IMAD.X R137, R157, 0x1, R135, P3 ;  /* 0x000000019d897824 */ /* 0x000fe400018e0687 */
[----:B------:R-:W-:Y:S04]  /*19a90*/  LDGSTS.E [R141+0x23b00], desc[UR22][R138.64], P2 ;  /* 0x23b000008a8d7fae */ /* 0x000fe800091a1016 */
[----:B------:R3:W-:Y:S04]  /*19aa0*/  STL.64 [R1+0x628], R136 ;  /* 0x0006288801007387 */ /* 0x0007e80000100a00 */
[----:B------:R3:W-:Y:S01]  /*19ab0*/  LDGSTS.E [R141+0x23f00], desc[UR22][R136.64], P2 ;  /* 0x23f00000888d7fae */ /* 0x0007e200091a1016 */
[----:B------:R-:W-:Y:S01]  /*19ac0*/  UMOV UR6, URZ ;  /* 0x000000ff00067c82 */ /* 0x000fe20008000000 */
[----:B---3--:R-:W-:-:S05]  /*19ad0*/  IADD3 R136, P3, PT, R206, R134, RZ ;  /* 0x00000086ce887210 */ /* 0x008fca0007f7e0ff */
[----:B------:R-:W-:Y:S01]  /*19ae0*/  IMAD.X R137, R207, 0x1, R135, P3 ;  /* 0x00000001cf897824 */ /* 0x000fe200018e0687 */
[----:B------:R-:W-:-:S04]  /*19af0*/  IADD3 R140, P3, PT, R246, R134, RZ ;  /* 0x00000086f68c7210 */ /* 0x000fc80007f7e0ff */
[----:B------:R1:W-:Y:S01]  /*19b00*/  LDGSTS.E [R142+0x20380], desc[UR22][R136.64], P2 ;  /* 0x20380000888e7fae */ /* 0x0003e200091a1016 */
[----:B------:R-:W-:Y:S02]  /*19b10*/  IADD3.X R141, PT, PT, R247, R135, RZ, P3, !PT ;  /* 0x00000087f78d7210 */ /* 0x000fe40001ffe4ff */
[-C--:B------:R-:W-:Y:S01]  /*19b20*/  IADD3 R138, P3, PT, R200, R134.reuse, RZ ;  /* 0x00000086c88a7210 */ /* 0x080fe20007f7e0ff */
[----:B------:R1:W-:Y:S04]  /*19b30*/  STL.64 [R1+0x270], R136 ;  /* 0x0002708801007387 */ /* 0x0003e80000100a00 */
        /* <DEDUP_REMOVED lines=8> */
[----:B------:R2:W-:Y:S02]  /*19bc0*/  STL.64 [R1+0x330], R136 ;  /* 0x0003308801007387 */ /* 0x0005e40000100a00 */
[----:B------:R-:W-:Y:S02]  /*19bd0*/  IMAD.X R141, R241, 0x1, R135, P3 ;  /* 0x00000001f18d7824 */ /* 0x000fe400018e0687 */
        /* <DEDUP_REMOVED lines=34> */
[----:B------:R1:W-:Y:S01]  /*19e00*/  STL.64 [R1+0x570], R136 ;  /* 0x0005708801007387 */ /* 0x0003e20000100a00 */
[----:B------:R-:W-:-:S03]  /*19e10*/  IADD3.X R141, PT, PT, R147, R135, RZ, P3, !PT ;  /* 0x00000087938d7210 */ /* 0x000fc60001ffe4ff */
        /* <DEDUP_REMOVED lines=8> */
[----:B------:R2:W-:Y:S04]  /*19ea0*/  LDGSTS.E [R142+0x23b80], desc[UR22][R138.64], P2 ;  /* 0x23b800008a8e7fae */ /* 0x0005e800091a1016 */
[----:B------:R2:W-:Y:S04]  /*19eb0*/  STL.64 [R1+0x630], R136 ;  /* 0x0006308801007387 */ /* 0x0005e80000100a00 */
[----:B------:R2:W-:Y:S01]  /*19ec0*/  LDGSTS.E [R142+0x23f80], desc[UR22][R136.64], P2 ;  /* 0x23f80000888e7fae */ /* 0x0005e200091a1016 */
[----:B------:R-:W-:-:S03]  /*19ed0*/  ISETP.GE.AND P2, PT, R252, 0x100, PT ;  /* 0x00000100fc00780c */ /* 0x000fc60003f46270 */
[----:B------:R-:W0:Y:S01]  /*19ee0*/  LDGDEPBAR ;  /* 0x00000000000079af */ /* 0x000e220000000000 */
[----:B------:R-:W-:-:S09]  /*19ef0*/  ISETP.GE.AND P3, PT, R252, 0x80, PT ;  /* 0x00000080fc00780c */ /* 0x000fd20003f66270 */
[----:B--2---:R-:W-:Y:S05]  /*19f00*/  @!P2 BRA `(.L_x_8) ;  /* 0x000000e80028a947 */ /* 0x004fea0003800000 */
[----:B------:R-:W-:Y:S01]  /*19f10*/  IMAD.MOV.U32 R143, RZ, RZ, R104 ;  /* 0x000000ffff8f7224 */ /* 0x000fe200078e0068 */
[----:B------:R-:W-:Y:S01]  /*19f20*/  MOV R144, R105 ;  /* 0x0000006900907202 */ /* 0x000fe20000000f00 */
[----:B------:R-:W-:Y:S01]  /*19f30*/  STL [R1], R118 ;  /* 0x0000007601007387 */ /* 0x000fe20000100800 */
[----:B------:R-:W-:Y:S01]  /*19f40*/  IMAD.MOV.U32 R159, RZ, RZ, R84 ;  /* 0x000000ffff9f7224 */ /* 0x000fe200078e0054 */
[----:B------:R-:W-:Y:S01]  /*19f50*/  MOV R166, R77 ;  /* 0x0000004d00a67202 */ /* 0x000fe20000000f00 */
[----:B------:R-:W-:Y:S01]  /*19f60*/  IMAD.MOV.U32 R160, RZ, RZ, R85 ;  /* 0x000000ffffa07224 */ /* 0x000fe200078e0055 */
[----:B------:R-:W2:Y:S01]  /*19f70*/  LDL.LU.64 R104, [R1+0x418] ;  /* 0x0004180001687983 */ /* 0x000ea20000300a00 */
[----:B------:R-:W-:Y:S01]  /*19f80*/  IMAD.MOV.U32 R165, RZ, RZ, R76 ;  /* 0x000000ffffa57224 */ /* 0x000fe200078e004c */
[----:B------:R-:W-:Y:S01]  /*19f90*/  MOV R156, R91 ;  /* 0x0000005b009c7202 */ /* 0x000fe20000000f00 */
[----:B------:R-:W-:Y:S01]  /*19fa0*/  IMAD.MOV.U32 R141, RZ, RZ, R106 ;  /* 0x000000ffff8d7224 */ /* 0x000fe200078e006a */
[----:B------:R-:W3:Y:S01]  /*19fb0*/  LDL.LU.64 R84, [R1+0x5a0] ;  /* 0x0005a00001547983 */ /* 0x000ee20000300a00 */
[----:B------:R-:W-:Y:S01]  /*19fc0*/  IMAD.MOV.U32 R142, RZ, RZ, R107 ;  /* 0x000000ffff8e7224 */ /* 0x000fe200078e006b */
[----:B------:R-:W-:Y:S01]  /*19fd0*/  MOV R184, R55 ;  /* 0x0000003700b87202 */ /* 0x000fe20000000f00 */
[----:B------:R-:W-:Y:S01]  /*19fe0*/  IMAD.MOV.U32 R157, RZ, RZ, R86 ;  /* 0x000000ffff9d7224 */ /* 0x000fe200078e0056 */
[----:B------:R-:W4:Y:S01]  /*19ff0*/  LDL.LU.64 R76, [R1+0x2a8] ;  /* 0x0002a800014c7983 */ /* 0x000f220000300a00 */
[----:B------:R-:W-:Y:S01]  /*1a000*/  IMAD.MOV.U32 R158, RZ, RZ, R87 ;  /* 0x000000ffff9e7224 */ /* 0x000fe200078e0057 */
[----:B------:R-:W-:Y:S01]  /*1a010*/  SHF.R.S32.HI R249, RZ, 0x1f, R252 ;  /* 0x0000001ffff97819 */ /* 0x000fe200000114fc */
[----:B------:R-:W-:Y:S01]  /*1a020*/  IMAD.MOV.U32 R161, RZ, RZ, R82 ;  /* 0x000000ffffa17224 */ /* 0x000fe200078e0052 */
[----:B------:R-:W5:Y:S01]  /*1a030*/  LDL.LU.64 R106, [R1+0x4d8] ;  /* 0x0004d800016a7983 */ /* 0x000f620000300a00 */
[----:B------:R-:W-:Y:S01]  /*1a040*/  IMAD.MOV.U32 R162, RZ, RZ, R83 ;  /* 0x000000ffffa27224 */ /* 0x000fe200078e0053 */
[----:B------:R-:W-:Y:S01]  /*1a050*/  LEA.HI R249, R249, R252, RZ, 0x7 ;  /* 0x000000fcf9f97211 */ /* 0x000fe200078f38ff */
[----:B------:R-:W-:Y:S01]  /*1a060*/  IMAD.MOV.U32 R155, RZ, RZ, R90 ;  /* 0x000000ffff9b7224 */ /* 0x000fe200078e005a */
[----:B------:R-:W-:Y:S01]  /*1a070*/  STL [R1+0x8], R120 ;  /* 0x0000087801007387 */ /* 0x000fe20000100800 */
[----:B------:R-:W-:Y:S01]  /*1a080*/  IMAD.MOV.U32 R251, RZ, RZ, R110 ;  /* 0x000000fffffb7224 */ /* 0x000fe200078e006e */
[----:B------:R-:W-:Y:S01]  /*1a090*/  MOV R208, R27 ;  /* 0x0000001b00d07202 */ /* 0x000fe20000000f00 */
[----:B------:R-:W-:Y:S01]  /*1a0a0*/  IMAD.MOV.U32 R140, RZ, RZ, R111 ;  /* 0x000000ffff8c7224 */ /* 0x000fe200078e006f */
[----:B------:R-:W-:Y:S01]  /*1a0b0*/  STL [R1+0x4], R121 ;  /* 0x0000047901007387 */ /* 0x000fe20000100800 */
[----:B------:R-:W-:Y:S01]  /*1a0c0*/  IMAD.MOV.U32 R138, RZ, RZ, R112 ;  /* 0x000000ffff8a7224 */ /* 0x000fe200078e0070 */
[----:B------:R-:W-:Y:S01]  /*1a0d0*/  MOV R220, R15 ;  /* 0x0000000f00dc7202 */ /* 0x000fe20000000f00 */
[----:B------:R-:W-:Y:S01]  /*1a0e0*/  IMAD.MOV.U32 R139, RZ, RZ, R113 ;  /* 0x000000ffff8b7224 */ /* 0x000fe200078e0071 */
[----:B------:R-:W2:Y:S01]  /*1a0f0*/  LDL.LU.64 R86, [R1+0x440] ;  /* 0x0004400001567983 */ /* 0x000ea20000300a00 */
        /* <DEDUP_REMOVED lines=8> */
[----:B------:R-:W-:-:S02]  /*1a180*/  IMAD.MOV.U32 R151, RZ, RZ, R94 ;  /* 0x000000ffff977224 */ /* 0x000fc400078e005e */
[----:B------:R-:W-:Y:S01]  /*1a190*/  IMAD.MOV.U32 R152, RZ, RZ, R95 ;  /* 0x000000ffff987224 */ /* 0x000fe200078e005f */
[----:B------:R-:W2:Y:S01]  /*1a1a0*/  LDL.LU.64 R110, [R1+0x3e8] ;  /* 0x0003e800016e7983 */ /* 0x000ea20000300a00 */
[----:B------:R-:W-:Y:S02]  /*1a1b0*/  IMAD.MOV.U32 R149, RZ, RZ, R96 ;  /* 0x000000ffff957224 */ /* 0x000fe400078e0060 */
[----:B------:R-:W-:Y:S01]  /*1a1c0*/  IMAD.MOV.U32 R150, RZ, RZ, R97 ;  /* 0x000000ffff967224 */ /* 0x000fe200078e0061 */
[----:B------:R-:W2:Y:S01]  /*1a1d0*/  LDL.LU.64 R112, [R1+0x3d8] ;  /* 0x0003d80001707983 */ /* 0x000ea20000300a00 */
[----:B------:R-:W-:Y:S02]  /*1a1e0*/  IMAD.MOV.U32 R147, RZ, RZ, R100 ;  /* 0x000000ffff937224 */ /* 0x000fe400078e0064 */
[----:B------:R-:W-:Y:S01]  /*1a1f0*/  IMAD.MOV.U32 R148, RZ, RZ, R101 ;  /* 0x000000ffff947224 */ /* 0x000fe200078e0065 */
[----:B------:R-:W2:Y:S01]  /*1a200*/  LDL.LU.64 R114, [R1+0x3a8] ;  /* 0x0003a80001727983 */ /* 0x000ea20000300a00 */
[----:B------:R-:W-:-:S02]  /*1a210*/  IMAD.MOV.U32 R169, RZ, RZ, R72 ;  /* 0x000000ffffa97224 */ /* 0x000fc400078e0048 */
[----:B------:R-:W-:Y:S01]  /*1a220*/  IMAD.MOV.U32 R72, RZ, RZ, R172 ;  /* 0x000000ffff487224 */ /* 0x000fe200078e00ac */
[----:B------:R-:W2:Y:S01]  /*1a230*/  LDL.LU.64 R92, [R1+0x398] ;  /* 0x00039800015c7983 */ /* 0x000ea20000300a00 */
[----:B------:R-:W-:Y:S01]  /*1a240*/  IMAD.MOV.U32 R171, RZ, RZ, R70 ;  /* 0x000000ffffab7224 */ /* 0x000fe200078e0046 */
[----:B------:R-:W-:Y:S01]  /*1a250*/  MOV R172, R71 ;  /* 0x0000004700ac7202 */ /* 0x000fe20000000f00 */
        /* <DEDUP_REMOVED lines=8> */
[----:B------:R-:W-:Y:S02]  /*1a2e0*/  IMAD.MOV.U32 R181, RZ, RZ, R56 ;  /* 0x000000ffffb57224 */ /* 0x000fe400078e0038 */
[----:B------:R-:W-:Y:S01]  /*1a2f0*/  IMAD.MOV.U32 R182, RZ, RZ, R57 ;  /* 0x000000ffffb67224 */ /* 0x000fe200078e0039 */
[----:B------:R-:W-:Y:S01]  /*1a300*/  STL [R1+0x10], R122 ;  /* 0x0000107a01007387 */ /* 0x000fe20000100800 */
[----:B------:R-:W-:Y:S02]  /*1a310*/  IMAD.MOV.U32 R175, RZ, RZ, R64 ;  /* 0x000000ffffaf7224 */ /* 0x000fe400078e0040 */
[----:B------:R-:W-:Y:S01]  /*1a320*/  IMAD.MOV.U32 R176, RZ, RZ, R65 ;  /* 0x000000ffffb07224 */ /* 0x000fe200078e0041 */
[----:B------:R-:W-:Y:S01]  /*1a330*/  STL [R1+0xc], R123 ;  /* 0x00000c7b01007387 */ /* 0x000fe20000100800 */
        /* <DEDUP_REMOVED lines=11> */
[----:B------:R-:W-:Y:S01]  /*1a3f0*/  STL [R1+0x20], R126 ;  /* 0x0000207e01007387 */ /* 0x000fe20000100800 */
[----:B------:R-:W-:Y:S02]  /*1a400*/  IMAD.MOV.U32 R180, RZ, RZ, R61 ;  /* 0x000000ffffb47224 */ /* 0x000fe400078e003d */
[----:B------:R-:W-:Y:S01]  /*1a410*/  IMAD.MOV.U32 R185, RZ, RZ, R52 ;  /* 0x000000ffffb97224 */ /* 0x000fe200078e0034 */
[----:B------:R-:W3:Y:S01]  /*1a420*/  LDL.LU.64 R54, [R1+0x78] ;  /* 0x0000780001367983 */ /* 0x000ee20000300a00 */
        /* <DEDUP_REMOVED lines=8> */
[----:B------:R-:W4:Y:S01]  /*1a4b0*/  LDL.LU.64 R56, [R1+0x80] ;  /* 0x0000800001387983 */ /* 0x000f220000300a00 */
[----:B------:R-:W-:Y:S02]  /*1a4c0*/  IMAD.MOV.U32 R192, RZ, RZ, R45 ;  /* 0x000000ffffc07224 */ /* 0x000fe400078e002d */
[----:B------:R-:W-:Y:S01]  /*1a4d0*/  IMAD.MOV.U32 R146, RZ, RZ, R103 ;  /* 0x000000ffff927224 */ /* 0x000fe200078e0067 */
[----:B------:R-:W-:Y:S01]  /*1a4e0*/  STL [R1+0x24], R129 ;  /* 0x0000248101007387 */ /* 0x000fe20000100800 */
[----:B------:R-:W-:-:S02]  /*1a4f0*/  IMAD.MOV.U32 R103, RZ, RZ, R197 ;  /* 0x000000ffff677224 */ /* 0x000fc400078e00c5 */
[----:B------:R-:W-:Y:S01]  /*1a500*/  IMAD.MOV.U32 R145, RZ, RZ, R102 ;  /* 0x000000ffff917224 */ /* 0x000fe200078e0066 */
[----:B------:R-:W5:Y:S01]  /*1a510*/  LDL.LU.64 R64, [R1+0x88] ;  /* 0x0000880001407983 */ /* 0x000f620000300a00 */
[----:B------:R-:W-:Y:S01]  /*1a520*/  IMAD.MOV.U32 R102, RZ, RZ, R196 ;  /* 0x000000ffff667224 */ /* 0x000fe200078e00c4 */
[----:B------:R-:W-:Y:S01]  /*1a530*/  MOV R196, R41 ;  /* 0x0000002900c47202 */ /* 0x000fe20000000f00 */
[----:B------:R-:W-:Y:S01]  /*1a540*/  IMAD.MOV.U32 R187, RZ, RZ, R50 ;  /* 0x000000ffffbb7224 */ /* 0x000fe200078e0032 */
[----:B------:R-:W-:Y:S01]  /*1a550*/  STL [R1+0x30], R130 ;  /* 0x0000308201007387 */ /* 0x000fe20000100800 */
[----:B------:R-:W-:Y:S02]  /*1a560*/  IMAD.MOV.U32 R188, RZ, RZ, R51 ;  /* 0x000000ffffbc7224 */ /* 0x000fe400078e0033 */
[----:B------:R-:W-:Y:S01]  /*1a570*/  IMAD.MOV.U32 R189, RZ, RZ, R46 ;  /* 0x000000ffffbd7224 */ /* 0x000fe200078e002e */
[----:B------:R-:W5:Y:S01]  /*1a580*/  LDL.LU.64 R62, [R1+0xa0] ;  /* 0x0000a000013e7983 */ /* 0x000f620000300a00 */
[----:B------:R-:W-:-:S02]  /*1a590*/  IMAD.MOV.U32 R190, RZ, RZ, R47 ;  /* 0x000000ffffbe7224 */ /* 0x000fc400078e002f */
[----:B------:R-:W-:Y:S01]  /*1a5a0*/  IMAD.MOV.U32 R230, RZ, RZ, R5 ;  /* 0x000000ffffe67224 */ /* 0x000fe200078e0005 */
[----:B------:R-:W-:Y:S01]  /*1a5b0*/  STL [R1+0x2c], R131 ;  /* 0x00002c8301007387 */ /* 0x000fe20000100800 */
[----:B------:R-:W-:Y:S02]  /*1a5c0*/  IMAD.MOV.U32 R227, RZ, RZ, R6 ;  /* 0x000000ffffe37224 */ /* 0x000fe400078e0006 */
[----:B------:R-:W-:Y:S01]  /*1a5d0*/  IMAD.MOV.U32 R193, RZ, RZ, R42 ;  /* 0x000000ffffc17224 */ /* 0x000fe200078e002a */
[----:B------:R-:W5:Y:S01]  /*1a5e0*/  LDL.LU.64 R66, [R1+0x90] ;  /* 0x0000900001427983 */ /* 0x000f620000300a00 */
[----:B------:R-:W-:Y:S02]  /*1a5f0*/  IMAD.MOV.U32 R194, RZ, RZ, R43 ;  /* 0x000000ffffc27224 */ /* 0x000fe400078e002b */
[----:B------:R-:W-:Y:S02]  /*1a600*/  IMAD.MOV.U32 R195, RZ, RZ, R40 ;  /* 0x000000ffffc37224 */ /* 0x000fe400078e0028 */
[----:B------:R-:W-:-:S02]  /*1a610*/  IMAD.MOV.U32 R197, RZ, RZ, R36 ;  /* 0x000000ffffc57224 */ /* 0x000fc400078e0024 */
[----:B------:R-:W-:Y:S02]  /*1a620*/  IMAD.MOV.U32 R198, RZ, RZ, R37 ;  /* 0x000000ffffc67224 */ /* 0x000fe400078e0025 */
[----:B------:R-:W-:Y:S02]  /*1a630*/  IMAD.MOV.U32 R199, RZ, RZ, R34 ;  /* 0x000000ffffc77224 */ /* 0x000fe400078e0022 */
[----:B------:R-:W-:Y:S02]  /*1a640*/  IMAD.MOV.U32 R200, RZ, RZ, R35 ;  /* 0x000000ffffc87224 */ /* 0x000fe400078e0023 */
        /* <DEDUP_REMOVED lines=41> */
[----:B--2---:R-:W-:Y:S01]  /*1a8e0*/  IMAD.MOV.U32 R4, RZ, RZ, R71 ;  /* 0x000000ffff047224 */ /* 0x004fe200078e0047 */
[----:B------:R1:W-:Y:S04]  /*1a8f0*/  STL [R1+0x38], R70 ;  /* 0x0000384601007387 */ /* 0x0003e80000100800 */
[----:B------:R2:W-:Y:S04]  /*1a900*/  STL [R1+0x34], R4 ;  /* 0x0000340401007387 */ /* 0x0005e80000100800 */
[----:B------:R-:W5:Y:S04]  /*1a910*/  LDL.LU.64 R60, [R1+0xb0] ;  /* 0x0000b000013c7983 */ /* 0x000f680000300a00 */
[----:B---3--:R-:W-:Y:S04]  /*1a920*/  STL [R1+0x40], R54 ;  /* 0x0000403601007387 */ /* 0x008fe80000100800 */
[----:B-1----:R-:W3:Y:S01]  /*1a930*/  LDL.LU.64 R70, [R1+0xa8] ;  /* 0x0000a80001467983 */ /* 0x002ee20000300a00 */
[----:B--2---:R-:W-:-:S03]  /*1a940*/  IMAD.MOV.U32 R4, RZ, RZ, R55 ;  /* 0x000000ffff047224 */ /* 0x004fc600078e0037 */
[----:B----4-:R-:W-:Y:S04]  /*1a950*/  STL [R1+0x48], R56 ;  /* 0x0000483801007387 */ /* 0x010fe80000100800 */
[----:B------:R1:W-:Y:S02]  /*1a960*/  STL [R1+0x3c], R4 ;  /* 0x00003c0401007387 */ /* 0x0003e40000100800 */
[----:B-1----:R-:W-:-:S05]  /*1a970*/  IMAD.MOV.U32 R4, RZ, RZ, R57 ;  /* 0x000000ffff047224 */ /* 0x002fca00078e0039 */
[----:B------:R1:W-:Y:S04]  /*1a980*/  STL [R1+0x44], R4 ;  /* 0x0000440401007387 */ /* 0x0003e80000100800 */
[----:B-----5:R2:W-:Y:S01]  /*1a990*/  STL [R1+0x50], R64 ;  /* 0x0000504001007387 */ /* 0x0205e20000100800 */
[----:B-1----:R-:W-:-:S05]  /*1a9a0*/  IMAD.MOV.U32 R4, RZ, RZ, R65 ;  /* 0x000000ffff047224 */ /* 0x002fca00078e0041 */
[----:B------:R1:W-:Y:S04]  /*1a9b0*/  STL [R1+0x4c], R4 ;  /* 0x00004c0401007387 */ /* 0x0003e80000100800 */
[----:B--2---:R-:W2:Y:S04]  /*1a9c0*/  LDL.LU.64 R64, [R1+0xb8] ;  /* 0x0000b80001407983 */ /* 0x004ea80000300a00 */
[----:B------:R-:W4:Y:S01]  /*1a9d0*/  LDL.LU.64 R54, [R1+0xc0] ;  /* 0x0000c00001367983 */ /* 0x000f220000300a00 */
[----:B-1----:R-:W-:-:S03]  /*1a9e0*/  IMAD.MOV.U32 R4, RZ, RZ, R67 ;  /* 0x000000ffff047224 */ /* 0x002fc600078e0043 */
[----:B------:R1:W-:Y:S04]  /*1a9f0*/  STL [R1+0x58], R66 ;  /* 0x0000584201007387 */ /* 0x0003e80000100800 */
[----:B------:R5:W-:Y:S04]  /*1aa00*/  STL [R1+0x54], R4 ;  /* 0x0000540401007387 */ /* 0x000be80000100800 */
[----:B------:R3:W-:Y:S04]  /*1aa10*/  STL [R1+0x60], R62 ;  /* 0x0000603e01007387 */ /* 0x0007e80000100800 */
[----:B-1----:R-:W4:Y:S01]  /*1aa20*/  LDL.LU.64 R66, [R1+0xd8] ;  /* 0x0000d80001427983 */ /* 0x002f220000300a00 */
[----:B-----5:R-:W-:-:S03]  /*1aa30*/  IMAD.MOV.U32 R4, RZ, RZ, R63 ;  /* 0x000000ffff047224 */ /* 0x020fc600078e003f */
[----:B---3--:R-:W-:Y:S04]  /*1aa40*/  STL [R1+0x68], R70 ;  /* 0x0000684601007387 */ /* 0x008fe80000100800 */
[----:B------:R1:W-:Y:S04]  /*1aa50*/  STL [R1+0x5c], R4 ;  /* 0x00005c0401007387 */ /* 0x0003e80000100800 */
[----:B------:R-:W3:Y:S01]  /*1aa60*/  LDL.LU.64 R62, [R1+0xd0] ;  /* 0x0000d000013e7983 */ /* 0x000ee20000300a00 */
[----:B-1----:R-:W-:-:S03]  /*1aa70*/  MOV R4, R71 ;  /* 0x0000004700047202 */ /* 0x002fc60000000f00 */
[----:B------:R-:W-:Y:S04]  /*1aa80*/  STL [R1+0x70], R60 ;  /* 0x0000703c01007387 */ /* 0x000fe80000100800 */
[----:B------:R1:W-:Y:S04]  /*1aa90*/  STL [R1+0x64], R4 ;  /* 0x0000640401007387 */ /* 0x0003e80000100800 */
[----:B------:R-:W5:Y:S01]  /*1aaa0*/  LDL.LU.64 R70, [R1+0x108] ;  /* 0x0001080001467983 */ /* 0x000f620000300a00 */
[----:B-1----:R-:W-:-:S05]  /*1aab0*/  IMAD.MOV.U32 R4, RZ, RZ, R61 ;  /* 0x000000ffff047224 */ /* 0x002fca00078e003d */
[----:B------:R1:W-:Y:S04]  /*1aac0*/  STL [R1+0x6c], R4 ;  /* 0x00006c0401007387 */ /* 0x0003e80000100800 */
[----:B------:R-:W5:Y:S04]  /*1aad0*/  LDL.LU.64 R56, [R1+0xe8] ;  /* 0x0000e80001387983 */ /* 0x000f680000300a00 */
[----:B--2---:R2:W-:Y:S01]  /*1aae0*/  STL [R1+0x78], R64 ;  /* 0x0000784001007387 */ /* 0x0045e20000100800 */
[----:B-1----:R-:W-:-:S03]  /*1aaf0*/  IMAD.MOV.U32 R4, RZ, RZ, R65 ;  /* 0x000000ffff047224 */ /* 0x002fc600078e0041 */
[----:B------:R-:W5:Y:S04]  /*1ab00*/  LDL.LU.64 R60, [R1+0xe0] ;  /* 0x0000e000013c7983 */ /* 0x000f680000300a00 */
[----:B------:R1:W-:Y:S04]  /*1ab10*/  STL [R1+0x74], R4 ;  /* 0x0000740401007387 */ /* 0x0003e80000100800 */
[----:B----4-:R-:W-:Y:S04]  /*1ab20*/  STL [R1+0x80], R54 ;  /* 0x0000803601007387 */ /* 0x010fe80000100800 */
[----:B--2---:R-:W2:Y:S01]  /*1ab30*/  LDL.LU.64 R64, [R1+0x100] ;  /* 0x0001000001407983 */ /* 0x004ea20000300a00 */
[----:B-1----:R-:W-:-:S03]  /*1ab40*/  IMAD.MOV.U32 R4, RZ, RZ, R55 ;  /* 0x000000ffff047224 */ /* 0x002fc600078e0037 */
[----:B------:R-:W4:Y:S04]  /*1ab50*/  LDL.LU.64 R52, [R1+0xf0] ;  /* 0x0000f00001347983 */ /* 0x000f280000300a00 */
[----:B------:R3:W-:Y:S02]  /*1ab60*/  STL [R1+0x7c], R4 ;  /* 0x00007c0401007387 */ /* 0x0007e40000100800 */
[----:B---3--:R-:W-:Y:S02]  /*1ab70*/  IMAD.MOV.U32 R4, RZ, RZ, R63 ;  /* 0x000000ffff047224 */ /* 0x008fe400078e003f */
[----:B------:R1:W-:Y:S04]  /*1ab80*/  STL [R1+0x88], R62 ;  /* 0x0000883e01007387 */ /* 0x0003e80000100800 */
[----:B------:R-:W-:Y:S04]  /*1ab90*/  STL [R1+0x90], R66 ;  /* 0x0000904201007387 */ /* 0x000fe80000100800 */
[----:B------:R3:W-:Y:S04]  /*1aba0*/  STL [R1+0x84], R4 ;  /* 0x0000840401007387 */ /* 0x0007e80000100800 */
[----:B-1----:R-:W2:Y:S01]  /*1abb0*/  LDL.LU.64 R62, [R1+0x130] ;  /* 0x00013000013e7983 */ /* 0x002ea20000300a00 */
[----:B---3--:R-:W-:-:S05]  /*1abc0*/  IMAD.MOV.U32 R4, RZ, RZ, R67 ;  /* 0x000000ffff047224 */ /* 0x008fca00078e0043 */
[----:B------:R5:W-:Y:S04]  /*1abd0*/  STL [R1+0x8c], R4 ;  /* 0x00008c0401007387 */ /* 0x000be80000100800 */
[----:B------:R-:W3:Y:S04]  /*1abe0*/  LDL.LU.64 R66, [R1+0x110] ;  /* 0x0001100001427983 */ /* 0x000ee80000300a00 */
[----:B------:R-:W3:Y:S01]  /*1abf0*/  LDL.LU.64 R54, [R1+0x118] ;  /* 0x0001180001367983 */ /* 0x000ee20000300a00 */
[----:B-----5:R-:W-:-:S03]  /*1ac00*/  IMAD.MOV.U32 R4, RZ, RZ, R61 ;  /* 0x000000ffff047224 */ /* 0x020fc600078e003d */
[----:B------:R1:W-:Y:S04]  /*1ac10*/  STL [R1+0x98], R60 ;  /* 0x0000983c01007387 */ /* 0x0003e80000100800 */
[----:B------:R5:W-:Y:S04]  /*1ac20*/  STL [R1+0x94], R4 ;  /* 0x0000940401007387 */ /* 0x000be80000100800 */
[----:B------:R4:W-:Y:S04]  /*1ac30*/  STL [R1+0xa0], R56 ;  /* 0x0000a03801007387 */ /* 0x0009e80000100800 */
[----:B-1----:R-:W3:Y:S01]  /*1ac40*/  LDL.LU.64 R60, [R1+0x128] ;  /* 0x00012800013c7983 */ /* 0x002ee20000300a00 */
[----:B-----5:R-:W-:-:S03]  /*1ac50*/  IMAD.MOV.U32 R4, RZ, RZ, R57 ;  /* 0x000000ffff047224 */ /* 0x020fc600078e0039 */
[----:B----4-:R-:W-:Y:S04]  /*1ac60*/  STL [R1+0xa8], R52 ;  /* 0x0000a83401007387 */ /* 0x010fe80000100800 */
[----:B------:R1:W-:Y:S04]  /*1ac70*/  STL [R1+0x9c], R4 ;  /* 0x00009c0401007387 */ /* 0x0003e80000100800 */
[----:B------:R-:W4:Y:S01]  /*1ac80*/  LDL.LU.64 R56, [R1+0x120] ;  /* 0x0001200001387983 */ /* 0x000f220000300a00 */
[----:B-1----:R-:W-:-:S03]  /*1ac90*/  IMAD.MOV.U32 R4, RZ, RZ, R53 ;  /* 0x000000ffff047224 */ /* 0x002fc600078e0035 */
[----:B--2---:R-:W-:Y:S04]  /*1aca0*/  STL [R1+0xb0], R64 ;  /* 0x0000b04001007387 */ /* 0x004fe80000100800 */
[----:B------:R1:W-:Y:S04]  /*1acb0*/  STL [R1+0xa4], R4 ;  /* 0x0000a40401007387 */ /* 0x0003e80000100800 */
[----:B------:R-:W-:Y:S01]  /*1acc0*/  STL [R1+0xb8], R70 ;  /* 0x0000b84601007387 */ /* 0x000fe20000100800 */
[----:B-1----:R-:W-:-:S05]  /*1acd0*/  IMAD.MOV.U32 R4, RZ, RZ, R65 ;  /* 0x000000ffff047224 */ /* 0x002fca00078e0041 */
[----:B------:R1:W-:Y:S02]  /*1ace0*/  STL [R1+0xac], R4 ;  /* 0x0000ac0401007387 */ /* 0x0003e40000100800 */
[----:B-1----:R-:W-:Y:S02]  /*1acf0*/  IMAD.MOV.U32 R4, RZ, RZ, R71 ;  /* 0x000000ffff047224 */ /* 0x002fe400078e0047 */
[----:B---3--:R-:W-:Y:S04]  /*1ad00*/  STL [R1+0xc0], R66 ;  /* 0x0000c04201007387 */ /* 0x008fe80000100800 */
[----:B------:R1:W-:Y:S04]  /*1ad10*/  STL [R1+0xb4], R4 ;  /* 0x0000b40401007387 */ /* 0x0003e80000100800 */
[----:B------:R-:W2:Y:S01]  /*1ad20*/  LDL.LU.64 R70, [R1+0x140] ;  /* 0x0001400001467983 */ /* 0x000ea20000300a00 */
[----:B-1----:R-:W-:-:S05]  /*1ad30*/  IMAD.MOV.U32 R4, RZ, RZ, R67 ;  /* 0x000000ffff047224 */ /* 0x002fca00078e0043 */
[----:B------:R1:W-:Y:S04]  /*1ad40*/  STL [R1+0xbc], R4 ;  /* 0x0000bc0401007387 */ /* 0x0003e80000100800 */
[----:B------:R-:W-:Y:S04]  /*1ad50*/  STL [R1+0xc8], R54 ;  /* 0x0000c83601007387 */ /* 0x000fe80000100800 */
[----:B------:R-:W3:Y:S04]  /*1ad60*/  LDL.LU.64 R64, [R1+0x148] ;  /* 0x0001480001407983 */ /* 0x000ee80000300a00 */
[----:B------:R-:W5:Y:S01]  /*1ad70*/  LDL.LU.64 R66, [R1+0x150] ;  /* 0x0001500001427983 */ /* 0x000f620000300a00 */
[----:B-1----:R-:W-:-:S03]  /*1ad80*/  MOV R4, R55 ;  /* 0x0000003700047202 */ /* 0x002fc60000000f00 */
[----:B----4-:R-:W-:Y:S04]  /*1ad90*/  STL [R1+0xd0], R56 ;  /* 0x0000d03801007387 */ /* 0x010fe80000100800 */
[----:B------:R1:W-:Y:S04]  /*1ada0*/  STL [R1+0xc4], R4 ;  /* 0x0000c40401007387 */ /* 0x0003e80000100800 */
[----:B------:R-:W-:Y:S01]  /*1adb0*/  STL [R1+0xd8], R60 ;  /* 0x0000d83c01007387 */ /* 0x000fe20000100800 */
[----:B-1----:R-:W-:-:S05]  /*1adc0*/  IMAD.MOV.U32 R4, RZ, RZ, R57 ;  /* 0x000000ffff047224 */ /* 0x002fca00078e0039 */
[----:B------:R1:W-:Y:S04]  /*1add0*/  STL [R1+0xcc], R4 ;  /* 0x0000cc0401007387 */ /* 0x0003e80000100800 */
[----:B------:R-:W-:Y:S01]  /*1ade0*/  STL [R1+0xe0], R62 ;  /* 0x0000e03e01007387 */ /* 0x000fe20000100800 */
[----:B-1----:R-:W-:-:S05]  /*1adf0*/  IMAD.MOV.U32 R4, RZ, RZ, R61 ;  /* 0x000000ffff047224 */ /* 0x002fca00078e003d */
[----:B------:R1:W-:Y:S04]  /*1ae00*/  STL [R1+0xd4], R4 ;  /* 0x0000d40401007387 */ /* 0x0003e80000100800 */
[----:B------:R-:W4:Y:S01]  /*1ae10*/  LDL.LU.64 R54, [R1+0x158] ;  /* 0x0001580001367983 */ /* 0x000f220000300a00 */
[----:B-1----:R-:W-:-:S03]  /*1ae20*/  IMAD.MOV.U32 R4, RZ, RZ, R63 ;  /* 0x000000ffff047224 */ /* 0x002fc600078e003f */
[----:B------:R-:W4:Y:S04]  /*1ae30*/  LDL.LU.64 R62, [R1+0x160] ;  /* 0x00016000013e7983 */ /* 0x000f280000300a00 */
[----:B------:R2:W-:Y:S02]  /*1ae40*/  STL [R1+0xdc], R4 ;  /* 0x0000dc0401007387 */ /* 0x0005e40000100800 */
[----:B--2---:R-:W-:Y:S02]  /*1ae50*/  IMAD.MOV.U32 R4, RZ, RZ, R71 ;  /* 0x000000ffff047224 */ /* 0x004fe400078e0047 */
[----:B------:R1:W-:Y:S04]  /*1ae60*/  STL [R1+0xe8], R70 ;  /* 0x0000e84601007387 */ /* 0x0003e80000100800 */
[----:B------:R2:W-:Y:S04]  /*1ae70*/  STL [R1+0xe4], R4 ;  /* 0x0000e40401007387 */ /* 0x0005e80000100800 */
[----:B-1----:R-:W4:Y:S04]  /*1ae80*/  LDL.LU.64 R70, [R1+0x170] ;  /* 0x0001700001467983 */ /* 0x002f280000300a00 */
[----:B---3--:R1:W-:Y:S01]  /*1ae90*/  STL [R1+0xf0], R64 ;  /* 0x0000f04001007387 */ /* 0x0083e20000100800 */
[----:B--2---:R-:W-:-:S03]  /*1aea0*/  IMAD.MOV.U32 R4, RZ, RZ, R65 ;  /* 0x000000ffff047224 */ /* 0x004fc600078e0041 */
[----:B------:R-:W2:Y:S04]  /*1aeb0*/  LDL.LU.64 R56, [R1+0x178] ;  /* 0x0001780001387983 */ /* 0x000ea80000300a00 */
[----:B-1----:R-:W3:Y:S04]  /*1aec0*/  LDL.LU.64 R64, [R1+0x180] ;  /* 0x0001800001407983 */ /* 0x002ee80000300a00 */
[----:B------:R1:W-:Y:S04]  /*1aed0*/  STL [R1+0xec], R4 ;  /* 0x0000ec0401007387 */ /* 0x0003e80000100800 */
[----:B-----5:R5:W-:Y:S04]  /*1aee0*/  STL [R1+0xf8], R66 ;  /* 0x0000f84201007387 */ /* 0x020be80000100800 */
[----:B------:R-:W3:Y:S01]  /*1aef0*/  LDL.LU.64 R60, [R1+0x190] ;  /* 0x00019000013c7983 */ /* 0x000ee20000300a00 */
[----:B-1----:R-:W-:-:S05]  /*1af00*/  IMAD.MOV.U32 R4, RZ, RZ, R67 ;  /* 0x000000ffff047224 */ /* 0x002fca00078e0043 */
[----:B------:R4:W-:Y:S04]  /*1af10*/  STL [R1+0xf4], R4 ;  /* 0x0000f40401007387 */ /* 0x0009e80000100800 */
[----:B-----5:R-:W5:Y:S01]  /*1af20*/  LDL.LU.64 R66, [R1+0x188] ;  /* 0x0001880001427983 */ /* 0x020f620000300a00 */
[----:B----4-:R-:W-:-:S03]  /*1af30*/  IMAD.MOV.U32 R4, RZ, RZ, R55 ;  /* 0x000000ffff047224 */ /* 0x010fc600078e0037 */
[----:B------:R-:W-:Y:S04]  /*1af40*/  STL [R1+0x100], R54 ;  /* 0x0001003601007387 */ /* 0x000fe80000100800 */
[----:B------:R-:W-:Y:S04]  /*1af50*/  STL [R1+0x108], R62 ;  /* 0x0001083e01007387 */ /* 0x000fe80000100800 */
[----:B------:R1:W-:Y:S02]  /*1af60*/  STL [R1+0xfc], R4 ;  /* 0x0000fc0401007387 */ /* 0x0003e40000100800 */
[----:B-1----:R-:W-:-:S05]  /*1af70*/  IMAD.MOV.U32 R4, RZ, RZ, R63 ;  /* 0x000000ffff047224 */ /* 0x002fca00078e003f */
[----:B------:R1:W-:Y:S02]  /*1af80*/  STL [R1+0x104], R4 ;  /* 0x0001040401007387 */ /* 0x0003e40000100800 */
[----:B-1----:R-:W-:Y:S02]  /*1af90*/  IMAD.MOV.U32 R4, RZ, RZ, R71 ;  /* 0x000000ffff047224 */ /* 0x002fe400078e0047 */
[----:B------:R1:W-:Y:S04]  /*1afa0*/  STL [R1+0x110], R70 ;  /* 0x0001104601007387 */ /* 0x0003e80000100800 */
[----:B--2---:R-:W-:Y:S04]  /*1afb0*/  STL [R1+0x118], R56 ;  /* 0x0001183801007387 */ /* 0x004fe80000100800 */
[----:B------:R2:W-:Y:S04]  /*1afc0*/  STL [R1+0x10c], R4 ;  /* 0x00010c0401007387 */ /* 0x0005e80000100800 */
[----:B------:R-:W4:Y:S04]  /*1afd0*/  LDL.LU.64 R62, [R1+0x1a0] ;  /* 0x0001a000013e7983 */ /* 0x000f280000300a00 */
[----:B-1----:R-:W4:Y:S01]  /*1afe0*/  LDL.LU.64 R70, [R1+0x1a8] ;  /* 0x0001a80001467983 */ /* 0x002f220000300a00 */
[----:B--2---:R-:W-:-:S05]  /*1aff0*/  IMAD.MOV.U32 R4, RZ, RZ, R57 ;  /* 0x000000ffff047224 */ /* 0x004fca00078e0039 */
[----:B------:R1:W-:Y:S04]  /*1b000*/  STL [R1+0x114], R4 ;  /* 0x0001140401007387 */ /* 0x0003e80000100800 */
[----:B---3--:R-:W-:Y:S01]  /*1b010*/  STL [R1+0x120], R64 ;  /* 0x0001204001007387 */ /* 0x008fe20000100800 */
[----:B-1----:R-:W-:-:S05]  /*1b020*/  IMAD.MOV.U32 R4, RZ, RZ, R65 ;  /* 0x000000ffff047224 */ /* 0x002fca00078e0041 */
[----:B------:R1:W-:Y:S04]  /*1b030*/  STL [R1+0x11c], R4 ;  /* 0x00011c0401007387 */ /* 0x0003e80000100800 */
[----:B-----5:R2:W-:Y:S04]  /*1b040*/  STL [R1+0x128], R66 ;  /* 0x0001284201007387 */ /* 0x0205e80000100800 */
[----:B------:R-:W3:Y:S01]  /*1b050*/  LDL.LU.64 R54, [R1+0x1b0] ;  /* 0x0001b00001367983 */ /* 0x000ee20000300a00 */
[----:B-1----:R-:W-:-:S03]  /*1b060*/  MOV R4, R67 ;  /* 0x0000004300047202 */ /* 0x002fc60000000f00 */
[----:B------:R-:W-:Y:S04]  /*1b070*/  STL [R1+0x130], R60 ;  /* 0x0001303c01007387 */ /* 0x000fe80000100800 */
[----:B------:R1:W-:Y:S04]  /*1b080*/  STL [R1+0x124], R4 ;  /* 0x0001240401007387 */ /* 0x0003e80000100800 */
[----:B--2---:R-:W2:Y:S04]  /*1b090*/  LDL.LU.64 R66, [R1+0x1b8] ;  /* 0x0001b80001427983 */ /* 0x004ea80000300a00 */
[----:B------:R-:W5:Y:S04]  /*1b0a0*/  LDL.LU.64 R64, [R1+0x1d8] ;  /* 0x0001d80001407983 */ /* 0x000f680000300a00 */
[----:B------:R-:W5:Y:S01]  /*1b0b0*/  LDL.LU.64 R56, [R1+0x1c0] ;  /* 0x0001c00001387983 */ /* 0x000f620000300a00 */
[----:B-1----:R-:W-:-:S03]  /*1b0c0*/  IMAD.MOV.U32 R4, RZ, RZ, R61 ;  /* 0x000000ffff047224 */ /* 0x002fc600078e003d */
[----:B------:R-:W5:Y:S04]  /*1b0d0*/  LDL.LU.64 R60, [R1+0x1d0] ;  /* 0x0001d000013c7983 */ /* 0x000f680000300a00 */
[----:B------:R4:W-:Y:S02]  /*1b0e0*/  STL [R1+0x12c], R4 ;  /* 0x00012c0401007387 */ /* 0x0009e40000100800 */
[----:B----4-:R-:W-:Y:S02]  /*1b0f0*/  IMAD.MOV.U32 R4, RZ, RZ, R63 ;  /* 0x000000ffff047224 */ /* 0x010fe400078e003f */
[----:B------:R-:W-:Y:S04]  /*1b100*/  STL [R1+0x138], R62 ;  /* 0x0001383e01007387 */ /* 0x000fe80000100800 */
[----:B------:R1:W-:Y:S04]  /*1b110*/  STL [R1+0x134], R4 ;  /* 0x0001340401007387 */ /* 0x0003e80000100800 */
[----:B------:R-:W-:Y:S01]  /*1b120*/  STL [R1+0x140], R70 ;  /* 0x0001404601007387 */ /* 0x000fe20000100800 */
[----:B-1----:R-:W-:-:S05]  /*1b130*/  IMAD.MOV.U32 R4, RZ, RZ, R71 ;  /* 0x000000ffff047224 */ /* 0x002fca00078e0047 */
[----:B------:R1:W-:Y:S04]  /*1b140*/  STL [R1+0x13c], R4 ;  /* 0x00013c0401007387 */ /* 0x0003e80000100800 */
[----:B------:R-:W4:Y:S04]  /*1b150*/  LDL.LU.64 R62, [R1+0x1e8] ;  /* 0x0001e800013e7983 */ /* 0x000f280000300a00 */
[----:B---3--:R-:W-:Y:S01]  /*1b160*/  STL [R1+0x148], R54 ;  /* 0x0001483601007387 */ /* 0x008fe20000100800 */
[----:B-1----:R-:W-:-:S03]  /*1b170*/  IMAD.MOV.U32 R4, RZ, RZ, R55 ;  /* 0x000000ffff047224 */ /* 0x002fc600078e0037 */
[----:B------:R-:W3:Y:S04]  /*1b180*/  LDL.LU.64 R70, [R1+0x1e0] ;  /* 0x0001e00001467983 */ /* 0x000ee80000300a00 */
[----:B------:R1:W-:Y:S04]  /*1b190*/  STL [R1+0x144], R4 ;  /* 0x0001440401007387 */ /* 0x0003e80000100800 */
[----:B--2---:R2:W-:Y:S01]  /*1b1a0*/  STL [R1+0x150], R66 ;  /* 0x0001504201007387 */ /* 0x0045e20000100800 */
[----:B-1----:R-:W-:-:S05]  /*1b1b0*/  IMAD.MOV.U32 R4, RZ, RZ, R67 ;  /* 0x000000ffff047224 */ /* 0x002fca00078e0043 */
[----:B------:R1:W-:Y:S04]  /*1b1c0*/  STL [R1+0x14c], R4 ;  /* 0x00014c0401007387 */ /* 0x0003e80000100800 */
[----:B--2---:R-:W2:Y:S04]  /*1b1d0*/  LDL.LU.64 R66, [R1+0x200] ;  /* 0x0002000001427983 */ /* 0x004ea80000300a00 */
[----:B-----5:R-:W-:Y:S01]  /*1b1e0*/  STL [R1+0x158], R56 ;  /* 0x0001583801007387 */ /* 0x020fe20000100800 */
[----:B-1----:R-:W-:-:S03]  /*1b1f0*/  IMAD.MOV.U32 R4, RZ, RZ, R57 ;  /* 0x000000ffff047224 */ /* 0x002fc600078e0039 */
[----:B------:R-:W5:Y:S04]  /*1b200*/  LDL.LU.64 R54, [R1+0x1f8] ;  /* 0x0001f80001367983 */ /* 0x000f680000300a00 */
[----:B------:R-:W-:Y:S04]  /*1b210*/  STL [R1+0x160], R60 ;  /* 0x0001603c01007387 */ /* 0x000fe80000100800 */
[----:B------:R1:W-:Y:S02]  /*1b220*/  STL [R1+0x154], R4 ;  /* 0x0001540401007387 */ /* 0x0003e40000100800 */
[----:B-1----:R-:W-:-:S05]  /*1b230*/  IMAD.MOV.U32 R4, RZ, RZ, R61 ;  /* 0x000000ffff047224 */ /* 0x002fca00078e003d */
[----:B------:R1:W-:Y:S04]  /*1b240*/  STL [R1+0x15c], R4 ;  /* 0x00015c0401007387 */ /* 0x0003e80000100800 */
[----:B------:R-:W-:Y:S01]  /*1b250*/  STL [R1+0x168], R64 ;  /* 0x0001684001007387 */ /* 0x000fe20000100800 */
[----:B-1----:R-:W-:-:S05]  /*1b260*/  IMAD.MOV.U32 R4, RZ, RZ, R65 ;  /* 0x000000ffff047224 */ /* 0x002fca00078e0041 */
[----:B------:R3:W-:Y:S04]  /*1b270*/  STL [R1+0x164], R4 ;  /* 0x0001640401007387 */ /* 0x0007e80000100800 */
[----:B------:R-:W2:Y:S01]  /*1b280*/  LDL.LU.64 R56, [R1+0x210] ;  /* 0x0002100001387983 */ /* 0x000ea20000300a00 */
[----:B---3--:R-:W-:-:S03]  /*1b290*/  IMAD.MOV.U32 R4, RZ, RZ, R71 ;  /* 0x000000ffff047224 */ /* 0x008fc600078e0047 */
[----:B------:R1:W-:Y:S04]  /*1b2a0*/  STL [R1+0x170], R70 ;  /* 0x0001704601007387 */ /* 0x0003e80000100800 */
[----:B------:R3:W-:Y:S04]  /*1b2b0*/  STL [R1+0x16c], R4 ;  /* 0x00016c0401007387 */ /* 0x0007e80000100800 */
[----:B----4-:R4:W-:Y:S04]  /*1b2c0*/  STL [R1+0x178], R62 ;  /* 0x0001783e01007387 */ /* 0x0109e80000100800 */
[----:B-1----:R-:W2:Y:S01]  /*1b2d0*/  LDL.LU.64 R70, [R1+0x218] ;  /* 0x0002180001467983 */ /* 0x002ea20000300a00 */
[----:B---3--:R-:W-:-:S03]  /*1b2e0*/  IMAD.MOV.U32 R4, RZ, RZ, R63 ;  /* 0x000000ffff047224 */ /* 0x008fc600078e003f */
[----:B------:R-:W3:Y:S04]  /*1b2f0*/  LDL.LU.64 R64, [R1+0x230] ;  /* 0x0002300001407983 */ /* 0x000ee80000300a00 */
[----:B------:R-:W3:Y:S04]  /*1b300*/  LDL.LU.64 R60, [R1+0x220] ;  /* 0x00022000013c7983 */ /* 0x000ee80000300a00 */
[----:B----4-:R-:W4:Y:S04]  /*1b310*/  LDL.LU.64 R62, [R1+0x228] ;  /* 0x00022800013e7983 */ /* 0x010f280000300a00 */
[----:B------:R1:W-:Y:S04]  /*1b320*/  STL [R1+0x174], R4 ;  /* 0x0001740401007387 */ /* 0x0003e80000100800 */
[----:B-----5:R-:W-:Y:S01]  /*1b330*/  STL [R1+0x180], R54 ;  /* 0x0001803601007387 */ /* 0x020fe20000100800 */
[----:B-1----:R-:W-:-:S05]  /*1b340*/  IMAD.MOV.U32 R4, RZ, RZ, R55 ;  /* 0x000000ffff047224 */ /* 0x002fca00078e0037 */
[----:B------:R1:W-:Y:S04]  /*1b350*/  STL [R1+0x17c], R4 ;  /* 0x00017c0401007387 */ /* 0x0003e80000100800 */
[----:B--2---:R2:W-:Y:S01]  /*1b360*/  STL [R1+0x188], R66 ;  /* 0x0001884201007387 */ /* 0x0045e20000100800 */
[----:B-1----:R-:W-:-:S05]  /*1b370*/  MOV R4, R67 ;  /* 0x0000004300047202 */ /* 0x002fca0000000f00 */
[----:B------:R1:W-:Y:S04]  /*1b380*/  STL [R1+0x184], R4 ;  /* 0x0001840401007387 */ /* 0x0003e80000100800 */
[----:B------:R-:W-:Y:S04]  /*1b390*/  STL [R1+0x190], R56 ;  /* 0x0001903801007387 */ /* 0x000fe80000100800 */
[----:B--2---:R-:W2:Y:S04]  /*1b3a0*/  LDL.LU.64 R66, [R1+0x248] ;  /* 0x0002480001427983 */ /* 0x004ea80000300a00 */
[----:B------:R-:W5:Y:S01]  /*1b3b0*/  LDL.LU.64 R52, [R1+0x250] ;  /* 0x0002500001347983 */ /* 0x000f620000300a00 */
[----:B-1----:R-:W-:-:S05]  /*1b3c0*/  IMAD.MOV.U32 R4, RZ, RZ, R57 ;  /* 0x000000ffff047224 */ /* 0x002fca00078e0039 */
[----:B------:R1:W-:Y:S02]  /*1b3d0*/  STL [R1+0x18c], R4 ;  /* 0x00018c0401007387 */ /* 0x0003e40000100800 */
[----:B-1----:R-:W-:Y:S02]  /*1b3e0*/  IMAD.MOV.U32 R4, RZ, RZ, R71 ;  /* 0x000000ffff047224 */ /* 0x002fe400078e0047 */
[----:B------:R1:W-:Y:S04]  /*1b3f0*/  STL [R1+0x198], R70 ;  /* 0x0001984601007387 */ /* 0x0003e80000100800 */
[----:B------:R3:W-:Y:S04]  /*1b400*/  STL [R1+0x194], R4 ;  /* 0x0001940401007387 */ /* 0x0007e80000100800 */
[----:B-1----:R-:W5:Y:S01]  /*1b410*/  LDL.LU.64 R70, [R1+0x278] ;  /* 0x0002780001467983 */ /* 0x002f620000300a00 */
[----:B---3--:R-:W-:-:S03]  /*1b420*/  IMAD.MOV.U32 R4, RZ, RZ, R61 ;  /* 0x000000ffff047224 */ /* 0x008fc600078e003d */
[----:B------:R-:W-:Y:S04]  /*1b430*/  STL [R1+0x1a0], R60 ;  /* 0x0001a03c01007387 */ /* 0x000fe80000100800 */
[----:B------:R-:W3:Y:S04]  /*1b440*/  LDL.LU.64 R54, [R1+0x258] ;  /* 0x0002580001367983 */ /* 0x000ee80000300a00 */
[----:B------:R1:W-:Y:S04]  /*1b450*/  STL [R1+0x19c], R4 ;  /* 0x00019c0401007387 */ /* 0x0003e80000100800 */
[----:B----4-:R-:W-:Y:S01]  /*1b460*/  STL [R1+0x1a8], R62 ;  /* 0x0001a83e01007387 */ /* 0x010fe20000100800 */
[----:B-1----:R-:W-:-:S05]  /*1b470*/  IMAD.MOV.U32 R4, RZ, RZ, R63 ;  /* 0x000000ffff047224 */ /* 0x002fca00078e003f */
[----:B------:R1:W-:Y:S04]  /*1b480*/  STL [R1+0x1a4], R4 ;  /* 0x0001a40401007387 */ /* 0x0003e80000100800 */
[----:B------:R-:W-:Y:S01]  /*1b490*/  STL [R1+0x1b0], R64 ;  /* 0x0001b04001007387 */ /* 0x000fe20000100800 */
[----:B-1----:R-:W-:-:S03]  /*1b4a0*/  IMAD.MOV.U32 R4, RZ, RZ, R65 ;  /* 0x000000ffff047224 */ /* 0x002fc600078e0041 */
[----:B--2---:R-:W-:Y:S04]  /*1b4b0*/  STL [R1+0x1b8], R66 ;  /* 0x0001b84201007387 */ /* 0x004fe80000100800 */
[----:B------:R1:W-:Y:S04]  /*1b4c0*/  STL [R1+0x1ac], R4 ;  /* 0x0001ac0401007387 */ /* 0x0003e80000100800 */
[----:B------:R-:W2:Y:S04]  /*1b4d0*/  LDL.LU.64 R56, [R1+0x280] ;  /* 0x0002800001387983 */ /* 0x000ea80000300a00 */
[----:B------:R-:W4:Y:S01]  /*1b4e0*/  LDL.LU.64 R60, [R1+0x290] ;  /* 0x00029000013c7983 */ /* 0x000f220000300a00 */
[----:B-1----:R-:W-:-:S05]  /*1b4f0*/  IMAD.MOV.U32 R4, RZ, RZ, R67 ;  /* 0x000000ffff047224 */ /* 0x002fca00078e0043 */
[----:B------:R1:W-:Y:S04]  /*1b500*/  STL [R1+0x1b4], R4 ;  /* 0x0001b40401007387 */ /* 0x0003e80000100800 */
[----:B------:R-:W4:Y:S04]  /*1b510*/  LDL.LU.64 R66, [R1+0x2c0] ;  /* 0x0002c00001427983 */ /* 0x000f280000300a00 */
[----:B-----5:R-:W-:Y:S04]  /*1b520*/  STL [R1+0x1c0], R52 ;  /* 0x0001c03401007387 */ /* 0x020fe80000100800 */
[----:B------:R-:W5:Y:S04]  /*1b530*/  LDL.LU.64 R62, [R1+0x298] ;  /* 0x00029800013e7983 */ /* 0x000f680000300a00 */
[----:B------:R-:W5:Y:S01]  /*1b540*/  LDL.LU.64 R64, [R1+0x2b8] ;  /* 0x0002b80001407983 */ /* 0x000f620000300a00 */
[----:B-1----:R-:W-:-:S05]  /*1b550*/  IMAD.MOV.U32 R4, RZ, RZ, R53 ;  /* 0x000000ffff047224 */ /* 0x002fca00078e0035 */
[----:B------:R3:W-:Y:S02]  /*1b560*/  STL [R1+0x1bc], R4 ;  /* 0x0001bc0401007387 */ /* 0x0007e40000100800 */
[----:B---3--:R-:W-:Y:S02]  /*1b570*/  IMAD.MOV.U32 R4, RZ, RZ, R55 ;  /* 0x000000ffff047224 */ /* 0x008fe400078e0037 */
[----:B------:R-:W-:Y:S04]  /*1b580*/  STL [R1+0x1c8], R54 ;  /* 0x0001c83601007387 */ /* 0x000fe80000100800 */
[----:B------:R1:W-:Y:S04]  /*1b590*/  STL [R1+0x1c4], R4 ;  /* 0x0001c40401007387 */ /* 0x0003e80000100800 */
[----:B------:R3:W-:Y:S01]  /*1b5a0*/  STL [R1+0x1d0], R70 ;  /* 0x0001d04601007387 */ /* 0x0007e20000100800 */
[----:B-1----:R-:W-:-:S03]  /*1b5b0*/  IMAD.MOV.U32 R4, RZ, RZ, R71 ;  /* 0x000000ffff047224 */ /* 0x002fc600078e0047 */
[----:B---3--:R-:W3:Y:S04]  /*1b5c0*/  LDL.LU.64 R70, [R1+0x2d8] ;  /* 0x0002d80001467983 */ /* 0x008ee80000300a00 */
[----:B------:R2:W-:Y:S02]  /*1b5d0*/  STL [R1+0x1cc], R4 ;  /* 0x0001cc0401007387 */ /* 0x0005e40000100800 */
[----:B--2---:R-:W-:Y:S02]  /*1b5e0*/  IMAD.MOV.U32 R4, RZ, RZ, R57 ;  /* 0x000000ffff047224 */ /* 0x004fe400078e0039 */
[----:B------:R-:W-:Y:S04]  /*1b5f0*/  STL [R1+0x1d8], R56 ;  /* 0x0001d83801007387 */ /* 0x000fe80000100800 */
[----:B------:R1:W-:Y:S04]  /*1b600*/  STL [R1+0x1d4], R4 ;  /* 0x0001d40401007387 */ /* 0x0003e80000100800 */
[----:B----4-:R-:W-:Y:S04]  /*1b610*/  STL [R1+0x1e0], R60 ;  /* 0x0001e03c01007387 */ /* 0x010fe80000100800 */
[----:B------:R-:W2:Y:S01]  /*1b620*/  LDL.LU.64 R54, [R1+0x300] ;  /* 0x0003000001367983 */ /* 0x000ea20000300a00 */
[----:B-1----:R-:W-:-:S05]  /*1b630*/  IMAD.MOV.U32 R4, RZ, RZ, R61 ;  /* 0x000000ffff047224 */ /* 0x002fca00078e003d */
[----:B------:R5:W-:Y:S04]  /*1b640*/  STL [R1+0x1dc], R4 ;  /* 0x0001dc0401007387 */ /* 0x000be80000100800 */
[----:B------:R-:W4:Y:S01]  /*1b650*/  LDL.LU.64 R52, [R1+0x2f8] ;  /* 0x0002f80001347983 */ /* 0x000f220000300a00 */
[----:B-----5:R-:W-:-:S03]  /*1b660*/  MOV R4, R63 ;  /* 0x0000003f00047202 */ /* 0x020fc60000000f00 */
[----:B------:R-:W-:Y:S04]  /*1b670*/  STL [R1+0x1e8], R62 ;  /* 0x0001e83e01007387 */ /* 0x000fe80000100800 */
[----:B------:R1:W-:Y:S04]  /*1b680*/  STL [R1+0x1e4], R4 ;  /* 0x0001e40401007387 */ /* 0x0003e80000100800 */
[----:B------:R-:W-:Y:S01]  /*1b690*/  STL [R1+0x1f0], R64 ;  /* 0x0001f04001007387 */ /* 0x000fe20000100800 */
[----:B-1----:R-:W-:-:S05]  /*1b6a0*/  IMAD.MOV.U32 R4, RZ, RZ, R65 ;  /* 0x000000ffff047224 */ /* 0x002fca00078e0041 */
[----:B------:R1:W-:Y:S04]  /*1b6b0*/  STL [R1+0x1ec], R4 ;  /* 0x0001ec0401007387 */ /* 0x0003e80000100800 */
[----:B------:R-:W-:Y:S04]  /*1b6c0*/  STL [R1+0x1f8], R66 ;  /* 0x0001f84201007387 */ /* 0x000fe80000100800 */
[----:B------:R-:W5:Y:S01]  /*1b6d0*/  LDL.LU.64 R56, [R1+0x308] ;  /* 0x0003080001387983 */ /* 0x000f620000300a00 */
[----:B-1----:R-:W-:Y:S02]  /*1b6e0*/  IMAD.MOV.U32 R4, RZ, RZ, R67 ;  /* 0x000000ffff047224 */ /* 0x002fe400078e0043 */
[----:B------:R-:W-:-:S02]  /*1b6f0*/  IMAD.MOV.U32 R64, RZ, RZ, R72 ;  /* 0x000000ffff407224 */ /* 0x000fc400078e0048 */
[----:B------:R-:W-:Y:S02]  /*1b700*/  IMAD.MOV.U32 R65, RZ, RZ, R73 ;  /* 0x000000ffff417224 */ /* 0x000fe400078e0049 */
[----:B------:R-:W-:Y:S02]  /*1b710*/  IMAD.MOV.U32 R72, RZ, RZ, R74 ;  /* 0x000000ffff487224 */ /* 0x000fe400078e004a */
[----:B------:R-:W-:Y:S01]  /*1b720*/  IMAD.MOV.U32 R73, RZ, RZ, R75 ;  /* 0x000000ffff497224 */ /* 0x000fe200078e004b */
[----:B---3--:R-:W-:Y:S04]  /*1b730*/  STL [R1+0x200], R70 ;  /* 0x0002004601007387 */ /* 0x008fe80000100800 */
[----:B------:R1:W-:Y:S04]  /*1b740*/  STL [R1+0x1f4], R4 ;  /* 0x0001f40401007387 */ /* 0x0003e80000100800 */
[----:B------:R-:W3:Y:S04]  /*1b750*/  LDL.LU.64 R60, [R1+0x340] ;  /* 0x00034000013c7983 */ /* 0x000ee80000300a00 */
[----:B------:R-:W3:Y:S01]  /*1b760*/  LDL.LU.64 R62, [R1+0x348] ;  /* 0x00034800013e7983 */ /* 0x000ee20000300a00 */
[----:B-1----:R-:W-:-:S03]  /*1b770*/  IMAD.MOV.U32 R4, RZ, RZ, R71 ;  /* 0x000000ffff047224 */ /* 0x002fc600078e0047 */
[----:B------:R-:W3:Y:S04]  /*1b780*/  LDL.LU.64 R66, [R1+0x358] ;  /* 0x0003580001427983 */ /* 0x000ee80000300a00 */
[----:B------:R4:W-:Y:S04]  /*1b790*/  STL [R1+0x1fc], R4 ;  /* 0x0001fc0401007387 */ /* 0x0009e80000100800 */
[----:B------:R-:W3:Y:S01]  /*1b7a0*/  LDL.LU.64 R74, [R1+0x350] ;  /* 0x00035000014a7983 */ /* 0x000ee20000300a00 */
[----:B------:R-:W-:Y:S02]  /*1b7b0*/  IMAD.MOV.U32 R70, RZ, RZ, R80 ;  /* 0x000000ffff467224 */ /* 0x000fe400078e0050 */
[----:B------:R-:W-:-:S02]  /*1b7c0*/  IMAD.MOV.U32 R71, RZ, RZ, R81 ;  /* 0x000000ffff477224 */ /* 0x000fc400078e0051 */
[----:B------:R-:W3:Y:S01]  /*1b7d0*/  LDL.LU.64 R80, [R1+0x360] ;  /* 0x0003600001507983 */ /* 0x000ee20000300a00 */
[----:B----4-:R-:W-:-:S03]  /*1b7e0*/  IMAD.MOV.U32 R4, RZ, RZ, R53 ;  /* 0x000000ffff047224 */ /* 0x010fc600078e0035 */
[----:B------:R-:W-:Y:S04]  /*1b7f0*/  STL [R1+0x208], R52 ;  /* 0x0002083401007387 */ /* 0x000fe80000100800 */
[----:B------:R1:W-:Y:S04]  /*1b800*/  STL [R1+0x204], R4 ;  /* 0x0002040401007387 */ /* 0x0003e80000100800 */
[----:B--2---:R-:W-:Y:S01]  /*1b810*/  STL [R1+0x210], R54 ;  /* 0x0002103601007387 */ /* 0x004fe20000100800 */
[----:B-1----:R-:W-:-:S05]  /*1b820*/  IMAD.MOV.U32 R4, RZ, RZ, R55 ;  /* 0x000000ffff047224 */ /* 0x002fca00078e0037 */
[----:B------:R1:W-:Y:S04]  /*1b830*/  STL [R1+0x20c], R4 ;  /* 0x00020c0401007387 */ /* 0x0003e80000100800 */
[----:B-----5:R-:W-:Y:S04]  /*1b840*/  STL [R1+0x218], R56 ;  /* 0x0002183801007387 */ /* 0x020fe80000100800 */
[----:B------:R-:W2:Y:S01]  /*1b850*/  LDL.LU.64 R44, [R1+0x2d0] ;  /* 0x0002d000012c7983 */ /* 0x000ea20000300a00 */
[----:B-1----:R-:W-:Y:S01]  /*1b860*/  MOV R4, R57 ;  /* 0x0000003900047202 */ /* 0x002fe20000000f00 */
[----:B------:R-:W-:-:S02]  /*1b870*/  IMAD.MOV.U32 R50, RZ, RZ, R70 ;  /* 0x000000ffff327224 */ /* 0x000fc400078e0046 */
[----:B------:R-:W-:Y:S01]  /*1b880*/  IMAD.MOV.U32 R51, RZ, RZ, R71 ;  /* 0x000000ffff337224 */ /* 0x000fe200078e0047 */
[----:B------:R-:W-:Y:S01]  /*1b890*/  MOV R55, R77 ;  /* 0x0000004d00377202 */ /* 0x000fe20000000f00 */
        /* <DEDUP_REMOVED lines=8> */
[----:B------:R-:W-:Y:S01]  /*1b920*/  IMAD.MOV.U32 R91, RZ, RZ, R93 ;  /* 0x000000ffff5b7224 */ /* 0x000fe200078e005d */
[----:B---3--:R-:W-:Y:S04]  /*1b930*/  STL [R1+0x220], R60 ;  /* 0x0002203c01007387 */ /* 0x008fe80000100800 */
[----:B------:R1:W-:Y:S04]  /*1b940*/  STL [R1+0x214], R4 ;  /* 0x0002140401007387 */ /* 0x0003e80000100800 */
[----:B------:R-:W-:Y:S01]  /*1b950*/  STL [R1+0x228], R62 ;  /* 0x0002283e01007387 */ /* 0x000fe20000100800 */
[----:B-1----:R-:W-:-:S05]  /*1b960*/  IMAD.MOV.U32 R4, RZ, RZ, R61 ;  /* 0x000000ffff047224 */ /* 0x002fca00078e003d */
[----:B------:R1:W-:Y:S04]  /*1b970*/  STL [R1+0x21c], R4 ;  /* 0x00021c0401007387 */ /* 0x0003e80000100800 */
[----:B------:R-:W-:Y:S01]  /*1b980*/  STL [R1+0x230], R66 ;  /* 0x0002304201007387 */ /* 0x000fe20000100800 */
[----:B-1----:R-:W-:-:S05]  /*1b990*/  IMAD.MOV.U32 R4, RZ, RZ, R63 ;  /* 0x000000ffff047224 */ /* 0x002fca00078e003f */
[----:B------:R1:W-:Y:S02]  /*1b9a0*/  STL [R1+0x224], R4 ;  /* 0x0002240401007387 */ /* 0x0003e40000100800 */
[----:B-1----:R-:W-:-:S05]  /*1b9b0*/  IMAD.MOV.U32 R4, RZ, RZ, R67 ;  /* 0x000000ffff047224 */ /* 0x002fca00078e0043 */
[----:B------:R1:W-:Y:S04]  /*1b9c0*/  STL [R1+0x22c], R4 ;  /* 0x00022c0401007387 */ /* 0x0003e80000100800 */
[----:B------:R-:W-:Y:S01]  /*1b9d0*/  STL [R1+0x238], R74 ;  /* 0x0002384a01007387 */ /* 0x000fe20000100800 */
[----:B-1----:R-:W-:-:S05]  /*1b9e0*/  IMAD.MOV.U32 R4, RZ, RZ, R75 ;  /* 0x000000ffff047224 */ /* 0x002fca00078e004b */
[----:B------:R1:W-:Y:S04]  /*1b9f0*/  STL [R1+0x234], R4 ;  /* 0x0002340401007387 */ /* 0x0003e80000100800 */
[----:B------:R-:W-:Y:S01]  /*1ba00*/  STL [R1+0x240], R80 ;  /* 0x0002405001007387 */ /* 0x000fe20000100800 */
[----:B-1----:R-:W-:-:S05]  /*1ba10*/  IMAD.MOV.U32 R4, RZ, RZ, R81 ;  /* 0x000000ffff047224 */ /* 0x002fca00078e0051 */
[----:B------:R1:W-:Y:S04]  /*1ba20*/  STL [R1+0x23c], R4 ;  /* 0x00023c0401007387 */ /* 0x0003e80000100800 */
[----:B------:R3:W-:Y:S01]  /*1ba30*/  STL [R1+0x248], R102 ;  /* 0x0002486601007387 */ /* 0x0007e20000100800 */
[----:B-1----:R-:W-:-:S03]  /*1ba40*/  IMAD.MOV.U32 R4, RZ, RZ, R103 ;  /* 0x000000ffff047224 */ /* 0x002fc600078e0067 */
[----:B--2---:R-:W-:Y:S04]  /*1ba50*/  STL [R1+0x250], R44 ;  /* 0x0002502c01007387 */ /* 0x004fe80000100800 */
[----:B------:R1:W-:Y:S04]  /*1ba60*/  STL [R1+0x244], R4 ;  /* 0x0002440401007387 */ /* 0x0003e80000100800 */
[----:B------:R-:W2:Y:S01]  /*1ba70*/  LDL.LU.64 R60, [R1+0x270] ;  /* 0x00027000013c7983 */ /* 0x000ea20000300a00 */
[----:B------:R-:W-:Y:S01]  /*1ba80*/  IMAD.MOV.U32 R62, RZ, RZ, R96 ;  /* 0x000000ffff3e7224 */ /* 0x000fe200078e0060 */
[----:B------:R-:W-:Y:S01]  /*1ba90*/  MOV R96, R100 ;  /* 0x0000006400607202 */ /* 0x000fe20000000f00 */
[----:B------:R-:W-:Y:S01]  /*1baa0*/  IMAD.MOV.U32 R63, RZ, RZ, R97 ;  /* 0x000000ffff3f7224 */ /* 0x000fe200078e0061 */
[----:B------:R-:W4:Y:S01]  /*1bab0*/  LDL.LU.64 R70, [R1+0x2b0] ;  /* 0x0002b00001467983 */ /* 0x000f220000300a00 */
[----:B------:R-:W-:-:S03]  /*1bac0*/  IMAD.MOV.U32 R97, RZ, RZ, R101 ;  /* 0x000000ffff617224 */ /* 0x000fc600078e0065 */
[----:B------:R-:W5:Y:S01]  /*1bad0*/  LDL.LU.64 R66, [R1+0x310] ;  /* 0x0003100001427983 */ /* 0x000f620000300a00 */
[----:B------:R-:W-:Y:S02]  /*1bae0*/  IMAD.MOV.U32 R74, RZ, RZ, R82 ;  /* 0x000000ffff4a7224 */ /* 0x000fe400078e0052 */
[----:B------:R-:W-:Y:S01]  /*1baf0*/  IMAD.MOV.U32 R75, RZ, RZ, R83 ;  /* 0x000000ffff4b7224 */ /* 0x000fe200078e0053 */
[----:B------:R-:W4:Y:S01]  /*1bb00*/  LDL.LU.64 R100, [R1+0x5b0] ;  /* 0x0005b00001647983 */ /* 0x000f220000300a00 */
[----:B------:R-:W-:-:S03]  /*1bb10*/  IMAD.MOV.U32 R80, RZ, RZ, R94 ;  /* 0x000000ffff507224 */ /* 0x000fc600078e005e */
[----:B---3--:R-:W3:Y:S01]  /*1bb20*/  LDL.LU.64 R102, [R1+0x368] ;  /* 0x0003680001667983 */ /* 0x008ee20000300a00 */
[----:B------:R-:W-:-:S03]  /*1bb30*/  IMAD.MOV.U32 R81, RZ, RZ, R95 ;  /* 0x000000ffff517224 */ /* 0x000fc600078e005f */
[----:B------:R-:W3:Y:S04]  /*1bb40*/  LDL.LU.64 R82, [R1+0x328] ;  /* 0x0003280001527983 */ /* 0x000ee80000300a00 */
[----:B------:R-:W3:Y:S04]  /*1bb50*/  LDL.LU.64 R64, [R1+0x2c8] ;  /* 0x0002c80001407983 */ /* 0x000ee80000300a00 */
[----:B------:R-:W3:Y:S04]  /*1bb60*/  LDL.LU.64 R72, [R1+0x3c0] ;  /* 0x0003c00001487983 */ /* 0x000ee80000300a00 */
[----:B------:R-:W3:Y:S04]  /*1bb70*/  LDL.LU.64 R94, [R1+0x5a8] ;  /* 0x0005a800015e7983 */ /* 0x000ee80000300a00 */
[----:B------:R-:W3:Y:S04]  /*1bb80*/  LDL.LU.64 R92, [R1+0x4d0] ;  /* 0x0004d000015c7983 */ /* 0x000ee80000300a00 */
[----:B------:R-:W3:Y:S01]  /*1bb90*/  LDL.LU.64 R56, [R1+0x3d0] ;  /* 0x0003d00001387983 */ /* 0x000ee20000300a00 */
[----:B-1----:R-:W-:-:S05]  /*1bba0*/  IMAD.MOV.U32 R4, RZ, RZ, R45 ;  /* 0x000000ffff047224 */ /* 0x002fca00078e002d */
[----:B------:R1:W-:Y:S04]  /*1bbb0*/  STL [R1+0x24c], R4 ;  /* 0x00024c0401007387 */ /* 0x0003e80000100800 */
[----:B------:R1:W-:Y:S02]  /*1bbc0*/  STL [R1+0x258], R46 ;  /* 0x0002582e01007387 */ /* 0x0003e40000100800 */
[----:B-1----:R-:W-:-:S05]  /*1bbd0*/  IMAD.MOV.U32 R4, RZ, RZ, R47 ;  /* 0x000000ffff047224 */ /* 0x002fca00078e002f */
[----:B------:R1:W-:Y:S04]  /*1bbe0*/  STL [R1+0x254], R4 ;  /* 0x0002540401007387 */ /* 0x0003e80000100800 */
[----:B------:R1:W-:Y:S04]  /*1bbf0*/  STL [R1+0x260], R50 ;  /* 0x0002603201007387 */ /* 0x0003e80000100800 */
[----:B------:R-:W4:Y:S01]  /*1bc00*/  LDL.LU.64 R46, [R1+0x3c8] ;  /* 0x0003c800012e7983 */ /* 0x000f220000300a00 */
[----:B-1----:R-:W-:-:S03]  /*1bc10*/  IMAD.MOV.U32 R4, RZ, RZ, R51 ;  /* 0x000000ffff047224 */ /* 0x002fc600078e0033 */
[----:B------:R-:W-:Y:S04]  /*1bc20*/  STL [R1+0x268], R52 ;  /* 0x0002683401007387 */ /* 0x000fe80000100800 */
[----:B------:R1:W-:Y:S04]  /*1bc30*/  STL [R1+0x25c], R4 ;  /* 0x00025c0401007387 */ /* 0x0003e80000100800 */
[----:B------:R-:W5:Y:S01]  /*1bc40*/  LDL.LU.64 R50, [R1+0x390] ;  /* 0x0003900001327983 */ /* 0x000f620000300a00 */
[----:B-1----:R-:W-:-:S05]  /*1bc50*/  IMAD.MOV.U32 R4, RZ, RZ, R53 ;  /* 0x000000ffff047224 */ /* 0x002fca00078e0035 */
[----:B------:R2:W-:Y:S02]  /*1bc60*/  STL [R1+0x264], R4 ;  /* 0x0002640401007387 */ /* 0x0005e40000100800 */
[----:B--2---:R-:W-:Y:S02]  /*1bc70*/  IMAD.MOV.U32 R4, RZ, RZ, R61 ;  /* 0x000000ffff047224 */ /* 0x004fe400078e003d */
[----:B------:R1:W-:Y:S04]  /*1bc80*/  STL [R1+0x270], R60 ;  /* 0x0002703c01007387 */ /* 0x0003e80000100800 */
[----:B------:R2:W-:Y:S04]  /*1bc90*/  STL [R1+0x26c], R4 ;  /* 0x00026c0401007387 */ /* 0x0005e80000100800 */
[----:B-1----:R-:W5:Y:S04]  /*1bca0*/  LDL.LU.64 R60, [R1+0x318] ;  /* 0x00031800013c7983 */ /* 0x002f680000300a00 */
[----:B---3--:R1:W-:Y:S04]  /*1bcb0*/  STL [R1+0x278], R56 ;  /* 0x0002783801007387 */ /* 0x0083e80000100800 */
[----:B------:R-:W3:Y:S01]  /*1bcc0*/  LDL.LU.64 R52, [R1+0x2a0] ;  /* 0x0002a00001347983 */ /* 0x000ee20000300a00 */
[----:B--2---:R-:W-:-:S05]  /*1bcd0*/  IMAD.MOV.U32 R4, RZ, RZ, R57 ;  /* 0x000000ffff047224 */ /* 0x004fca00078e0039 */
[----:B------:R2:W-:Y:S04]  /*1bce0*/  STL [R1+0x274], R4 ;  /* 0x0002740401007387 */ /* 0x0005e80000100800 */
[----:B----4-:R-:W-:Y:S04]  /*1bcf0*/  STL [R1+0x280], R46 ;  /* 0x0002802e01007387 */ /* 0x010fe80000100800 */
[----:B-1----:R-:W4:Y:S01]  /*1bd00*/  LDL.LU.64 R56, [R1+0x410] ;  /* 0x0004100001387983 */ /* 0x002f220000300a00 */
[----:B--2---:R-:W-:-:S05]  /*1bd10*/  IMAD.MOV.U32 R4, RZ, RZ, R47 ;  /* 0x000000ffff047224 */ /* 0x004fca00078e002f */
[----:B------:R1:W-:Y:S04]  /*1bd20*/  STL [R1+0x27c], R4 ;  /* 0x00027c0401007387 */ /* 0x0003e80000100800 */
[----:B-----5:R-:W-:Y:S01]  /*1bd30*/  STL [R1+0x288], R50 ;  /* 0x0002883201007387 */ /* 0x020fe20000100800 */
[----:B-1----:R-:W-:-:S05]  /*1bd40*/  IMAD.MOV.U32 R4, RZ, RZ, R51 ;  /* 0x000000ffff047224 */ /* 0x002fca00078e0033 */
[----:B------:R1:W-:Y:S02]  /*1bd50*/  STL [R1+0x284], R4 ;  /* 0x0002840401007387 */ /* 0x0003e40000100800 */
[----:B-1----:R-:W-:Y:S02]  /*1bd60*/  IMAD.MOV.U32 R4, RZ, RZ, R61 ;  /* 0x000000ffff047224 */ /* 0x002fe400078e003d */
[----:B------:R-:W-:Y:S04]  /*1bd70*/  STL [R1+0x290], R60 ;  /* 0x0002903c01007387 */ /* 0x000fe80000100800 */
[----:B------:R-:W-:Y:S04]  /*1bd80*/  STL [R1+0x298], R64 ;  /* 0x0002984001007387 */ /* 0x000fe80000100800 */
[----:B------:R1:W-:Y:S02]  /*1bd90*/  STL [R1+0x28c], R4 ;  /* 0x00028c0401007387 */ /* 0x0003e40000100800 */
[----:B-1----:R-:W-:-:S02]  /*1bda0*/  MOV R4, R65 ;  /* 0x0000004100047202 */ /* 0x002fc40000000f00 */
[----:B------:R-:W2:Y:S01]  /*1bdb0*/  LDL.LU.64 R64, [R1+0x408] ;  /* 0x0004080001407983 */ /* 0x000ea20000300a00 */
[----:B------:R-:W-:Y:S02]  /*1bdc0*/  IMAD.MOV.U32 R60, RZ, RZ, R66 ;  /* 0x000000ffff3c7224 */ /* 0x000fe400078e0042 */
[----:B------:R-:W-:Y:S01]  /*1bdd0*/  IMAD.MOV.U32 R61, RZ, RZ, R67 ;  /* 0x000000ffff3d7224 */ /* 0x000fe200078e0043 */
[----:B------:R1:W-:Y:S04]  /*1bde0*/  STL [R1+0x294], R4 ;  /* 0x0002940401007387 */ /* 0x0003e80000100800 */
[----:B---3--:R-:W-:Y:S04]  /*1bdf0*/  STL [R1+0x2a0], R52 ;  /* 0x0002a03401007387 */ /* 0x008fe80000100800 */
[----:B------:R-:W3:Y:S01]  /*1be00*/  LDL.LU.64 R66, [R1+0x388] ;  /* 0x0003880001427983 */ /* 0x000ee20000300a00 */
[----:B-1----:R-:W-:-:S05]  /*1be10*/  IMAD.MOV.U32 R4, RZ, RZ, R53 ;  /* 0x000000ffff047224 */ /* 0x002fca00078e0035 */
[----:B------:R1:W-:Y:S04]  /*1be20*/  STL [R1+0x29c], R4 ;  /* 0x00029c0401007387 */ /* 0x0003e80000100800 */
[----:B------:R-:W-:Y:S01]  /*1be30*/  STL [R1+0x2a8], R54 ;  /* 0x0002a83601007387 */ /* 0x000fe20000100800 */
[----:B-1----:R-:W-:-:S05]  /*1be40*/  IMAD.MOV.U32 R4, RZ, RZ, R55 ;  /* 0x000000ffff047224 */ /* 0x002fca00078e0037 */
[----:B------:R1:W-:Y:S04]  /*1be50*/  STL [R1+0x2a4], R4 ;  /* 0x0002a40401007387 */ /* 0x0003e80000100800 */
[----:B------:R5:W-:Y:S01]  /*1be60*/  STL [R1+0x2b0], R70 ;  /* 0x0002b04601007387 */ /* 0x000be20000100800 */
[----:B-1----:R-:W-:-:S03]  /*1be70*/  IMAD.MOV.U32 R4, RZ, RZ, R71 ;  /* 0x000000ffff047224 */ /* 0x002fc600078e0047 */
[----:B----4-:R-:W-:Y:S04]  /*1be80*/  STL [R1+0x2b8], R56 ;  /* 0x0002b83801007387 */ /* 0x010fe80000100800 */
[----:B------:R1:W-:Y:S04]  /*1be90*/  STL [R1+0x2ac], R4 ;  /* 0x0002ac0401007387 */ /* 0x0003e80000100800 */
[----:B-----5:R-:W4:Y:S01]  /*1bea0*/  LDL.LU.64 R70, [R1+0x2e0] ;  /* 0x0002e00001467983 */ /* 0x020f220000300a00 */
[----:B-1----:R-:W-:-:S03]  /*1beb0*/  IMAD.MOV.U32 R4, RZ, RZ, R57 ;  /* 0x000000ffff047224 */ /* 0x002fc600078e0039 */
[----:B--2---:R-:W-:Y:S04]  /*1bec0*/  STL [R1+0x2c0], R64 ;  /* 0x0002c04001007387 */ /* 0x004fe80000100800 */
[----:B------:R1:W-:Y:S02]  /*1bed0*/  STL [R1+0x2b4], R4 ;  /* 0x0002b40401007387 */ /* 0x0003e40000100800 */
[----:B-1----:R-:W-:-:S05]  /*1bee0*/  IMAD.MOV.U32 R4, RZ, RZ, R65 ;  /* 0x000000ffff047224 */ /* 0x002fca00078e0041 */
[----:B------:R1:W-:Y:S04]  /*1bef0*/  STL [R1+0x2bc], R4 ;  /* 0x0002bc0401007387 */ /* 0x0003e80000100800 */
[----:B------:R-:W2:Y:S01]  /*1bf00*/  LDL.LU.64 R64, [R1+0x450] ;  /* 0x0004500001407983 */ /* 0x000ea20000300a00 */
[----:B-1----:R-:W-:-:S03]  /*1bf10*/  IMAD.MOV.U32 R4, RZ, RZ, R73 ;  /* 0x000000ffff047224 */ /* 0x002fc600078e0049 */
[----:B------:R1:W-:Y:S04]  /*1bf20*/  STL [R1+0x2c8], R72 ;  /* 0x0002c84801007387 */ /* 0x0003e80000100800 */
[----:B------:R5:W-:Y:S04]  /*1bf30*/  STL [R1+0x2c4], R4 ;  /* 0x0002c40401007387 */ /* 0x000be80000100800 */
[----:B---3--:R3:W-:Y:S01]  /*1bf40*/  STL [R1+0x2d0], R66 ;  /* 0x0002d04201007387 */ /* 0x0087e20000100800 */
[----:B-1----:R-:W-:Y:S02]  /*1bf50*/  IMAD.MOV.U32 R72, RZ, RZ, R84 ;  /* 0x000000ffff487224 */ /* 0x002fe400078e0054 */
[----:B------:R-:W-:-:S02]  /*1bf60*/  IMAD.MOV.U32 R73, RZ, RZ, R85 ;  /* 0x000000ffff497224 */ /* 0x000fc400078e0055 */
[----:B------:R-:W2:Y:S01]  /*1bf70*/  LDL.LU.64 R84, [R1+0x448] ;  /* 0x0004480001547983 */ /* 0x000ea20000300a00 */
[----:B-----5:R-:W-:-:S05]  /*1bf80*/  IMAD.MOV.U32 R4, RZ, RZ, R67 ;  /* 0x000000ffff047224 */ /* 0x020fca00078e0043 */
[----:B------:R1:W-:Y:S04]  /*1bf90*/  STL [R1+0x2cc], R4 ;  /* 0x0002cc0401007387 */ /* 0x0003e80000100800 */
[----:B------:R-:W-:Y:S04]  /*1bfa0*/  STL [R1+0x2d8], R60 ;  /* 0x0002d83c01007387 */ /* 0x000fe80000100800 */
[----:B---3--:R-:W3:Y:S01]  /*1bfb0*/  LDL.LU.64 R66, [R1+0x3b8] ;  /* 0x0003b80001427983 */ /* 0x008ee20000300a00 */
[----:B-1----:R-:W-:-:S03]  /*1bfc0*/  MOV R4, R61 ;  /* 0x0000003d00047202 */ /* 0x002fc60000000f00 */
[----:B----4-:R-:W-:Y:S04]  /*1bfd0*/  STL [R1+0x2e0], R70 ;  /* 0x0002e04601007387 */ /* 0x010fe80000100800 */
[----:B------:R1:W-:Y:S02]  /*1bfe0*/  STL [R1+0x2d4], R4 ;  /* 0x0002d40401007387 */ /* 0x0003e40000100800 */
[----:B-1----:R-:W-:-:S05]  /*1bff0*/  IMAD.MOV.U32 R4, RZ, RZ, R71 ;  /* 0x000000ffff047224 */ /* 0x002fca00078e0047 */
[----:B------:R1:W-:Y:S04]  /*1c000*/  STL [R1+0x2dc], R4 ;  /* 0x0002dc0401007387 */ /* 0x0003e80000100800 */
[----:B------:R4:W-:Y:S04]  /*1c010*/  STL [R1+0x2e8], R80 ;  /* 0x0002e85001007387 */ /* 0x0009e80000100800 */
[----:B------:R-:W5:Y:S01]  /*1c020*/  LDL.LU.64 R70, [R1+0x320] ;  /* 0x0003200001467983 */ /* 0x000f620000300a00 */
[----:B-1----:R-:W-:-:S03]  /*1c030*/  IMAD.MOV.U32 R4, RZ, RZ, R81 ;  /* 0x000000ffff047224 */ /* 0x002fc600078e0051 */
[----:B------:R-:W-:Y:S04]  /*1c040*/  STL [R1+0x2f0], R62 ;  /* 0x0002f03e01007387 */ /* 0x000fe80000100800 */
[----:B------:R1:W-:Y:S01]  /*1c050*/  STL [R1+0x2e4], R4 ;  /* 0x0002e40401007387 */ /* 0x0003e20000100800 */
[----:B----4-:R-:W-:Y:S02]  /*1c060*/  IMAD.MOV.U32 R80, RZ, RZ, R82 ;  /* 0x000000ffff507224 */ /* 0x010fe400078e0052 */
[----:B------:R-:W-:Y:S02]  /*1c070*/  IMAD.MOV.U32 R81, RZ, RZ, R83 ;  /* 0x000000ffff517224 */ /* 0x000fe400078e0053 */
[----:B------:R-:W4:Y:S01]  /*1c080*/  LDL.LU.64 R82, [R1+0x330] ;  /* 0x0003300001527983 */ /* 0x000f220000300a00 */
[----:B-1----:R-:W-:-:S03]  /*1c090*/  IMAD.MOV.U32 R4, RZ, RZ, R63 ;  /* 0x000000ffff047224 */ /* 0x002fc600078e003f */
[----:B--2---:R-:W-:Y:S04]  /*1c0a0*/  STL [R1+0x2f8], R64 ;  /* 0x0002f84001007387 */ /* 0x004fe80000100800 */
[----:B------:R1:W-:Y:S02]  /*1c0b0*/  STL [R1+0x2ec], R4 ;  /* 0x0002ec0401007387 */ /* 0x0003e40000100800 */
[----:B-1----:R-:W-:-:S05]  /*1c0c0*/  IMAD.MOV.U32 R4, RZ, RZ, R65 ;  /* 0x000000ffff047224 */ /* 0x002fca00078e0041 */
[----:B------:R1:W-:Y:S04]  /*1c0d0*/  STL [R1+0x2f4], R4 ;  /* 0x0002f40401007387 */ /* 0x0003e80000100800 */
[----:B------:R2:W-:Y:S01]  /*1c0e0*/  STL [R1+0x300], R84 ;  /* 0x0003005401007387 */ /* 0x0005e20000100800 */
[----:B-1----:R-:W-:-:S05]  /*1c0f0*/  IMAD.MOV.U32 R4, RZ, RZ, R85 ;  /* 0x000000ffff047224 */ /* 0x002fca00078e0055 */
[----:B------:R1:W-:Y:S04]  /*1c100*/  STL [R1+0x2fc], R4 ;  /* 0x0002fc0401007387 */ /* 0x0003e80000100800 */
[----:B--2---:R-:W2:Y:S01]  /*1c110*/  LDL.LU.64 R84, [R1+0x560] ;  /* 0x0005600001547983 */ /* 0x004ea20000300a00 */
[----:B-1----:R-:W-:-:S03]  /*1c120*/  IMAD.MOV.U32 R4, RZ, RZ, R75 ;  /* 0x000000ffff047224 */ /* 0x002fc600078e004b */
[----:B------:R1:W-:Y:S04]  /*1c130*/  STL [R1+0x308], R74 ;  /* 0x0003084a01007387 */ /* 0x0003e80000100800 */
[----:B------:R1:W-:Y:S04]  /*1c140*/  STL [R1+0x304], R4 ;  /* 0x0003040401007387 */ /* 0x0003e80000100800 */
[----:B---3--:R-:W-:Y:S04]  /*1c150*/  STL [R1+0x310], R66 ;  /* 0x0003104201007387 */ /* 0x008fe80000100800 */
[----:B-1----:R-:W3:Y:S01]  /*1c160*/  LDL.LU.64 R74, [R1+0x3f8] ;  /* 0x0003f800014a7983 */ /* 0x002ee20000300a00 */
[----:B------:R-:W-:-:S03]  /*1c170*/  IMAD.MOV.U32 R4, RZ, RZ, R67 ;  /* 0x000000ffff047224 */ /* 0x000fc600078e0043 */
[----:B------:R-:W-:Y:S04]  /*1c180*/  STL [R1+0x318], R76 ;  /* 0x0003184c01007387 */ /* 0x000fe80000100800 */
[----:B------:R1:W-:Y:S04]  /*1c190*/  STL [R1+0x30c], R4 ;  /* 0x00030c0401007387 */ /* 0x0003e80000100800 */
[----:B-----5:R-:W-:Y:S01]  /*1c1a0*/  STL [R1+0x320], R70 ;  /* 0x0003204601007387 */ /* 0x020fe20000100800 */
[----:B-1----:R-:W-:-:S05]  /*1c1b0*/  IMAD.MOV.U32 R4, RZ, RZ, R77 ;  /* 0x000000ffff047224 */ /* 0x002fca00078e004d */
[----:B------:R1:W-:Y:S04]  /*1c1c0*/  STL [R1+0x314], R4 ;  /* 0x0003140401007387 */ /* 0x0003e80000100800 */
[----:B------:R-:W5:Y:S01]  /*1c1d0*/  LDL.LU.64 R76, [R1+0x378] ;  /* 0x00037800014c7983 */ /* 0x000f620000300a00 */
[----:B-1----:R-:W-:-:S05]  /*1c1e0*/  IMAD.MOV.U32 R4, RZ, RZ, R71 ;  /* 0x000000ffff047224 */ /* 0x002fca00078e0047 */
[----:B------:R1:W-:Y:S04]  /*1c1f0*/  STL [R1+0x31c], R4 ;  /* 0x00031c0401007387 */ /* 0x0003e80000100800 */
[----:B------:R4:W-:Y:S01]  /*1c200*/  STL [R1+0x328], R80 ;  /* 0x0003285001007387 */ /* 0x0009e20000100800 */
[----:B-1----:R-:W-:-:S03]  /*1c210*/  MOV R4, R81 ;  /* 0x0000005100047202 */ /* 0x002fc60000000f00 */
[----:B----4-:R-:W4:Y:S04]  /*1c220*/  LDL.LU.64 R80, [R1+0x370] ;  /* 0x0003700001507983 */ /* 0x010f280000300a00 */
[----:B------:R1:W-:Y:S04]  /*1c230*/  STL [R1+0x324], R4 ;  /* 0x0003240401007387 */ /* 0x0003e80000100800 */
[----:B------:R1:W-:Y:S02]  /*1c240*/  STL [R1+0x330], R82 ;  /* 0x0003305201007387 */ /* 0x0003e40000100800 */
[----:B-1----:R-:W-:-:S02]  /*1c250*/  IMAD.MOV.U32 R4, RZ, RZ, R83 ;  /* 0x000000ffff047224 */ /* 0x002fc400078e0053 */
[----:B------:R-:W-:Y:S04]  /*1c260*/  STL [R1+0x338], R72 ;  /* 0x0003384801007387 */ /* 0x000fe80000100800 */
[----:B------:R1:W-:Y:S04]  /*1c270*/  STL [R1+0x32c], R4 ;  /* 0x00032c0401007387 */ /* 0x0003e80000100800 */
[----:B------:R-:W4:Y:S01]  /*1c280*/  LDL.LU.64 R82, [R1+0x558] ;  /* 0x0005580001527983 */ /* 0x000f220000300a00 */
[----:B-1----:R-:W-:-:S05]  /*1c290*/  IMAD.MOV.U32 R4, RZ, RZ, R73 ;  /* 0x000000ffff047224 */ /* 0x002fca00078e0049 */
[----:B------:R1:W-:Y:S04]  /*1c2a0*/  STL [R1+0x334], R4 ;  /* 0x0003340401007387 */ /* 0x0003e80000100800 */
[----:B--2---:R2:W-:Y:S01]  /*1c2b0*/  STL [R1+0x340], R84 ;  /* 0x0003405401007387 */ /* 0x0045e20000100800 */
[----:B-1----:R-:W-:-:S03]  /*1c2c0*/  IMAD.MOV.U32 R4, RZ, RZ, R85 ;  /* 0x000000ffff047224 */ /* 0x002fc600078e0055 */
[----:B--2---:R-:W2:Y:S04]  /*1c2d0*/  LDL.LU.64 R84, [R1+0x438] ;  /* 0x0004380001547983 */ /* 0x004ea80000300a00 */
[----:B------:R1:W-:Y:S04]  /*1c2e0*/  STL [R1+0x33c], R4 ;  /* 0x00033c0401007387 */ /* 0x0003e80000100800 */
[----:B------:R3:W-:Y:S01]  /*1c2f0*/  STL [R1+0x348], R86 ;  /* 0x0003485601007387 */ /* 0x0007e20000100800 */
[----:B-1----:R-:W-:-:S03]  /*1c300*/  IMAD.MOV.U32 R4, RZ, RZ, R87 ;  /* 0x000000ffff047224 */ /* 0x002fc600078e0057 */
[----:B---3--:R-:W-:Y:S04]  /*1c310*/  STL [R1+0x350], R74 ;  /* 0x0003504a01007387 */ /* 0x008fe80000100800 */
[----:B------:R1:W-:Y:S04]  /*1c320*/  STL [R1+0x344], R4 ;  /* 0x0003440401007387 */ /* 0x0003e80000100800 */
[----:B------:R-:W3:Y:S01]  /*1c330*/  LDL.LU.64 R86, [R1+0x3a0] ;  /* 0x0003a00001567983 */ /* 0x000ee20000300a00 */
[----:B-1----:R-:W-:-:S05]  /*1c340*/  IMAD.MOV.U32 R4, RZ, RZ, R75 ;  /* 0x000000ffff047224 */ /* 0x002fca00078e004b */
[----:B------:R1:W-:Y:S04]  /*1c350*/  STL [R1+0x34c], R4 ;  /* 0x00034c0401007387 */ /* 0x0003e80000100800 */
[----:B------:R5:W-:Y:S01]  /*1c360*/  STL [R1+0x358], R90 ;  /* 0x0003585a01007387 */ /* 0x000be20000100800 */
[----:B-1----:R-:W-:-:S03]  /*1c370*/  IMAD.MOV.U32 R4, RZ, RZ, R91 ;  /* 0x000000ffff047224 */ /* 0x002fc600078e005b */
[----:B-----5:R-:W5:Y:S04]  /*1c380*/  LDL.LU.64 R90, [R1+0x3b0] ;  /* 0x0003b000015a7983 */ /* 0x020f680000300a00 */
[----:B------:R1:W-:Y:S04]  /*1c390*/  STL [R1+0x354], R4 ;  /* 0x0003540401007387 */ /* 0x0003e80000100800 */
[----:B------:R-:W-:Y:S01]  /*1c3a0*/  STL [R1+0x360], R76 ;  /* 0x0003604c01007387 */ /* 0x000fe20000100800 */
[----:B-1----:R-:W-:-:S05]  /*1c3b0*/  IMAD.MOV.U32 R4, RZ, RZ, R77 ;  /* 0x000000ffff047224 */ /* 0x002fca00078e004d */
[----:B------:R1:W-:Y:S04]  /*1c3c0*/  STL [R1+0x35c], R4 ;  /* 0x00035c0401007387 */ /* 0x0003e80000100800 */
[----:B------:R1:W-:Y:S02]  /*1c3d0*/  STL [R1+0x368], R102 ;  /* 0x0003686601007387 */ /* 0x0003e40000100800 */
[----:B-1----:R-:W-:Y:S02]  /*1c3e0*/  IMAD.MOV.U32 R4, RZ, RZ, R103 ;  /* 0x000000ffff047224 */ /* 0x002fe400078e0067 */
[----:B------:R-:W5:Y:S04]  /*1c3f0*/  LDL.LU.64 R102, [R1+0x550] ;  /* 0x0005500001667983 */ /* 0x000f680000300a00 */
[----:B------:R1:W-:Y:S04]  /*1c400*/  STL [R1+0x364], R4 ;  /* 0x0003640401007387 */ /* 0x0003e80000100800 */
[----:B----4-:R-:W-:Y:S01]  /*1c410*/  STL [R1+0x370], R80 ;  /* 0x0003705001007387 */ /* 0x010fe20000100800 */
[----:B-1----:R-:W-:-:S05]  /*1c420*/  IMAD.MOV.U32 R4, RZ, RZ, R81 ;  /* 0x000000ffff047224 */ /* 0x002fca00078e0051 */
[----:B------:R1:W-:Y:S04]  /*1c430*/  STL [R1+0x36c], R4 ;  /* 0x00036c0401007387 */ /* 0x0003e80000100800 */
[----:B------:R4:W-:Y:S01]  /*1c440*/  STL [R1+0x378], R94 ;  /* 0x0003785e01007387 */ /* 0x0009e20000100800 */
[----:B-1----:R-:W-:-:S03]  /*1c450*/  IMAD.MOV.U32 R4, RZ, RZ, R95 ;  /* 0x000000ffff047224 */ /* 0x002fc600078e005f */
[----:B----4-:R-:W4:Y:S04]  /*1c460*/  LDL.LU.64 R94, [R1+0x478] ;  /* 0x00047800015e7983 */ /* 0x010f280000300a00 */
[----:B------:R1:W-:Y:S04]  /*1c470*/  STL [R1+0x374], R4 ;  /* 0x0003740401007387 */ /* 0x0003e80000100800 */
[----:B------:R-:W-:Y:S01]  /*1c480*/  STL [R1+0x380], R82 ;  /* 0x0003805201007387 */ /* 0x000fe20000100800 */
[----:B-1----:R-:W-:-:S05]  /*1c490*/  IMAD.MOV.U32 R4, RZ, RZ, R83 ;  /* 0x000000ffff047224 */ /* 0x002fca00078e0053 */
[----:B------:R1:W-:Y:S04]  /*1c4a0*/  STL [R1+0x37c], R4 ;  /* 0x00037c0401007387 */ /* 0x0003e80000100800 */
[----:B------:R1:W-:Y:S02]  /*1c4b0*/  STL [R1+0x388], R106 ;  /* 0x0003886a01007387 */ /* 0x0003e40000100800 */
[----:B-1----:R-:W-:Y:S02]  /*1c4c0*/  MOV R4, R107 ;  /* 0x0000006b00047202 */ /* 0x002fe40000000f00 */
[----:B------:R-:W4:Y:S04]  /*1c4d0*/  LDL.LU.64 R106, [R1+0x3e0] ;  /* 0x0003e000016a7983 */ /* 0x000f280000300a00 */
[----:B------:R2:W-:Y:S02]  /*1c4e0*/  STL [R1+0x384], R4 ;  /* 0x0003840401007387 */ /* 0x0005e40000100800 */
[----:B--2---:R-:W-:-:S02]  /*1c4f0*/  IMAD.MOV.U32 R4, RZ, RZ, R85 ;  /* 0x000000ffff047224 */ /* 0x004fc400078e0055 */
[----:B------:R-:W-:Y:S04]  /*1c500*/  STL [R1+0x390], R84 ;  /* 0x0003905401007387 */ /* 0x000fe80000100800 */
[----:B------:R1:W-:Y:S04]  /*1c510*/  STL [R1+0x38c], R4 ;  /* 0x00038c0401007387 */ /* 0x0003e80000100800 */
[----:B------:R2:W-:Y:S01]  /*1c520*/  STL [R1+0x398], R112 ;  /* 0x0003987001007387 */ /* 0x0005e20000100800 */
[----:B-1----:R-:W-:-:S03]  /*1c530*/  IMAD.MOV.U32 R4, RZ, RZ, R113 ;  /* 0x000000ffff047224 */ /* 0x002fc600078e0071 */
[----:B--2---:R-:W2:Y:S04]  /*1c540*/  LDL.LU.64 R112, [R1+0x3f0] ;  /* 0x0003f00001707983 */ /* 0x004ea80000300a00 */
[----:B------:R1:W-:Y:S04]  /*1c550*/  STL [R1+0x394], R4 ;  /* 0x0003940401007387 */ /* 0x0003e80000100800 */
[----:B---3--:R-:W-:Y:S01]  /*1c560*/  STL [R1+0x3a0], R86 ;  /* 0x0003a05601007387 */ /* 0x008fe20000100800 */
[----:B-1----:R-:W-:-:S05]  /*1c570*/  IMAD.MOV.U32 R4, RZ, RZ, R87 ;  /* 0x000000ffff047224 */ /* 0x002fca00078e0057 */
[----:B------:R1:W-:Y:S04]  /*1c580*/  STL [R1+0x39c], R4 ;  /* 0x00039c0401007387 */ /* 0x0003e80000100800 */
[----:B------:R3:W-:Y:S01]  /*1c590*/  STL [R1+0x3a8], R114 ;  /* 0x0003a87201007387 */ /* 0x0007e20000100800 */
[----:B-1----:R-:W-:-:S03]  /*1c5a0*/  IMAD.MOV.U32 R4, RZ, RZ, R115 ;  /* 0x000000ffff047224 */ /* 0x002fc600078e0073 */
[----:B---3--:R-:W3:Y:S04]  /*1c5b0*/  LDL.LU.64 R114, [R1+0x548] ;  /* 0x0005480001727983 */ /* 0x008ee80000300a00 */
[----:B------:R1:W-:Y:S04]  /*1c5c0*/  STL [R1+0x3a4], R4 ;  /* 0x0003a40401007387 */ /* 0x0003e80000100800 */
[----:B-----5:R5:W-:Y:S01]  /*1c5d0*/  STL [R1+0x3b0], R90 ;  /* 0x0003b05a01007387 */ /* 0x020be20000100800 */
[----:B-1----:R-:W-:-:S03]  /*1c5e0*/  IMAD.MOV.U32 R4, RZ, RZ, R91 ;  /* 0x000000ffff047224 */ /* 0x002fc600078e005b */
[----:B-----5:R-:W5:Y:S04]  /*1c5f0*/  LDL.LU.64 R90, [R1+0x4c8] ;  /* 0x0004c800015a7983 */ /* 0x020f680000300a00 */
[----:B------:R1:W-:Y:S04]  /*1c600*/  STL [R1+0x3ac], R4 ;  /* 0x0003ac0401007387 */ /* 0x0003e80000100800 */
[----:B------:R1:W-:Y:S02]  /*1c610*/  STL [R1+0x3b8], R100 ;  /* 0x0003b86401007387 */ /* 0x0003e40000100800 */
[----:B-1----:R-:W-:-:S02]  /*1c620*/  IMAD.MOV.U32 R4, RZ, RZ, R101 ;  /* 0x000000ffff047224 */ /* 0x002fc400078e0065 */
[----:B------:R-:W5:Y:S04]  /*1c630*/  LDL.LU.64 R100, [R1+0x488] ;  /* 0x0004880001647983 */ /* 0x000f680000300a00 */
        /* <DEDUP_REMOVED lines=9> */
[----:B----4-:R4:W-:Y:S01]  /*1c6d0*/  STL [R1+0x3d0], R94 ;  /* 0x0003d05e01007387 */ /* 0x0109e20000100800 */
[----:B-1----:R-:W-:-:S03]  /*1c6e0*/  IMAD.MOV.U32 R4, RZ, RZ, R95 ;  /* 0x000000ffff047224 */ /* 0x002fc600078e005f */
[----:B----4-:R-:W4:Y:S04]  /*1c6f0*/  LDL.LU.64 R94, [R1+0x428] ;  /* 0x00042800015e7983 */ /* 0x010f280000300a00 */
[----:B------:R1:W-:Y:S04]  /*1c700*/  STL [R1+0x3cc], R4 ;  /* 0x0003cc0401007387 */ /* 0x0003e80000100800 */
[----:B------:R1:W-:Y:S02]  /*1c710*/  STL [R1+0x3d8], R104 ;  /* 0x0003d86801007387 */ /* 0x0003e40000100800 */
[----:B-1----:R-:W-:-:S02]  /*1c720*/  IMAD.MOV.U32 R4, RZ, RZ, R105 ;  /* 0x000000ffff047224 */ /* 0x002fc400078e0069 */
[----:B------:R-:W4:Y:S04]  /*1c730*/  LDL.LU.64 R104, [R1+0x430] ;  /* 0x0004300001687983 */ /* 0x000f280000300a00 */
[----:B------:R1:W-:Y:S04]  /*1c740*/  STL [R1+0x3d4], R4 ;  /* 0x0003d40401007387 */ /* 0x0003e80000100800 */
[----:B------:R1:W-:Y:S02]  /*1c750*/  STL [R1+0x3e0], R106 ;  /* 0x0003e06a01007387 */ /* 0x0003e40000100800 */
[----:B-1----:R-:W-:-:S02]  /*1c760*/  IMAD.MOV.U32 R4, RZ, RZ, R107 ;  /* 0x000000ffff047224 */ /* 0x002fc400078e006b */
[----:B------:R-:W4:Y:S04]  /*1c770*/  LDL.LU.64 R106, [R1+0x5d8] ;  /* 0x0005d800016a7983 */ /* 0x000f280000300a00 */
[----:B------:R1:W-:Y:S04]  /*1c780*/  STL [R1+0x3dc], R4 ;  /* 0x0003dc0401007387 */ /* 0x0003e80000100800 */
[----:B------:R1:W-:Y:S02]  /*1c790*/  STL [R1+0x3e8], R110 ;  /* 0x0003e86e01007387 */ /* 0x0003e40000100800 */
[----:B-1----:R-:W-:-:S02]  /*1c7a0*/  MOV R4, R111 ;  /* 0x0000006f00047202 */ /* 0x002fc40000000f00 */
[----:B------:R-:W4:Y:S04]  /*1c7b0*/  LDL.LU.64 R110, [R1+0x540] ;  /* 0x00054000016e7983 */ /* 0x000f280000300a00 */
[----:B------:R1:W-:Y:S04]  /*1c7c0*/  STL [R1+0x3e4], R4 ;  /* 0x0003e40401007387 */ /* 0x0003e80000100800 */
[----:B--2---:R2:W-:Y:S01]  /*1c7d0*/  STL [R1+0x3f0], R112 ;  /* 0x0003f07001007387 */ /* 0x0045e20000100800 */
[----:B-1----:R-:W-:-:S03]  /*1c7e0*/  IMAD.MOV.U32 R4, RZ, RZ, R113 ;  /* 0x000000ffff047224 */ /* 0x002fc600078e0071 */
[----:B--2---:R-:W2:Y:S04]  /*1c7f0*/  LDL.LU.64 R112, [R1+0x4c0] ;  /* 0x0004c00001707983 */ /* 0x004ea80000300a00 */
[----:B------:R1:W-:Y:S04]  /*1c800*/  STL [R1+0x3ec], R4 ;  /* 0x0003ec0401007387 */ /* 0x0003e80000100800 */
[----:B------:R1:W-:Y:S02]  /*1c810*/  STL [R1+0x3f8], R96 ;  /* 0x0003f86001007387 */ /* 0x0003e40000100800 */
[----:B-1----:R-:W-:-:S02]  /*1c820*/  IMAD.MOV.U32 R4, RZ, RZ, R97 ;  /* 0x000000ffff047224 */ /* 0x002fc400078e0061 */
[----:B------:R-:W2:Y:S04]  /*1c830*/  LDL.LU.64 R96, [R1+0x490] ;  /* 0x0004900001607983 */ /* 0x000ea80000300a00 */
[----:B------:R1:W-:Y:S04]  /*1c840*/  STL [R1+0x3f4], R4 ;  /* 0x0003f40401007387 */ /* 0x0003e80000100800 */
[----:B---3--:R3:W-:Y:S01]  /*1c850*/  STL [R1+0x400], R114 ;  /* 0x0004007201007387 */ /* 0x0087e20000100800 */
        /* <DEDUP_REMOVED lines=19> */
[----:B----4-:R-:W-:Y:S04]  /*1c990*/  STL [R1+0x428], R94 ;  /* 0x0004285e01007387 */ /* 0x010fe80000100800 */
[----:B------:R-:W4:Y:S01]  /*1c9a0*/  LDL.LU.64 R86, [R1+0x588] ;  /* 0x0005880001567983 */ /* 0x000f220000300a00 */
[----:B-1----:R-:W-:-:S05]  /*1c9b0*/  IMAD.MOV.U32 R4, RZ, RZ, R95 ;  /* 0x000000ffff047224 */ /* 0x002fca00078e005f */
[----:B------:R1:W-:Y:S04]  /*1c9c0*/  STL [R1+0x424], R4 ;  /* 0x0004240401007387 */ /* 0x0003e80000100800 */
[----:B------:R1:W-:Y:S02]  /*1c9d0*/  STL [R1+0x430], R104 ;  /* 0x0004306801007387 */ /* 0x0003e40000100800 */
[----:B-1----:R-:W-:Y:S02]  /*1c9e0*/  IMAD.MOV.U32 R4, RZ, RZ, R105 ;  /* 0x000000ffff047224 */ /* 0x002fe400078e0069 */
[----:B------:R-:W4:Y:S04]  /*1c9f0*/  LDL.LU.64 R104, [R1+0x508] ;  /* 0x0005080001687983 */ /* 0x000f280000300a00 */
        /* <DEDUP_REMOVED lines=9> */
[----:B--2---:R2:W-:Y:S01]  /*1ca90*/  STL [R1+0x448], R112 ;  /* 0x0004487001007387 */ /* 0x0045e20000100800 */
[----:B-1----:R-:W-:-:S03]  /*1caa0*/  MOV R4, R113 ;  /* 0x0000007100047202 */ /* 0x002fc60000000f00 */
[----:B--2---:R-:W2:Y:S04]  /*1cab0*/  LDL.LU.64 R112, [R1+0x4a0] ;  /* 0x0004a00001707983 */ /* 0x004ea80000300a00 */
[----:B------:R1:W-:Y:S04]  /*1cac0*/  STL [R1+0x444], R4 ;  /* 0x0004440401007387 */ /* 0x0003e80000100800 */
[----:B------:R-:W-:Y:S04]  /*1cad0*/  STL [R1+0x450], R96 ;  /* 0x0004506001007387 */ /* 0x000fe80000100800 */
[----:B------:R-:W2:Y:S01]  /*1cae0*/  LDL.LU.64 R94, [R1+0x4a8] ;  /* 0x0004a800015e7983 */ /* 0x000ea20000300a00 */
[----:B-1----:R-:W-:-:S05]  /*1caf0*/  IMAD.MOV.U32 R4, RZ, RZ, R97 ;  /* 0x000000ffff047224 */ /* 0x002fca00078e0061 */
[----:B------:R3:W-:Y:S02]  /*1cb00*/  STL [R1+0x44c], R4 ;  /* 0x00044c0401007387 */ /* 0x0007e40000100800 */
[----:B---3--:R-:W-:Y:S02]  /*1cb10*/  IMAD.MOV.U32 R4, RZ, RZ, R115 ;  /* 0x000000ffff047224 */ /* 0x008fe400078e0073 */
[----:B------:R1:W-:Y:S04]  /*1cb20*/  STL [R1+0x458], R114 ;  /* 0x0004587201007387 */ /* 0x0003e80000100800 */
[----:B-1----:R-:W3:Y:S04]  /*1cb30*/  LDL.LU.64 R114, [R1+0x4b0] ;  /* 0x0004b00001727983 */ /* 0x002ee80000300a00 */
[----:B------:R1:W-:Y:S04]  /*1cb40*/  STL [R1+0x454], R4 ;  /* 0x0004540401007387 */ /* 0x0003e80000100800 */
[----:B-----5:R5:W-:Y:S04]  /*1cb50*/  STL [R1+0x460], R90 ;  /* 0x0004605a01007387 */ /* 0x020be80000100800 */
[----:B------:R-:W3:Y:S01]  /*1cb60*/  LDL.LU.64 R96, [R1+0x648] ;  /* 0x0006480001607983 */ /* 0x000ee20000300a00 */
[----:B-1----:R-:W-:-:S03]  /*1cb70*/  IMAD.MOV.U32 R4, RZ, RZ, R91 ;  /* 0x000000ffff047224 */ /* 0x002fc600078e005b */
[----:B------:R-:W-:Y:S04]  /*1cb80*/  STL [R1+0x468], R100 ;  /* 0x0004686401007387 */ /* 0x000fe80000100800 */
[----:B------:R1:W-:Y:S04]  /*1cb90*/  STL [R1+0x45c], R4 ;  /* 0x00045c0401007387 */ /* 0x0003e80000100800 */
[----:B-----5:R-:W5:Y:S01]  /*1cba0*/  LDL.LU.64 R90, [R1+0x600] ;  /* 0x00060000015a7983 */ /* 0x020f620000300a00 */
[----:B-1----:R-:W-:-:S03]  /*1cbb0*/  IMAD.MOV.U32 R4, RZ, RZ, R101 ;  /* 0x000000ffff047224 */ /* 0x002fc600078e0065 */
[----:B------:R-:W-:Y:S04]  /*1cbc0*/  STL [R1+0x470], R102 ;  /* 0x0004706601007387 */ /* 0x000fe80000100800 */
[----:B------:R1:W-:Y:S04]  /*1cbd0*/  STL [R1+0x464], R4 ;  /* 0x0004640401007387 */ /* 0x0003e80000100800 */
[----:B------:R-:W5:Y:S01]  /*1cbe0*/  LDL.LU.64 R100, [R1+0x538] ;  /* 0x0005380001647983 */ /* 0x000f620000300a00 */
[----:B-1----:R-:W-:-:S03]  /*1cbf0*/  IMAD.MOV.U32 R4, RZ, RZ, R103 ;  /* 0x000000ffff047224 */ /* 0x002fc600078e0067 */
[----:B------:R-:W-:Y:S04]  /*1cc00*/  STL [R1+0x478], R92 ;  /* 0x0004785c01007387 */ /* 0x000fe80000100800 */
[----:B------:R1:W-:Y:S04]  /*1cc10*/  STL [R1+0x46c], R4 ;  /* 0x00046c0401007387 */ /* 0x0003e80000100800 */
[----:B------:R-:W5:Y:S01]  /*1cc20*/  LDL.LU.64 R102, [R1+0x500] ;  /* 0x0005000001667983 */ /* 0x000f620000300a00 */
[----:B-1----:R-:W-:-:S03]  /*1cc30*/  IMAD.MOV.U32 R4, RZ, RZ, R93 ;  /* 0x000000ffff047224 */ /* 0x002fc600078e005d */
[----:B----4-:R-:W-:Y:S04]  /*1cc40*/  STL [R1+0x480], R86 ;  /* 0x0004805601007387 */ /* 0x010fe80000100800 */
[----:B------:R1:W-:Y:S04]  /*1cc50*/  STL [R1+0x474], R4 ;  /* 0x0004740401007387 */ /* 0x0003e80000100800 */
[----:B------:R-:W4:Y:S01]  /*1cc60*/  LDL.LU.64 R92, [R1+0x4f8] ;  /* 0x0004f800015c7983 */ /* 0x000f220000300a00 */
[----:B-1----:R-:W-:-:S03]  /*1cc70*/  IMAD.MOV.U32 R4, RZ, RZ, R87 ;  /* 0x000000ffff047224 */ /* 0x002fc600078e0057 */
[----:B------:R-:W-:Y:S04]  /*1cc80*/  STL [R1+0x488], R104 ;  /* 0x0004886801007387 */ /* 0x000fe80000100800 */
        /* <DEDUP_REMOVED lines=13> */
[----:B-1----:R-:W-:-:S03]  /*1cd60*/  IMAD.MOV.U32 R4, RZ, RZ, R113 ;  /* 0x000000ffff047224 */ /* 0x002fc600078e0071 */
[----:B--2---:R-:W2:Y:S04]  /*1cd70*/  LDL.LU.64 R112, [R1+0x670] ;  /* 0x0006700001707983 */ /* 0x004ea80000300a00 */
[----:B------:R1:W-:Y:S04]  /*1cd80*/  STL [R1+0x49c], R4 ;  /* 0x00049c0401007387 */ /* 0x0003e80000100800 */
[----:B------:R1:W-:Y:S02]  /*1cd90*/  STL [R1+0x4a8], R94 ;  /* 0x0004a85e01007387 */ /* 0x0003e40000100800 */
[----:B-1----:R-:W-:-:S02]  /*1cda0*/  MOV R4, R95 ;  /* 0x0000005f00047202 */ /* 0x002fc40000000f00 */
[----:B------:R-:W2:Y:S04]  /*1cdb0*/  LDL.LU.64 R94, [R1+0x640] ;  /* 0x00064000015e7983 */ /* 0x000ea80000300a00 */
[----:B------:R1:W-:Y:S04]  /*1cdc0*/  STL [R1+0x4a4], R4 ;  /* 0x0004a40401007387 */ /* 0x0003e80000100800 */
[----:B---3--:R3:W-:Y:S01]  /*1cdd0*/  STL [R1+0x4b0], R114 ;  /* 0x0004b07201007387 */ /* 0x0087e20000100800 */
[----:B-1----:R-:W-:-:S03]  /*1cde0*/  IMAD.MOV.U32 R4, RZ, RZ, R115 ;  /* 0x000000ffff047224 */ /* 0x002fc600078e0073 */
[----:B------:R-:W-:Y:S04]  /*1cdf0*/  STL [R1+0x4b8], R96 ;  /* 0x0004b86001007387 */ /* 0x000fe80000100800 */
[----:B------:R1:W-:Y:S04]  /*1ce00*/  STL [R1+0x4ac], R4 ;  /* 0x0004ac0401007387 */ /* 0x0003e80000100800 */
[----:B---3--:R-:W3:Y:S01]  /*1ce10*/  LDL.LU.64 R114, [R1+0x5f8] ;  /* 0x0005f80001727983 */ /* 0x008ee20000300a00 */
[----:B-1----:R-:W-:-:S03]  /*1ce20*/  IMAD.MOV.U32 R4, RZ, RZ, R97 ;  /* 0x000000ffff047224 */ /* 0x002fc600078e0061 */
[----:B-----5:R-:W-:Y:S04]  /*1ce30*/  STL [R1+0x4c0], R90 ;  /* 0x0004c05a01007387 */ /* 0x020fe80000100800 */
[----:B------:R1:W-:Y:S04]  /*1ce40*/  STL [R1+0x4b4], R4 ;  /* 0x0004b40401007387 */ /* 0x0003e80000100800 */
[----:B------:R-:W5:Y:S01]  /*1ce50*/  LDL.LU.64 R96, [R1+0x510] ;  /* 0x0005100001607983 */ /* 0x000f620000300a00 */
        /* <DEDUP_REMOVED lines=11> */
[----:B------:R-:W4:Y:S04]  /*1cf10*/  LDL.LU.64 R102, [R1+0x528] ;  /* 0x0005280001667983 */ /* 0x000f280000300a00 */
        /* <DEDUP_REMOVED lines=11> */
[----:B------:R2:W-:Y:S04]  /*1cfd0*/  STL [R1+0x4f0], R110 ;  /* 0x0004f06e01007387 */ /* 0x0005e80000100800 */
[----:B------:R-:W4:Y:S01]  /*1cfe0*/  LDL.LU.64 R90, [R1+0x638] ;  /* 0x00063800015a7983 */ /* 0x000f220000300a00 */
[----:B-1----:R-:W-:-:S03]  /*1cff0*/  IMAD.MOV.U32 R4, RZ, RZ, R111 ;  /* 0x000000ffff047224 */ /* 0x002fc600078e006f */
[----:B--2---:R-:W-:Y:S04]  /*1d000*/  STL [R1+0x4f8], R112 ;  /* 0x0004f87001007387 */ /* 0x004fe80000100800 */
[----:B------:R1:W-:Y:S04]  /*1d010*/  STL [R1+0x4ec], R4 ;  /* 0x0004ec0401007387 */ /* 0x0003e80000100800 */
[----:B------:R-:W2:Y:S01]  /*1d020*/  LDL.LU.64 R110, [R1+0x590] ;  /* 0x00059000016e7983 */ /* 0x000ea20000300a00 */
[----:B-1----:R-:W-:-:S03]  /*1d030*/  IMAD.MOV.U32 R4, RZ, RZ, R113 ;  /* 0x000000ffff047224 */ /* 0x002fc600078e0071 */
[----:B------:R-:W-:Y:S04]  /*1d040*/  STL [R1+0x500], R94 ;  /* 0x0005005e01007387 */ /* 0x000fe80000100800 */
[----:B------:R1:W-:Y:S04]  /*1d050*/  STL [R1+0x4f4], R4 ;  /* 0x0004f40401007387 */ /* 0x0003e80000100800 */
[----:B------:R-:W2:Y:S04]  /*1d060*/  LDL.LU.64 R112, [R1+0x580] ;  /* 0x0005800001707983 */ /* 0x000ea80000300a00 */
[----:B------:R-:W2:Y:S01]  /*1d070*/  LDL.LU.64 R92, [R1+0x578] ;  /* 0x00057800015c7983 */ /* 0x000ea20000300a00 */
[----:B-1----:R-:W-:-:S05]  /*1d080*/  IMAD.MOV.U32 R4, RZ, RZ, R95 ;  /* 0x000000ffff047224 */ /* 0x002fca00078e005f */
[----:B------:R1:W-:Y:S04]  /*1d090*/  STL [R1+0x4fc], R4 ;  /* 0x0004fc0401007387 */ /* 0x0003e80000100800 */
[----:B---3--:R3:W-:Y:S01]  /*1d0a0*/  STL [R1+0x508], R114 ;  /* 0x0005087201007387 */ /* 0x0087e20000100800 */
[----:B-1----:R-:W-:-:S03]  /*1d0b0*/  MOV R4, R115 ;  /* 0x0000007300047202 */ /* 0x002fc60000000f00 */
[----:B---3--:R-:W3:Y:S04]  /*1d0c0*/  LDL.LU.64 R114, [R1+0x568] ;  /* 0x0005680001727983 */ /* 0x008ee80000300a00 */
[----:B------:R1:W-:Y:S04]  /*1d0d0*/  STL [R1+0x504], R4 ;  /* 0x0005040401007387 */ /* 0x0003e80000100800 */
[----:B-----5:R5:W-:Y:S01]  /*1d0e0*/  STL [R1+0x510], R96 ;  /* 0x0005106001007387 */ /* 0x020be20000100800 */
[----:B-1----:R-:W-:-:S03]  /*1d0f0*/  IMAD.MOV.U32 R4, RZ, RZ, R97 ;  /* 0x000000ffff047224 */ /* 0x002fc600078e0061 */
[----:B------:R-:W3:Y:S04]  /*1d100*/  LDL.LU.64 R94, [R1+0x570] ;  /* 0x00057000015e7983 */ /* 0x000ee80000300a00 */
[----:B------:R1:W-:Y:S04]  /*1d110*/  STL [R1+0x50c], R4 ;  /* 0x00050c0401007387 */ /* 0x0003e80000100800 */
[----:B------:R-:W-:Y:S04]  /*1d120*/  STL [R1+0x518], R84 ;  /* 0x0005185401007387 */ /* 0x000fe80000100800 */
[----:B-----5:R-:W5:Y:S01]  /*1d130*/  LDL.LU.64 R96, [R1+0x6a8] ;  /* 0x0006a80001607983 */ /* 0x020f620000300a00 */
[----:B-1----:R-:W-:-:S03]  /*1d140*/  IMAD.MOV.U32 R4, RZ, RZ, R85 ;  /* 0x000000ffff047224 */ /* 0x002fc600078e0055 */
[----:B------:R-:W-:Y:S04]  /*1d150*/  STL [R1+0x520], R100 ;  /* 0x0005206401007387 */ /* 0x000fe80000100800 */
[----:B------:R1:W-:Y:S02]  /*1d160*/  STL [R1+0x514], R4 ;  /* 0x0005140401007387 */ /* 0x0003e40000100800 */
[----:B-1----:R-:W-:Y:S02]  /*1d170*/  IMAD.MOV.U32 R4, RZ, RZ, R101 ;  /* 0x000000ffff047224 */ /* 0x002fe400078e0065 */
[----:B------:R-:W5:Y:S04]  /*1d180*/  LDL.LU.64 R100, [R1+0x688] ;  /* 0x0006880001647983 */ /* 0x000f680000300a00 */
[----:B------:R1:W-:Y:S04]  /*1d190*/  STL [R1+0x51c], R4 ;  /* 0x00051c0401007387 */ /* 0x0003e80000100800 */
[----:B----4-:R4:W-:Y:S01]  /*1d1a0*/  STL [R1+0x528], R102 ;  /* 0x0005286601007387 */ /* 0x0109e20000100800 */
[----:B-1----:R-:W-:-:S03]  /*1d1b0*/  IMAD.MOV.U32 R4, RZ, RZ, R103 ;  /* 0x000000ffff047224 */ /* 0x002fc600078e0067 */
[----:B------:R-:W-:Y:S04]  /*1d1c0*/  STL [R1+0x530], R86 ;  /* 0x0005305601007387 */ /* 0x000fe80000100800 */
[----:B------:R1:W-:Y:S04]  /*1d1d0*/  STL [R1+0x524], R4 ;  /* 0x0005240401007387 */ /* 0x0003e80000100800 */
[----:B----4-:R-:W4:Y:S01]  /*1d1e0*/  LDL.LU.64 R102, [R1+0x660] ;  /* 0x0006600001667983 */ /* 0x010f220000300a00 */
        /* <DEDUP_REMOVED lines=8> */
[----:B------:R-:W-:Y:S04]  /*1d270*/  STL [R1+0x548], R90 ;  /* 0x0005485a01007387 */ /* 0x000fe80000100800 */
[----:B------:R1:W-:Y:S04]  /*1d280*/  STL [R1+0x53c], R4 ;  /* 0x00053c0401007387 */ /* 0x0003e80000100800 */
[----:B------:R-:W4:Y:S01]  /*1d290*/  LDL.LU.64 R106, [R1+0x598] ;  /* 0x00059800016a7983 */ /* 0x000f220000300a00 */
[----:B-1----:R-:W-:-:S03]  /*1d2a0*/  IMAD.MOV.U32 R4, RZ, RZ, R91 ;  /* 0x000000ffff047224 */ /* 0x002fc600078e005b */
[----:B--2---:R-:W-:Y:S04]  /*1d2b0*/  STL [R1+0x550], R110 ;  /* 0x0005506e01007387 */ /* 0x004fe80000100800 */
[----:B------:R1:W-:Y:S02]  /*1d2c0*/  STL [R1+0x544], R4 ;  /* 0x0005440401007387 */ /* 0x0003e40000100800 */
[----:B-1----:R-:W-:Y:S02]  /*1d2d0*/  IMAD.MOV.U32 R4, RZ, RZ, R111 ;  /* 0x000000ffff047224 */ /* 0x002fe400078e006f */
[----:B------:R-:W2:Y:S04]  /*1d2e0*/  LDL.LU.64 R110, [R1+0x5d0] ;  /* 0x0005d000016e7983 */ /* 0x000ea80000300a00 */
[----:B------:R1:W-:Y:S04]  /*1d2f0*/  STL [R1+0x54c], R4 ;  /* 0x00054c0401007387 */ /* 0x0003e80000100800 */
[----:B------:R1:W-:Y:S02]  /*1d300*/  STL [R1+0x558], R112 ;  /* 0x0005587001007387 */ /* 0x0003e40000100800 */
[----:B-1----:R-:W-:-:S02]  /*1d310*/  IMAD.MOV.U32 R4, RZ, RZ, R113 ;  /* 0x000000ffff047224 */ /* 0x002fc400078e0071 */
[----:B------:R-:W-:Y:S04]  /*1d320*/  STL [R1+0x560], R92 ;  /* 0x0005605c01007387 */ /* 0x000fe80000100800 */
[----:B------:R1:W-:Y:S04]  /*1d330*/  STL [R1+0x554], R4 ;  /* 0x0005540401007387 */ /* 0x0003e80000100800 */
[----:B------:R-:W2:Y:S01]  /*1d340*/  LDL.LU.64 R112, [R1+0x5c8] ;  /* 0x0005c80001707983 */ /* 0x000ea20000300a00 */
[----:B-1----:R-:W-:-:S03]  /*1d350*/  IMAD.MOV.U32 R4, RZ, RZ, R93 ;  /* 0x000000ffff047224 */ /* 0x002fc600078e005d */
[----:B---3--:R-:W-:Y:S04]  /*1d360*/  STL [R1+0x568], R114 ;  /* 0x0005687201007387 */ /* 0x008fe80000100800 */
[----:B------:R1:W-:Y:S02]  /*1d370*/  STL [R1+0x55c], R4 ;  /* 0x00055c0401007387 */ /* 0x0003e40000100800 */
[----:B-1----:R-:W-:Y:S02]  /*1d380*/  MOV R4, R115 ;  /* 0x0000007300047202 */ /* 0x002fe40000000f00 */
[----:B------:R-:W3:Y:S04]  /*1d390*/  LDL.LU.64 R114, [R1+0x5b8] ;  /* 0x0005b80001727983 */ /* 0x000ee80000300a00 */
[----:B------:R1:W-:Y:S04]  /*1d3a0*/  STL [R1+0x564], R4 ;  /* 0x0005640401007387 */ /* 0x0003e80000100800 */
[----:B------:R-:W-:Y:S01]  /*1d3b0*/  STL [R1+0x570], R94 ;  /* 0x0005705e01007387 */ /* 0x000fe20000100800 */
[----:B-1----:R-:W-:-:S03]  /*1d3c0*/  IMAD.MOV.U32 R4, RZ, RZ, R95 ;  /* 0x000000ffff047224 */ /* 0x002fc600078e005f */
[----:B-----5:R-:W-:Y:S04]  /*1d3d0*/  STL [R1+0x578], R96 ;  /* 0x0005786001007387 */ /* 0x020fe80000100800 */
[----:B------:R1:W-:Y:S04]  /*1d3e0*/  STL [R1+0x56c], R4 ;  /* 0x00056c0401007387 */ /* 0x0003e80000100800 */
[----:B------:R-:W5:Y:S04]  /*1d3f0*/  LDL.LU.64 R76, [R1+0x6b8] ;  /* 0x0006b800014c7983 */ /* 0x000f680000300a00 */
[----:B------:R-:W5:Y:S01]  /*1d400*/  LDL.LU.64 R80, [R1+0x6a0] ;  /* 0x0006a00001507983 */ /* 0x000f620000300a00 */
[----:B-1----:R-:W-:-:S05]  /*1d410*/  IMAD.MOV.U32 R4, RZ, RZ, R97 ;  /* 0x000000ffff047224 */ /* 0x002fca00078e0061 */
[----:B------:R1:W-:Y:S04]  /*1d420*/  STL [R1+0x574], R4 ;  /* 0x0005740401007387 */ /* 0x0003e80000100800 */
[----:B------:R-:W-:Y:S04]  /*1d430*/  STL [R1+0x580], R100 ;  /* 0x0005806401007387 */ /* 0x000fe80000100800 */
[----:B------:R-:W5:Y:S01]  /*1d440*/  LDL.LU.64 R82, [R1+0x680] ;  /* 0x0006800001527983 */ /* 0x000f620000300a00 */
[----:B-1----:R-:W-:-:S03]  /*1d450*/  IMAD.MOV.U32 R4, RZ, RZ, R101 ;  /* 0x000000ffff047224 */ /* 0x002fc600078e0065 */
[----:B------:R-:W5:Y:S04]  /*1d460*/  LDL.LU.64 R84, [R1+0x658] ;  /* 0x0006580001547983 */ /* 0x000f680000300a00 */
[----:B------:R1:W-:Y:S04]  /*1d470*/  STL [R1+0x57c], R4 ;  /* 0x00057c0401007387 */ /* 0x0003e80000100800 */
[----:B----4-:R-:W-:Y:S04]  /*1d480*/  STL [R1+0x588], R102 ;  /* 0x0005886601007387 */ /* 0x010fe80000100800 */
[----:B------:R-:W4:Y:S01]  /*1d490*/  LDL.LU.64 R86, [R1+0x610] ;  /* 0x0006100001567983 */ /* 0x000f220000300a00 */
[----:B-1----:R-:W-:-:S03]  /*1d4a0*/  IMAD.MOV.U32 R4, RZ, RZ, R103 ;  /* 0x000000ffff047224 */ /* 0x002fc600078e0067 */
[----:B------:R-:W4:Y:S04]  /*1d4b0*/  LDL.LU.64 R90, [R1+0x5e0] ;  /* 0x0005e000015a7983 */ /* 0x000f280000300a00 */
[----:B------:R1:W-:Y:S04]  /*1d4c0*/  STL [R1+0x584], R4 ;  /* 0x0005840401007387 */ /* 0x0003e80000100800 */
[----:B------:R-:W-:Y:S04]  /*1d4d0*/  STL [R1+0x590], R104 ;  /* 0x0005906801007387 */ /* 0x000fe80000100800 */
        /* <DEDUP_REMOVED lines=9> */
[----:B--2---:R-:W-:Y:S04]  /*1d570*/  STL [R1+0x5a0], R110 ;  /* 0x0005a06e01007387 */ /* 0x004fe80000100800 */
[----:B------:R-:W2:Y:S01]  /*1d580*/  LDL.LU.64 R102, [R1+0x698] ;  /* 0x0006980001667983 */ /* 0x000ea20000300a00 */
[----:B-1----:R-:W-:-:S03]  /*1d590*/  IMAD.MOV.U32 R4, RZ, RZ, R111 ;  /* 0x000000ffff047224 */ /* 0x002fc600078e006f */
[----:B------:R-:W2:Y:S04]  /*1d5a0*/  LDL.LU.64 R104, [R1+0x678] ;  /* 0x0006780001687983 */ /* 0x000ea80000300a00 */
[----:B------:R1:W-:Y:S04]  /*1d5b0*/  STL [R1+0x59c], R4 ;  /* 0x00059c0401007387 */ /* 0x0003e80000100800 */
[----:B------:R3:W-:Y:S04]  /*1d5c0*/  STL [R1+0x5a8], R112 ;  /* 0x0005a87001007387 */ /* 0x0007e80000100800 */
[----:B------:R-:W2:Y:S01]  /*1d5d0*/  LDL.LU.64 R106, [R1+0x650] ;  /* 0x00065000016a7983 */ /* 0x000ea20000300a00 */
[----:B-1----:R-:W-:-:S03]  /*1d5e0*/  IMAD.MOV.U32 R4, RZ, RZ, R113 ;  /* 0x000000ffff047224 */ /* 0x002fc600078e0071 */
[----:B------:R-:W2:Y:S04]  /*1d5f0*/  LDL.LU.64 R110, [R1+0x620] ;  /* 0x00062000016e7983 */ /* 0x000ea80000300a00 */
[----:B------:R1:W-:Y:S04]  /*1d600*/  STL [R1+0x5a4], R4 ;  /* 0x0005a40401007387 */ /* 0x0003e80000100800 */
[----:B---3--:R3:W-:Y:S04]  /*1d610*/  STL [R1+0x5b0], R114 ;  /* 0x0005b07201007387 */ /* 0x0087e80000100800 */
[----:B------:R-:W2:Y:S01]  /*1d620*/  LDL.LU.64 R112, [R1+0x628] ;  /* 0x0006280001707983 */ /* 0x000ea20000300a00 */
[----:B-1----:R-:W-:-:S03]  /*1d630*/  IMAD.MOV.U32 R4, RZ, RZ, R115 ;  /* 0x000000ffff047224 */ /* 0x002fc600078e0073 */
[----:B---3--:R-:W3:Y:S04]  /*1d640*/  LDL.LU.64 R114, [R1+0x630] ;  /* 0x0006300001727983 */ /* 0x008ee80000300a00 */
[----:B------:R5:W-:Y:S02]  /*1d650*/  STL [R1+0x5ac], R4 ;  /* 0x0005ac0401007387 */ /* 0x000be40000100800 */
[----:B-----5:R-:W-:Y:S02]  /*1d660*/  IMAD.MOV.U32 R4, RZ, RZ, R77 ;  /* 0x000000ffff047224 */ /* 0x020fe400078e004d */
[----:B------:R-:W-:Y:S04]  /*1d670*/  STL [R1+0x5b8], R76 ;  /* 0x0005b84c01007387 */ /* 0x000fe80000100800 */
[----:B------:R-:W-:Y:S04]  /*1d680*/  STL [R1+0x5c0], R80 ;  /* 0x0005c05001007387 */ /* 0x000fe80000100800 */
[----:B------:R1:W-:Y:S02]  /*1d690*/  STL [R1+0x5b4], R4 ;  /* 0x0005b40401007387 */ /* 0x0003e40000100800 */
[----:B-1----:R-:W-:-:S02]  /*1d6a0*/  IMAD.MOV.U32 R4, RZ, RZ, R81 ;  /* 0x000000ffff047224 */ /* 0x002fc400078e0051 */
[----:B------:R-:W-:Y:S04]  /*1d6b0*/  STL [R1+0x5c8], R82 ;  /* 0x0005c85201007387 */ /* 0x000fe80000100800 */
[----:B------:R1:W-:Y:S04]  /*1d6c0*/  STL [R1+0x5bc], R4 ;  /* 0x0005bc0401007387 */ /* 0x0003e80000100800 */
[----:B------:R-:W-:Y:S01]  /*1d6d0*/  STL [R1+0x5d0], R84 ;  /* 0x0005d05401007387 */ /* 0x000fe20000100800 */
[----:B-1----:R-:W-:-:S05]  /*1d6e0*/  MOV R4, R83 ;  /* 0x0000005300047202 */ /* 0x002fca0000000f00 */
[----:B------:R1:W-:Y:S04]  /*1d6f0*/  STL [R1+0x5c4], R4 ;  /* 0x0005c40401007387 */ /* 0x0003e80000100800 */
[----:B----4-:R-:W-:Y:S01]  /*1d700*/  STL [R1+0x5d8], R86 ;  /* 0x0005d85601007387 */ /* 0x010fe20000100800 */
        /* <DEDUP_REMOVED lines=16> */
[----:B------:R1:W-:Y:S02]  /*1d810*/  STL [R1+0x5f4], R4 ;  /* 0x0005f40401007387 */ /* 0x0003e40000100800 */
[----:B-1----:R-:W-:Y:S02]  /*1d820*/  IMAD.MOV.U32 R4, RZ, RZ, R101 ;  /* 0x000000ffff047224 */ /* 0x002fe400078e0065 */
[----:B------:R-:W-:Y:S02]  /*1d830*/  IMAD.MOV.U32 R252, RZ, RZ, R119 ;  /* 0x000000fffffc7224 */ /* 0x000fe400078e0077 */
[----:B------:R-:W-:Y:S01]  /*1d840*/  IMAD.MOV.U32 R250, RZ, RZ, RZ ;  /* 0x000000fffffa7224 */ /* 0x000fe200078e00ff */
[----:B------:R-:W-:Y:S01]  /*1d850*/  UMOV UR13, 0x1 ;  /* 0x00000001000d7882 */ /* 0x000fe20000000000 */
[----:B------:R-:W-:Y:S01]  /*1d860*/  UMOV UR14, 0x2 ;  /* 0x00000002000e7882 */ /* 0x000fe20000000000 */
[----:B------:R-:W-:Y:S01]  /*1d870*/  UMOV UR7, URZ ;  /* 0x000000ff00077c82 */ /* 0x000fe20008000000 */
[----:B------:R-:W-:Y:S01]  /*1d880*/  UMOV UR8, URZ ;  /* 0x000000ff00087c82 */ /* 0x000fe20008000000 */
[----:B--2---:R-:W-:Y:S04]  /*1d890*/  STL [R1+0x608], R102 ;  /* 0x0006086601007387 */ /* 0x004fe80000100800 */
        /* <DEDUP_REMOVED lines=12> */
[----:B------:R1:W-:Y:S01]  /*1d960*/  STL [R1+0x61c], R4 ;  /* 0x00061c0401007387 */ /* 0x0003e20000100800 */
[----:B---3--:R-:W-:-:S03]  /*1d970*/  IMAD.MOV.U32 R5, RZ, RZ, R115 ;  /* 0x000000ffff057224 */ /* 0x008fc600078e0073 */
[----:B------:R-:W-:Y:S01]  /*1d980*/  STL [R1+0x630], R114 ;  /* 0x0006307201007387 */ /* 0x000fe20000100800 */
[----:B-1----:R-:W-:-:S05]  /*1d990*/  MOV R4, R113 ;  /* 0x0000007100047202 */ /* 0x002fca0000000f00 */
[----:B------:R1:W-:Y:S04]  /*1d9a0*/  STL [R1+0x624], R4 ;  /* 0x0006240401007387 */ /* 0x0003e80000100800 */
[----:B------:R2:W-:Y:S01]  /*1d9b0*/  STL [R1+0x62c], R5 ;  /* 0x00062c0501007387 */ /* 0x0005e20000100800 */
[----:B-1----:R-:W-:-:S04]  /*1d9c0*/  SHF.R.S32.HI R4, RZ, 0x7, R249 ;  /* 0x00000007ff047819 */ /* 0x002fc800000114f9 */
[C---:B--2---:R-:W-:Y:S01]  /*1d9d0*/  VIMNMX R5, PT, PT, R4.reuse, 0x2, !PT ;  /* 0x0000000204057848 */ /* 0x044fe20007fe0100 */
[----:B------:R-:W-:-:S04]  /*1d9e0*/  VIADD R6, R4, 0xfffffffd ;  /* 0xfffffffd04067836 */ /* 0x000fc80000000000 */
[----:B------:R-:W-:Y:S01]  /*1d9f0*/  VIADD R5, R5, 0xfffffffe ;  /* 0xfffffffe05057836 */ /* 0x000fe20000000000 */
[----:B------:R1:W-:Y:S04]  /*1da00*/  STL [R1+0x638], R6 ;  /* 0x0006380601007387 */ /* 0x0003e80000100800 */
[----:B------:R1:W-:Y:S01]  /*1da10*/  STL [R1+0x634], R5 ;  /* 0x0006340501007387 */ /* 0x0003e20000100800 */
[----:B------:R-:W-:Y:S01]  /*1da20*/  IMAD.MOV.U32 R4, RZ, RZ, RZ ;  /* 0x000000ffff047224 */ /* 0x000fe200078e00ff */
[----:B------:R-:W-:-:S06]  /*1da30*/  UMOV UR5, URZ ;  /* 0x000000ff00057c82 */ /* 0x000fcc0008000000 */
.L_x_11:
[----:B------:R-:W-:Y:S01]  /*1da40*/  IMAD.U32 R4, R4, -0x80000000, RZ ;  /* 0x8000000004047824 */ /* 0x000fe200078e00ff */
[----:B------:R-:W-:-:S03]  /*1da50*/  UIADD3 UR8, UPT, UPT, UR8, 0x1, URZ ;  /* 0x0000000108087890 */ /* 0x000fc6000fffe0ff */
[----:B------:R-:W2:Y:S01]  /*1da60*/  SYNCS.PHASECHK.TRANS64.TRYWAIT P2, [UR4], R4 ;  /* 0x00000004ff0075a7 */ /* 0x000ea20008041104 */
[----:B------:R-:W-:-:S04]  /*1da70*/  UISETP.GT.AND UP1, UPT, UR8, 0x1, UPT ;  /* 0x000000010800788c */ /* 0x000fc8000bf24270 */
[----:B------:R-:W-:-:S04]  /*1da80*/  USEL UR8, UR8, URZ, !UP1 ;  /* 0x000000ff08087287 */ /* 0x000fc8000c800000 */
[----:B------:R-:W-:Y:S01]  /*1da90*/  ULEA UR6, UR8, UR9, 0x10 ;  /* 0x0000000908067291 */ /* 0x000fe2000f8e80ff */
[----:B--2---:R-:W-:Y:S11]  /*1daa0*/  @!P2 BRA `(.L_x_9) ;  /* 0x000000e80004a947 */ /* 0x004ff60003800000 */
.L_x_17:
[----:B------:R-:W-:-:S04]  /*1dab0*/  DEPBAR.LE SB0, 0x2 ;  /* 0x000080800000791a */ /* 0x000fc80000000000 */
[----:B------:R-:W-:Y:S01]  /*1dac0*/  LEA R249, R133, UR6, 0x9 ;  /* 0x0000000685f97c11 */ /* 0x000fe2000f8e48ff */
[----:B------:R-:W-:Y:S01]  /*1dad0*/  BAR.SYNC.DEFER_BLOCKING 0x0 ;  /* 0x0000000000007b1d */ /* 0x000fe20000010000 */
[----:B------:R-:W-:Y:S02]  /*1dae0*/  UIADD3 UR7, UPT, UPT, UR7, 0x1, URZ ;  /* 0x0000000107077890 */ /* 0x000fe4000fffe0ff */
[----:B------:R-:W-:Y:S02]  /*1daf0*/  ULEA UR4, UR13, UR9, 0x3 ;  /* 0x000000090d047291 */ /* 0x000fe4000f8e18ff */
[----:B------:R-:W-:Y:S02]  /*1db00*/  UISETP.GT.AND UP1, UPT, UR7, 0x2, UPT ;  /* 0x000000020700788c */ /* 0x000fe4000bf24270 */
[----:B------:R-:W-:Y:S02]  /*1db10*/  UIADD3 UR4, UPT, UPT, UR4, 0x50000, URZ ;  /* 0x0005000004047890 */ /* 0x000fe4000fffe0ff */
[----:B------:R-:W-:Y:S01]  /*1db20*/  USEL UR7, UR7, URZ, !UP1 ;  /* 0x000000ff07077287 */ /* 0x000fe2000c800000 */
[----:B------:R-:W-:Y:S01]  /*1db30*/  UMOV UR6, UR5 ;  /* 0x0000000500067c82 */ /* 0x000fe20008000000 */
[----:B-1----:R-:W-:Y:S04]  /*1db40*/  LDS.128 R4, [R249+0x30000] ;  /* 0x03000000f9047984 */ /* 0x002fe80000000c00 */
        /* <DEDUP_REMOVED lines=31> */
[----:B-1----:R1:W-:Y:S01]  /*1dd40*/  STTM.x128 tmem[UR11+0x80], R4 ;  /* 0x00008004000079ed */ /* 0x0023e200083c000b */
[----:B------:R-:W2:Y:S02]  /*1dd50*/  FENCE.VIEW.ASYNC.T ;  /* 0x00000000000073c6 */ /* 0x000ea40000000200 */
[----:B--2---:R-:W-:Y:S06]  /*1dd60*/  BAR.SYNC.DEFER_BLOCKING 0x0 ;  /* 0x0000000000007b1d */ /* 0x004fec0000010000 */
[----:B------:R-:W-:Y:S05]  /*1dd70*/  @P0 BRA `(.L_x_10) ;  /* 0x0000000400700947 */ /* 0x000fea0003800000 */
[----:B------:R-:W-:Y:S01]  /*1dd80*/  ULEA UR24, UR7, UR9, 0x10 ;  /* 0x0000000907187291 */ /* 0x000fe2000f8e80ff */
[----:B------:R-:W-:Y:S01]  /*1dd90*/  UMOV UR28, URZ ;  /* 0x000000ff001c7c82 */ /* 0x000fe20008000000 */
[----:B------:R-:W-:Y:S02]  /*1dda0*/  UIADD3 UR47, UPT, UPT, UR10, 0x88, URZ ;  /* 0x000000880a2f7890 */ /* 0x000fe4000fffe0ff */
[----:B------:R-:W-:Y:S02]  /*1ddb0*/  USHF.R.U32.HI UR24, URZ, 0x4, UR24 ;  /* 0x00000004ff187899 */ /* 0x000fe40008011618 */
[----:B------:R-:W-:Y:S02]  /*1ddc0*/  UIADD3 UR73, UPT, UPT, UR10, 0x90, URZ ;  /* 0x000000900a497890 */ /* 0x000fe4000fffe0ff */
[----:B------:R-:W-:Y:S02]  /*1ddd0*/  USGXT.U32 UR52, UR24, 0xe ;  /* 0x0000000e1834789a */ /* 0x000fe40008000000 */
[----:B------:R-:W-:-:S02]  /*1dde0*/  UIADD3 UR5, UPT, UPT, UR10, 0x98, URZ ;  /* 0x000000980a057890 */ /* 0x000fc4000fffe0ff */
[----:B------:R-:W-:Y:S02]  /*1ddf0*/  UIADD3 UR56, UP1, UPT, UR52, 0x2, URZ ;  /* 0x0000000234387890 */ /* 0x000fe4000ff3e0ff */
[----:B------:R-:W-:Y:S02]  /*1de00*/  UIADD3 UR15, UPT, UPT, UR10, 0xa0, URZ ;  /* 0x000000a00a0f7890 */ /* 0x000fe4000fffe0ff */
[----:B------:R-:W-:Y:S02]  /*1de10*/  UIADD3.X UR57, UPT, UPT, UR28, 0x40004040, URZ, UP1, !UPT ;  /* 0x400040401c397890 */ /* 0x000fe40008ffe4ff */
[----:B------:R-:W-:Y:S02]  /*1de20*/  UIADD3 UR62, UP3, UPT, UR56, 0x2, URZ ;  /* 0x00000002383e7890 */ /* 0x000fe4000ff7e0ff */
[----:B------:R-:W-:Y:S02]  /*1de30*/  UIADD3 UR58, UP4, UPT, UR56, 0x4, URZ ;  /* 0x00000004383a7890 */ /* 0x000fe4000ff9e0ff */
[----:B------:R-:W-:-:S02]  /*1de40*/  UIADD3 UR32, UP5, UPT, UR56, 0x3fe, URZ ;  /* 0x000003fe38207890 */ /* 0x000fc4000ffbe0ff */
[----:B------:R-:W-:Y:S02]  /*1de50*/  UIADD3 UR34, UP6, UPT, UR56, 0x400, URZ ;  /* 0x0000040038227890 */ /* 0x000fe4000ffde0ff */
[----:B------:R-:W-:Y:S02]  /*1de60*/  UIADD3 UR36, UP1, UPT, UR56, 0x402, URZ ;  /* 0x0000040238247890 */ /* 0x000fe4000ff3e0ff */
[----:B------:R-:W-:Y:S02]  /*1de70*/  UIADD3.X UR63, UPT, UPT, UR57, URZ, URZ, UP3, !UPT ;  /* 0x000000ff393f7290 */ /* 0x000fe40009ffe4ff */
[----:B------:R-:W-:Y:S02]  /*1de80*/  UIADD3 UR38, UP2, UPT, UR56, 0x404, URZ ;  /* 0x0000040438267890 */ /* 0x000fe4000ff5e0ff */
[----:B------:R-:W-:Y:S02]  /*1de90*/  UIADD3.X UR59, UPT, UPT, UR57, URZ, URZ, UP4, !UPT ;  /* 0x000000ff393b7290 */ /* 0x000fe4000a7fe4ff */
[----:B------:R-:W-:-:S02]  /*1dea0*/  UIADD3 UR40, UP3, UPT, UR56, 0x7fe, URZ ;  /* 0x000007fe38287890 */ /* 0x000fc4000ff7e0ff */
[----:B------:R-:W-:Y:S02]  /*1deb0*/  UIADD3.X UR33, UPT, UPT, UR57, URZ, URZ, UP5, !UPT ;  /* 0x000000ff39217290 */ /* 0x000fe4000affe4ff */
[----:B------:R-:W-:Y:S02]  /*1dec0*/  UIADD3 UR16, UPT, UPT, UR10, 0xa8, URZ ;  /* 0x000000a80a107890 */ /* 0x000fe4000fffe0ff */
[----:B------:R-:W-:Y:S02]  /*1ded0*/  UIADD3 UR42, UP4, UPT, UR56, 0x800, URZ ;  /* 0x00000800382a7890 */ /* 0x000fe4000ff9e0ff */
[----:B------:R-:W-:Y:S02]  /*1dee0*/  UIADD3.X UR35, UPT, UPT, UR57, URZ, URZ, UP6, !UPT ;  /* 0x000000ff39237290 */ /* 0x000fe4000b7fe4ff */
[----:B------:R-:W-:Y:S02]  /*1def0*/  UIADD3 UR17, UPT, UPT, UR10, 0xb0, URZ ;  /* 0x000000b00a117890 */ /* 0x000fe4000fffe0ff */
[----:B------:R-:W-:-:S02]  /*1df00*/  UIADD3 UR44, UP5, UPT, UR56, 0x802, URZ ;  /* 0x00000802382c7890 */ /* 0x000fc4000ffbe0ff */
[----:B------:R-:W-:Y:S01]  /*1df10*/  UIADD3.X UR37, UPT, UPT, UR57, URZ, URZ, UP1, !UPT ;  /* 0x000000ff39257290 */ /* 0x000fe20008ffe4ff */
[----:B------:R-:W-:Y:S01]  /*1df20*/  UMOV UR64, 0x0 ;  /* 0x0000000000407882 */ /* 0x000fe20000000000 */
[----:B------:R-:W-:Y:S01]  /*1df30*/  UMOV UR65, 0x8200910 ;  /* 0x0820091000417882 */ /* 0x000fe20000000000 */
[----:B------:R-:W-:Y:S01]  /*1df40*/  UIADD3 UR18, UPT, UPT, UR10, 0xb8, URZ ;  /* 0x000000b80a127890 */ /* 0x000fe2000fffe0ff */
[----:B------:R-:W-:Y:S01]  /*1df50*/  UMOV UR53, 0x40004040 ;  /* 0x4000404000357882 */ /* 0x000fe20000000000 */
[----:B------:R-:W-:Y:S01]  /*1df60*/  UIADD3 UR46, UP6, UPT, UR56, 0x804, URZ ;  /* 0x00000804382e7890 */ /* 0x000fe2000ffde0ff */
[----:B------:R2:W-:Y:S01]  /*1df70*/  UTCHMMA tmem[UR12], gdesc[UR52], tmem[UR10], tmem[UR64], idesc[UR65], UPT ;  /* 0x00ff40340c0079ea */ /* 0x0005e2000b80000a */
[----:B------:R-:W-:Y:S01]  /*1df80*/  UIADD3.X UR39, UPT, UPT, UR57, URZ, URZ, UP2, !UPT ;  /* 0x000000ff39277290 */ /* 0x000fe200097fe4ff */
[----:B------:R-:W-:Y:S01]  /*1df90*/  UMOV UR68, 0x0 ;  /* 0x0000000000447882 */ /* 0x000fe20000000000 */
[----:B------:R-:W-:Y:S01]  /*1dfa0*/  UMOV UR69, 0x8200910 ;  /* 0x0820091000457882 */ /* 0x000fe20000000000 */
[----:B------:R-:W-:-:S02]  /*1dfb0*/  UIADD3 UR19, UPT, UPT, UR10, 0xc0, URZ ;  /* 0x000000c00a137890 */ /* 0x000fc4000fffe0ff */
[----:B------:R3:W-:Y:S01]  /*1dfc0*/  UTCHMMA tmem[UR47], gdesc[UR56], tmem[UR10], tmem[UR68], idesc[UR69], UPT ;  /* 0x00ff44382f0079ea */ /* 0x0007e2000b80000a */
[----:B------:R-:W-:Y:S02]  /*1dfd0*/  UIADD3 UR48, UP1, UPT, UR56, 0xbfe, URZ ;  /* 0x00000bfe38307890 */ /* 0x000fe4000ff3e0ff */
[----:B------:R-:W-:Y:S01]  /*1dfe0*/  UIADD3.X UR41, UPT, UPT, UR57, URZ, URZ, UP3, !UPT ;  /* 0x000000ff39297290 */ /* 0x000fe20009ffe4ff */
[----:B------:R-:W-:Y:S01]  /*1dff0*/  UMOV UR60, 0x0 ;  /* 0x00000000003c7882 */ /* 0x000fe20000000000 */
[----:B------:R-:W-:Y:S01]  /*1e000*/  UMOV UR61, 0x8200910 ;  /* 0x08200910003d7882 */ /* 0x000fe20000000000 */
[----:B------:R-:W-:Y:S02]  /*1e010*/  UIADD3 UR20, UPT, UPT, UR10, 0xc8, URZ ;  /* 0x000000c80a147890 */ /* 0x000fe4000fffe0ff */
[----:B------:R4:W-:Y:S01]  /*1e020*/  UTCHMMA tmem[UR73], gdesc[UR62], tmem[UR10], tmem[UR60], idesc[UR61], UPT ;  /* 0x00ff3c3e490079ea */ /* 0x0009e2000b80000a */
[----:B------:R-:W-:Y:S02]  /*1e030*/  UIADD3 UR50, UP2, UPT, UR56, 0xc00, URZ ;  /* 0x00000c0038327890 */ /* 0x000fe4000ff5e0ff */
[----:B------:R-:W-:Y:S01]  /*1e040*/  UIADD3.X UR43, UPT, UPT, UR57, URZ, URZ, UP4, !UPT ;  /* 0x000000ff392b7290 */ /* 0x000fe2000a7fe4ff */
[----:B------:R-:W-:Y:S01]  /*1e050*/  UMOV UR54, 0x0 ;  /* 0x0000000000367882 */ /* 0x000fe20000000000 */
[----:B------:R-:W-:Y:S01]  /*1e060*/  UMOV UR55, 0x8200910 ;  /* 0x0820091000377882 */ /* 0x000fe20000000000 */
[----:B------:R-:W-:-:S02]  /*1e070*/  UIADD3 UR21, UPT, UPT, UR10, 0xd0, URZ ;  /* 0x000000d00a157890 */ /* 0x000fc4000fffe0ff */
[----:B------:R5:W-:Y:S01]  /*1e080*/  UTCHMMA tmem[UR5], gdesc[UR58], tmem[UR10], tmem[UR54], idesc[UR55], UPT ;  /* 0x00ff363a050079ea */ /* 0x000be2000b80000a */
[----:B--2---:R-:W-:Y:S01]  /*1e090*/  UIADD3 UR52, UP3, UPT, UR56, 0xc02, URZ ;  /* 0x00000c0238347890 */ /* 0x004fe2000ff7e0ff */
[----:B------:R2:W-:Y:S01]  /*1e0a0*/  UTCHMMA tmem[UR15], gdesc[UR32], tmem[UR10], tmem[UR60], idesc[UR61], UPT ;  /* 0x00ff3c200f0079ea */ /* 0x0005e2000b80000a */
[----:B------:R-:W-:Y:S01]  /*1e0b0*/  UIADD3.X UR45, UPT, UPT, UR57, URZ, URZ, UP5, !UPT ;  /* 0x000000ff392d7290 */ /* 0x000fe2000affe4ff */
[----:B------:R2:W-:Y:S01]  /*1e0c0*/  UTCHMMA tmem[UR16], gdesc[UR34], tmem[UR10], tmem[UR68], idesc[UR69], UPT ;  /* 0x00ff4422100079ea */ /* 0x0005e2000b80000a */
[----:B------:R-:W-:Y:S02]  /*1e0d0*/  UIADD3 UR66, UPT, UPT, UR10, 0xd8, URZ ;  /* 0x000000d80a427890 */ /* 0x000fe4000fffe0ff */
[----:B------:R2:W-:Y:S01]  /*1e0e0*/  UTCHMMA tmem[UR17], gdesc[UR36], tmem[UR10], tmem[UR54], idesc[UR55], UPT ;  /* 0x00ff3624110079ea */ /* 0x0005e2000b80000a */
[----:B------:R-:W-:Y:S02]  /*1e0f0*/  UIADD3 UR64, UP4, UPT, UR56, 0xc04, URZ ;  /* 0x00000c0438407890 */ /* 0x000fe4000ff9e0ff */
[----:B---3--:R-:W-:-:S02]  /*1e100*/  UIADD3.X UR47, UPT, UPT, UR57, URZ, URZ, UP6, !UPT ;  /* 0x000000ff392f7290 */ /* 0x008fc4000b7fe4ff */
[----:B------:R-:W-:Y:S02]  /*1e110*/  UIADD3 UR67, UPT, UPT, UR10, 0xe0, URZ ;  /* 0x000000e00a437890 */ /* 0x000fe4000fffe0ff */
[----:B------:R-:W-:Y:S02]  /*1e120*/  UIADD3.X UR49, UPT, UPT, UR57, URZ, URZ, UP1, !UPT ;  /* 0x000000ff39317290 */ /* 0x000fe40008ffe4ff */
[----:B------:R-:W-:Y:S02]  /*1e130*/  UIADD3 UR70, UPT, UPT, UR10, 0xe8, URZ ;  /* 0x000000e80a467890 */ /* 0x000fe4000fffe0ff */
[----:B------:R-:W-:Y:S02]  /*1e140*/  UIADD3.X UR51, UPT, UPT, UR57, URZ, URZ, UP2, !UPT ;  /* 0x000000ff39337290 */ /* 0x000fe400097fe4ff */
[----:B------:R-:W-:Y:S02]  /*1e150*/  UIADD3 UR71, UPT, UPT, UR10, 0xf0, URZ ;  /* 0x000000f00a477890 */ /* 0x000fe4000fffe0ff */
[----:B------:R-:W-:Y:S01]  /*1e160*/  UIADD3.X UR53, UPT, UPT, UR57, URZ, URZ, UP3, !UPT ;  /* 0x000000ff39357290 */ /* 0x000fe20009ffe4ff */
[----:B----4-:R-:W-:Y:S01]  /*1e170*/  UMOV UR62, 0x0 ;  /* 0x00000000003e7882 */ /* 0x010fe20000000000 */
[----:B------:R-:W-:Y:S01]  /*1e180*/  UMOV UR63, 0x8200910 ;  /* 0x08200910003f7882 */ /* 0x000fe20000000000 */
[----:B------:R-:W-:-:S02]  /*1e190*/  UIADD3 UR72, UPT, UPT, UR10, 0xf8, URZ ;  /* 0x000000f80a487890 */ /* 0x000fc4000fffe0ff */
[----:B------:R2:W-:Y:S01]  /*1e1a0*/  UTCHMMA tmem[UR18], gdesc[UR38], tmem[UR10], tmem[UR62], idesc[UR63], UPT ;  /* 0x00ff3e26120079ea */ /* 0x0005e2000b80000a */
[----:B------:R-:W-:Y:S01]  /*1e1b0*/  UIADD3.X UR65, UPT, UPT, UR57, URZ, URZ, UP4, !UPT ;  /* 0x000000ff39417290 */ /* 0x000fe2000a7fe4ff */
[----:B------:R2:W-:Y:S01]  /*1e1c0*/  UTCHMMA tmem[UR19], gdesc[UR40], tmem[UR10], tmem[UR60], idesc[UR61], UPT ;  /* 0x00ff3c28130079ea */ /* 0x0005e2000b80000a */
        /* <DEDUP_REMOVED lines=13> */
[----:B-----5:R-:W-:Y:S01]  /*1e2a0*/  UMOV UR5, URZ ;  /* 0x000000ff00057c82 */ /* 0x020fe20008000000 */
[----:B------:R2:W-:Y:S01]  /*1e2b0*/  UTCHMMA tmem[UR67], gdesc[UR48], tmem[UR10], tmem[UR24], idesc[UR25], UPT ;  /* 0x00ff1830430079ea */ /* 0x0005e2000b80000a */
[----:B------:R-:W-:Y:S01]  /*1e2c0*/  UMOV UR30, 0x0 ;  /* 0x00000000001e7882 */ /* 0x000fe20000000000 */
[----:B------:R-:W-:Y:S01]  /*1e2d0*/  UMOV UR31, 0x8200910 ;  /* 0x08200910001f7882 */ /* 0x000fe20000000000 */
[----:B------:R2:W-:Y:S01]  /*1e2e0*/  UTCHMMA tmem[UR70], gdesc[UR50], tmem[UR10], tmem[UR26], idesc[UR27], UPT ;  /* 0x00ff1a32460079ea */ /* 0x0005e2000b80000a */
[----:B------:R-:W-:Y:S01]  /*1e2f0*/  UMOV UR56, UR4 ;  /* 0x0000000400387c82 */ /* 0x000fe20008000000 */
[----:B------:R2:W-:Y:S01]  /*1e300*/  UTCHMMA tmem[UR71], gdesc[UR52], tmem[UR10], tmem[UR28], idesc[UR29], UPT ;  /* 0x00ff1c34470079ea */ /* 0x0005e2000b80000a */
[----:B------:R2:W-:Y:S01]  /*1e310*/  UTCHMMA tmem[UR72], gdesc[UR64], tmem[UR10], tmem[UR30], idesc[UR31], UPT ;  /* 0x00ff1e40480079ea */ /* 0x0005e2000b80000a */
[----:B------:R2:W-:Y:S01]  /*1e320*/  UTCBAR [UR56], URZ ;  /* 0x000000ff380073e9 */ /* 0x0005e200080000ff */
[----:B------:R-:W-:Y:S01]  /*1e330*/  NOP ;  /* 0x0000000000007918 */ /* 0x000fe20000000000 */
.L_x_10:
[----:B-1----:R-:W3:Y:S01]  /*1e340*/  LDL R5, [R1+0x638] ;  /* 0x0006380001057983 */ /* 0x002ee20000100800 */
[----:B------:R-:W1:Y:S08]  /*1e350*/  LDC R11, c[0x0][0x3a0] ;  /* 0x0000e800ff0b7b82 */ /* 0x000e700000000800 */
[----:B------:R-:W-:Y:S01]  /*1e360*/  BAR.SYNC.DEFER_BLOCKING 0x0 ;  /* 0x0000000000007b1d */ /* 0x000fe20000010000 */
[----:B------:R-:W-:-:S05]  /*1e370*/  IADD3 R136, P6, PT, R136, R2, RZ ;  /* 0x0000000288887210 */ /* 0x000fca0007fde0ff */
[----:B------:R-:W4:Y:S01]  /*1e380*/  LDL.LU R9, [R1] ;  /* 0x0000000001097983 */ /* 0x000f220000300800 */
[----:B-1----:R-:W-:-:S03]  /*1e390*/  VIADD R11, R11, 0xfffffe80 ;  /* 0xfffffe800b0b7836 */ /* 0x002fc60000000000 */
[----:B------:R-:W5:Y:S01]  /*1e3a0*/  LDL.LU R14, [R1+0x4] ;  /* 0x00000400010e7983 */ /* 0x000f620000300800 */
[----:B------:R-:W-:-:S03]  /*1e3b0*/  IMAD R4, R250, -0x80, R11 ;  /* 0xffffff80fa047824 */ /* 0x000fc600078e020b */
[----:B--2---:R-:W2:Y:S02]  /*1e3c0*/  LDL.LU R12, [R1+0x8] ;  /* 0x00000800010c7983 */ /* 0x004ea40000300800 */
[C---:B------:R-:W-:Y:S01]  /*1e3d0*/  ISETP.GT.AND P4, PT, R4.reuse, RZ, PT ;  /* 0x000000ff0400720c */ /* 0x040fe20003f84270 */
[--C-:B------:R-:W-:Y:S01]  /*1e3e0*/  IMAD.X R137, R137, 0x1, R0.reuse, P6 ;  /* 0x0000000189897824 */ /* 0x100fe200030e0600 */
[----:B------:R-:W-:Y:S01]  /*1e3f0*/  ISETP.GT.AND P5, PT, R4, 0x1, PT ;  /* 0x000000010400780c */ /* 0x000fe20003fa4270 */
[----:B------:R-:W2:Y:S01]  /*1e400*/  LDL.LU R10, [R1+0xc] ;  /* 0x00000c00010a7983 */ /* 0x000ea20000300800 */
[----:B------:R-:W-:Y:S02]  /*1e410*/  SEL R6, RZ, 0x4, !P4 ;  /* 0x00000004ff067807 */ /* 0x000fe40006000000 */
[-C--:B------:R-:W-:Y:S01]  /*1e420*/  IADD3 R138, P6, PT, R138, R2.reuse, RZ ;  /* 0x000000028a8a7210 */ /* 0x080fe20007fde0ff */
[----:B------:R-:W-:Y:S01]  /*1e430*/  IMAD.MOV.U32 R7, RZ, RZ, R137 ;  /* 0x000000ffff077224 */ /* 0x000fe200078e0089 */
[----:B------:R-:W2:Y:S03]  /*1e440*/  LDL.LU R8, [R1+0x10] ;  /* 0x0000100001087983 */ /* 0x000ea60000300800 */
[----:B------:R-:W-:Y:S01]  /*1e450*/  IMAD.X R139, R139, 0x1, R0, P6 ;  /* 0x000000018b8b7824 */ /* 0x000fe200030e0600 */
[----:B------:R-:W-:-:S05]  /*1e460*/  IADD3 R251, P6, PT, R251, R2, RZ ;  /* 0x00000002fbfb7210 */ /* 0x000fca0007fde0ff */
        /* <DEDUP_REMOVED lines=19> */
[----:B---3--:R-:W-:Y:S02]  /*1e5a0*/  ISETP.GE.AND P2, PT, R250, R5, PT ;  /* 0x00000005fa00720c */ /* 0x008fe40003f46270 */
[----:B------:R-:W-:Y:S02]  /*1e5b0*/  SEL R5, RZ, 0x4, !P5 ;  /* 0x00000004ff057807 */ /* 0x000fe40006800000 */
[----:B------:R-:W-:Y:S02]  /*1e5c0*/  SEL R6, R6, RZ, !P2 ;  /* 0x000000ff06067207 */ /* 0x000fe40005000000 */
[----:B------:R-:W-:Y:S02]  /*1e5d0*/  SEL R5, R5, RZ, !P2 ;  /* 0x000000ff05057207 */ /* 0x000fe40005000000 */
[----:B------:R-:W-:Y:S02]  /*1e5e0*/  ISETP.NE.U32.AND P5, PT, R6, RZ, PT ;  /* 0x000000ff0600720c */ /* 0x000fe40003fa5070 */
[----:B------:R-:W-:Y:S01]  /*1e5f0*/  ISETP.NE.U32.AND P4, PT, R5, RZ, PT ;  /* 0x000000ff0500720c */ /* 0x000fe20003f85070 */
[----:B------:R-:W-:-:S10]  /*1e600*/  IMAD.MOV.U32 R6, RZ, RZ, R136 ;  /* 0x000000ffff067224 */ /* 0x000fd400078e0088 */
[----:B------:R-:W-:Y:S01]  /*1e610*/  @!PT LDS RZ, [RZ] ;  /* 0x00000000fffff984 */ /* 0x000fe20000000800 */
[----:B------:R-:W-:Y:S01]  /*1e620*/  @!PT LDS RZ, [RZ] ;  /* 0x00000000fffff984 */ /* 0x000fe20000000800 */
[----:B------:R-:W-:Y:S01]  /*1e630*/  @!PT LDS RZ, [RZ] ;  /* 0x00000000fffff984 */ /* 0x000fe20000000800 */
[----:B------:R1:W-:Y:S02]  /*1e640*/  LDGSTS.E [R249+0x30000], desc[UR22][R6.64], P5 ;  /* 0x3000000006f97fae */ /* 0x0003e4000a9a1016 */
[----:B-1----:R-:W-:Y:S01]  /*1e650*/  MOV R6, R138 ;  /* 0x0000008a00067202 */ /* 0x002fe20000000f00 */
[----:B------:R-:W-:-:S05]  /*1e660*/  IMAD.MOV.U32 R7, RZ, RZ, R139 ;  /* 0x000000ffff077224 */ /* 0x000fca00078e008b */
[----:B------:R1:W-:Y:S01]  /*1e670*/  LDGSTS.E [R249+0x30004], desc[UR22][R6.64], P4 ;  /* 0x3000400006f97fae */ /* 0x0003e2000a1a1016 */
[C---:B------:R-:W-:Y:S02]  /*1e680*/  ISETP.GT.AND P4, PT, R4.reuse, 0x2, PT ;  /* 0x000000020400780c */ /* 0x040fe40003f84270 */
[----:B------:R-:W-:Y:S02]  /*1e690*/  ISETP.GT.AND P5, PT, R4, 0x3, PT ;  /* 0x000000030400780c */ /* 0x000fe40003fa4270 */
[----:B-1----:R-:W-:Y:S02]  /*1e6a0*/  SEL R6, RZ, 0x4, !P4 ;  /* 0x00000004ff067807 */ /* 0x002fe40006000000 */
[----:B------:R-:W-:Y:S02]  /*1e6b0*/  SEL R5, RZ, 0x4, !P5 ;  /* 0x00000004ff057807 */ /* 0x000fe40006800000 */
[----:B------:R-:W-:Y:S02]  /*1e6c0*/  SEL R6, R6, RZ, !P2 ;  /* 0x000000ff06067207 */ /* 0x000fe40005000000 */
[----:B------:R-:W-:-:S02]  /*1e6d0*/  SEL R5, R5, RZ, !P2 ;  /* 0x000000ff05057207 */ /* 0x000fc40005000000 */
[----:B------:R-:W-:Y:S02]  /*1e6e0*/  ISETP.NE.U32.AND P5, PT, R6, RZ, PT ;  /* 0x000000ff0600720c */ /* 0x000fe40003fa5070 */
[----:B------:R-:W-:Y:S01]  /*1e6f0*/  ISETP.NE.U32.AND P4, PT, R5, RZ, PT ;  /* 0x000000ff0500720c */ /* 0x000fe20003f85070 */
[----:B------:R-:W-:Y:S02]  /*1e700*/  IMAD.MOV.U32 R6, RZ, RZ, R251 ;  /* 0x000000ffff067224 */ /* 0x000fe400078e00fb */
[----:B------:R-:W-:-:S08]  /*1e710*/  IMAD.MOV.U32 R7, RZ, RZ, R140 ;  /* 0x000000ffff077224 */ /* 0x000fd000078e008c */
[----:B------:R1:W-:Y:S02]  /*1e720*/  LDGSTS.E [R249+0x30008], desc[UR22][R6.64], P5 ;  /* 0x3000800006f97fae */ /* 0x0003e4000a9a1016 */
[----:B-1----:R-:W-:Y:S02]  /*1e730*/  IMAD.MOV.U32 R6, RZ, RZ, R141 ;  /* 0x000000ffff067224 */ /* 0x002fe400078e008d */
        /* <DEDUP_REMOVED lines=60> */
[----:B------:R-:W-:Y:S02]  /*1eb00*/  IADD3 R159, P6, PT, R159, R2, RZ ;  /* 0x000000029f9f7210 */ /* 0x000fe40007fde0ff */
[----:B-1----:R-:W-:Y:S02]  /*1eb10*/  SEL R6, RZ, 0x4, !P4 ;  /* 0x00000004ff067807 */ /* 0x002fe40006000000 */
[----:B------:R-:W-:Y:S02]  /*1eb20*/  SEL R5, RZ, 0x4, !P5 ;  /* 0x00000004ff057807 */ /* 0x000fe40006800000 */
[----:B------:R-:W-:-:S02]  /*1eb30*/  SEL R6, R6, RZ, !P2 ;  /* 0x000000ff06067207 */ /* 0x000fc40005000000 */
[----:B------:R-:W-:Y:S02]  /*1eb40*/  SEL R5, R5, RZ, !P2 ;  /* 0x000000ff05057207 */ /* 0x000fe40005000000 */
[----:B------:R-:W-:Y:S01]  /*1eb50*/  ISETP.NE.U32.AND P5, PT, R6, RZ, PT ;  /* 0x000000ff0600720c */ /* 0x000fe20003fa5070 */
[----:B------:R-:W-:Y:S01]  /*1eb60*/  IMAD.X R160, R160, 0x1, R0, P6 ;  /* 0x00000001a0a07824 */ /* 0x000fe200030e0600 */
[----:B------:R-:W-:Y:S02]  /*1eb70*/  IADD3 R161, P6, PT, R161, R2, RZ ;  /* 0x00000002a1a17210 */ /* 0x000fe40007fde0ff */
[----:B------:R-:W-:Y:S01]  /*1eb80*/  ISETP.NE.U32.AND P4, PT, R5, RZ, PT ;  /* 0x000000ff0500720c */ /* 0x000fe20003f85070 */
[----:B------:R-:W-:Y:S02]  /*1eb90*/  IMAD.MOV.U32 R6, RZ, RZ, R159 ;  /* 0x000000ffff067224 */ /* 0x000fe400078e009f */
[----:B------:R-:W-:Y:S02]  /*1eba0*/  IMAD.MOV.U32 R7, RZ, RZ, R160 ;  /* 0x000000ffff077224 */ /* 0x000fe400078e00a0 */
[----:B------:R-:W-:-:S04]  /*1ebb0*/  IMAD.X R162, R162, 0x1, R0, P6 ;  /* 0x00000001a2a27824 */ /* 0x000fc800030e0600 */
[----:B------:R1:W-:Y:S02]  /*1ebc0*/  LDGSTS.E [R249+0x30030], desc[UR22][R6.64], P5 ;  /* 0x3003000006f97fae */ /* 0x0003e4000a9a1016 */
[----:B-1----:R-:W-:Y:S01]  /*1ebd0*/  MOV R6, R161 ;  /* 0x000000a100067202 */ /* 0x002fe20000000f00 */
        /* <DEDUP_REMOVED lines=383> */
[----:B-1----:R-:W-:-:S04]  /*203d0*/  SEL R6, RZ, 0x4, !P4 ;  /* 0x00000004ff067807 */ /* 0x002fc80006000000 */
[----:B------:R-:W-:Y:S02]  /*203e0*/  SEL R6, R6, RZ, !P2 ;  /* 0x000000ff06067207 */ /* 0x000fe40005000000 */
[----:B------:R-:W-:Y:S01]  /*203f0*/  SEL R5, RZ, 0x4, !P5 ;  /* 0x00000004ff057807 */ /* 0x000fe20006800000 */
[----:B------:R-:W-:Y:S01]  /*20400*/  IMAD.X R248, R248, 0x1, R0, P6 ;  /* 0x00000001f8f87824 */ /* 0x000fe200030e0600 */
[----:B------:R-:W-:Y:S02]  /*20410*/  ISETP.NE.U32.AND P5, PT, R6, RZ, PT ;  /* 0x000000ff0600720c */ /* 0x000fe40003fa5070 */
[----:B----4-:R-:W-:Y:S01]  /*20420*/  IADD3 R9, P6, PT, R9, R2, RZ ;  /* 0x0000000209097210 */ /* 0x010fe20007fde0ff */
[----:B------:R-:W-:Y:S02]  /*20430*/  IMAD.MOV.U32 R6, RZ, RZ, R247 ;  /* 0x000000ffff067224 */ /* 0x000fe400078e00f7 */
[----:B------:R-:W-:Y:S02]  /*20440*/  IMAD.MOV.U32 R7, RZ, RZ, R248 ;  /* 0x000000ffff077224 */ /* 0x000fe400078e00f8 */
[----:B------:R1:W-:Y:S04]  /*20450*/  STL [R1], R9 ;  /* 0x0000000901007387 */ /* 0x0003e80000100800 */
[----:B------:R-:W3:Y:S04]  /*20460*/  LDL.LU R16, [R1+0x14] ;  /* 0x0000140001107983 */ /* 0x000ee80000300800 */
[----:B------:R-:W4:Y:S04]  /*20470*/  LDL.LU R15, [R1+0x18] ;  /* 0x00001800010f7983 */ /* 0x000f280000300800 */
[----:B------:R1:W-:Y:S04]  /*20480*/  LDGSTS.E [R249+0x300e0], desc[UR22][R6.64], P5 ;  /* 0x300e000006f97fae */ /* 0x0003e8000a9a1016 */
[----:B------:R-:W3:Y:S01]  /*20490*/  LDL.LU R13, [R1+0x1c] ;  /* 0x00001c00010d7983 */ /* 0x000ee20000300800 */
[----:B-1----:R-:W-:-:S03]  /*204a0*/  MOV R6, R9 ;  /* 0x0000000900067202 */ /* 0x002fc60000000f00 */
[----:B------:R-:W3:Y:S01]  /*204b0*/  LDL.LU R9, [R1+0x20] ;  /* 0x0000200001097983 */ /* 0x000ee20000300800 */
[----:B------:R-:W-:-:S04]  /*204c0*/  SEL R5, R5, RZ, !P2 ;  /* 0x000000ff05057207 */ /* 0x000fc80005000000 */
[----:B------:R-:W-:Y:S01]  /*204d0*/  ISETP.NE.U32.AND P4, PT, R5, RZ, PT ;  /* 0x000000ff0500720c */ /* 0x000fe20003f85070 */
[----:B------:R-:W-:-:S04]  /*204e0*/  IMAD.X R252, R252, 0x1, R0, P6 ;  /* 0x00000001fcfc7824 */ /* 0x000fc800030e0600 */
[----:B------:R-:W-:Y:S01]  /*204f0*/  IMAD.MOV.U32 R7, RZ, RZ, R252 ;  /* 0x000000ffff077224 */ /* 0x000fe200078e00fc */
[----:B--2---:R-:W-:-:S07]  /*20500*/  IADD3 R12, P6, PT, R12, R2, RZ ;  /* 0x000000020c0c7210 */ /* 0x004fce0007fde0ff */
[----:B------:R1:W-:Y:S01]  /*20510*/  LDGSTS.E [R249+0x300e4], desc[UR22][R6.64], P4 ;  /* 0x300e400006f97fae */ /* 0x0003e2000a1a1016 */
[C---:B------:R-:W-:Y:S02]  /*20520*/  ISETP.GT.AND P4, PT, R4.reuse, 0x3a, PT ;  /* 0x0000003a0400780c */ /* 0x040fe40003f84270 */
[----:B------:R-:W-:Y:S01]  /*20530*/  ISETP.GT.AND P5, PT, R4, 0x3b, PT ;  /* 0x0000003b0400780c */ /* 0x000fe20003fa4270 */
[----:B-----5:R-:W-:Y:S01]  /*20540*/  IMAD.X R14, R14, 0x1, R0, P6 ;  /* 0x000000010e0e7824 */ /* 0x020fe200030e0600 */
[----:B------:R-:W-:Y:S02]  /*20550*/  IADD3 R8, P6, PT, R8, R2, RZ ;  /* 0x0000000208087210 */ /* 0x000fe40007fde0ff */
[----:B-1----:R-:W-:-:S04]  /*20560*/  SEL R6, RZ, 0x4, !P4 ;  /* 0x00000004ff067807 */ /* 0x002fc80006000000 */
[----:B------:R-:W-:Y:S02]  /*20570*/  SEL R6, R6, RZ, !P2 ;  /* 0x000000ff06067207 */ /* 0x000fe40005000000 */
[----:B------:R-:W-:Y:S02]  /*20580*/  SEL R5, RZ, 0x4, !P5 ;  /* 0x00000004ff057807 */ /* 0x000fe40006800000 */
[----:B------:R-:W-:Y:S01]  /*20590*/  ISETP.NE.U32.AND P5, PT, R6, RZ, PT ;  /* 0x000000ff0600720c */ /* 0x000fe20003fa5070 */
[----:B------:R-:W-:Y:S01]  /*205a0*/  IMAD.X R10, R10, 0x1, R0, P6 ;  /* 0x000000010a0a7824 */ /* 0x000fe200030e0600 */
[----:B------:R-:W-:Y:S01]  /*205b0*/  STL [R1+0x8], R12 ;  /* 0x0000080c01007387 */ /* 0x000fe20000100800 */
[----:B------:R-:W-:-:S03]  /*205c0*/  IMAD.MOV.U32 R6, RZ, RZ, R12 ;  /* 0x000000ffff067224 */ /* 0x000fc600078e000c */
[----:B------:R1:W-:Y:S01]  /*205d0*/  STL [R1+0x4], R14 ;  /* 0x0000040e01007387 */ /* 0x0003e20000100800 */
[----:B------:R-:W-:-:S03]  /*205e0*/  IMAD.MOV.U32 R7, RZ, RZ, R14 ;  /* 0x000000ffff077224 */ /* 0x000fc600078e000e */
[----:B------:R-:W-:Y:S01]  /*205f0*/  STL [R1+0x10], R8 ;  /* 0x0000100801007387 */ /* 0x000fe20000100800 */
[----:B------:R-:W-:-:S03]  /*20600*/  SEL R5, R5, RZ, !P2 ;  /* 0x000000ff05057207 */ /* 0x000fc60005000000 */
[----:B------:R2:W-:Y:S04]  /*20610*/  STL [R1+0xc], R10 ;  /* 0x00000c0a01007387 */ /* 0x0005e80000100800 */
[----:B-1----:R-:W5:Y:S04]  /*20620*/  LDL.LU R14, [R1+0x24] ;  /* 0x00002400010e7983 */ /* 0x002f680000300800 */
[----:B------:R-:W5:Y:S01]  /*20630*/  LDL.LU R12, [R1+0x28] ;  /* 0x00002800010c7983 */ /* 0x000f620000300800 */
[----:B------:R-:W-:-:S03]  /*20640*/  ISETP.NE.U32.AND P4, PT, R5, RZ, PT ;  /* 0x000000ff0500720c */ /* 0x000fc60003f85070 */
[----:B------:R1:W-:Y:S02]  /*20650*/  LDGSTS.E [R249+0x300e8], desc[UR22][R6.64], P5 ;  /* 0x300e800006f97fae */ /* 0x0003e4000a9a1016 */
[----:B-1----:R-:W-:Y:S02]  /*20660*/  IMAD.MOV.U32 R7, RZ, RZ, R10 ;  /* 0x000000ffff077224 */ /* 0x002fe400078e000a */
[----:B------:R-:W-:Y:S01]  /*20670*/  IMAD.MOV.U32 R6, RZ, RZ, R8 ;  /* 0x000000ffff067224 */ /* 0x000fe200078e0008 */
[----:B--2---:R-:W2:Y:S04]  /*20680*/  LDL.LU R10, [R1+0x2c] ;  /* 0x00002c00010a7983 */ /* 0x004ea80000300800 */
[----:B------:R-:W2:Y:S04]  /*20690*/  LDL.LU R8, [R1+0x30] ;  /* 0x0000300001087983 */ /* 0x000ea80000300800 */
[----:B------:R1:W-:Y:S01]  /*206a0*/  LDGSTS.E [R249+0x300ec], desc[UR22][R6.64], P4 ;  /* 0x300ec00006f97fae */ /* 0x0003e2000a1a1016 */
[----:B------:R-:W-:-:S02]  /*206b0*/  ISETP.GT.AND P4, PT, R4, 0x3c, PT ;  /* 0x0000003c0400780c */ /* 0x000fc40003f84270 */
[----:B------:R-:W-:Y:S02]  /*206c0*/  ISETP.GT.AND P5, PT, R4, 0x3d, PT ;  /* 0x0000003d0400780c */ /* 0x000fe40003fa4270 */
[----:B-1----:R-:W-:-:S04]  /*206d0*/  SEL R6, RZ, 0x4, !P4 ;  /* 0x00000004ff067807 */ /* 0x002fc80006000000 */
[----:B------:R-:W-:Y:S02]  /*206e0*/  SEL R6, R6, RZ, !P2 ;  /* 0x000000ff06067207 */ /* 0x000fe40005000000 */
[----:B------:R-:W-:Y:S02]  /*206f0*/  SEL R5, RZ, 0x4, !P5 ;  /* 0x00000004ff057807 */ /* 0x000fe40006800000 */
[----:B------:R-:W-:Y:S02]  /*20700*/  ISETP.NE.U32.AND P5, PT, R6, RZ, PT ;  /* 0x000000ff0600720c */ /* 0x000fe40003fa5070 */
[----:B----4-:R-:W-:-:S05]  /*20710*/  IADD3 R15, P6, PT, R15, R2, RZ ;  /* 0x000000020f0f7210 */ /* 0x010fca0007fde0ff */
[----:B---3--:R-:W-:Y:S01]  /*20720*/  IMAD.X R16, R16, 0x1, R0, P6 ;  /* 0x0000000110107824 */ /* 0x008fe200030e0600 */
[----:B------:R-:W-:Y:S01]  /*20730*/  STL [R1+0x18], R15 ;  /* 0x0000180f01007387 */ /* 0x000fe20000100800 */
[----:B------:R-:W-:-:S03]  /*20740*/  IMAD.MOV.U32 R6, RZ, RZ, R15 ;  /* 0x000000ffff067224 */ /* 0x000fc600078e000f */
[----:B------:R1:W-:Y:S01]  /*20750*/  STL [R1+0x14], R16 ;  /* 0x0000141001007387 */ /* 0x0003e20000100800 */
[----:B------:R-:W-:-:S05]  /*20760*/  IADD3 R9, P6, PT, R9, R2, RZ ;  /* 0x0000000209097210 */ /* 0x000fca0007fde0ff */
[----:B------:R-:W-:Y:S01]  /*20770*/  IMAD.X R13, R13, 0x1, R0, P6 ;  /* 0x000000010d0d7824 */ /* 0x000fe200030e0600 */
[----:B------:R-:W-:Y:S01]  /*20780*/  STL [R1+0x20], R9 ;  /* 0x0000200901007387 */ /* 0x000fe20000100800 */
[----:B------:R-:W-:-:S03]  /*20790*/  IMAD.MOV.U32 R7, RZ, RZ, R16 ;  /* 0x000000ffff077224 */ /* 0x000fc600078e0010 */
[----:B------:R3:W-:Y:S04]  /*207a0*/  STL [R1+0x1c], R13 ;  /* 0x00001c0d01007387 */ /* 0x0007e80000100800 */
[----:B-1----:R-:W4:Y:S04]  /*207b0*/  LDL.LU R16, [R1+0x34] ;  /* 0x0000340001107983 */ /* 0x002f280000300800 */
[----:B------:R-:W4:Y:S04]  /*207c0*/  LDL.LU R15, [R1+0x38] ;  /* 0x00003800010f7983 */ /* 0x000f280000300800 */
[----:B------:R1:W-:Y:S02]  /*207d0*/  LDGSTS.E [R249+0x300f0], desc[UR22][R6.64], P5 ;  /* 0x300f000006f97fae */ /* 0x0003e4000a9a1016 */
[----:B-1----:R-:W-:Y:S01]  /*207e0*/  IMAD.MOV.U32 R7, RZ, RZ, R13 ;  /* 0x000000ffff077224 */ /* 0x002fe200078e000d */
[----:B------:R-:W-:Y:S01]  /*207f0*/  MOV R6, R9 ;  /* 0x0000000900067202 */ /* 0x000fe20000000f00 */
[----:B---3--:R-:W3:Y:S04]  /*20800*/  LDL.LU R13, [R1+0x3c] ;  /* 0x00003c00010d7983 */ /* 0x008ee80000300800 */
[----:B------:R-:W3:Y:S01]  /*20810*/  LDL.LU R9, [R1+0x40] ;  /* 0x0000400001097983 */ /* 0x000ee20000300800 */
[----:B------:R-:W-:-:S04]  /*20820*/  SEL R5, R5, RZ, !P2 ;  /* 0x000000ff05057207 */ /* 0x000fc80005000000 */
[----:B------:R-:W-:Y:S02]  /*20830*/  ISETP.NE.U32.AND P4, PT, R5, RZ, PT ;  /* 0x000000ff0500720c */ /* 0x000fe40003f85070 */
[----:B------:R-:W-:-:S11]  /*20840*/  ISETP.GT.AND P5, PT, R4, 0x3f, PT ;  /* 0x0000003f0400780c */ /* 0x000fd60003fa4270 */
[----:B------:R1:W-:Y:S01]  /*20850*/  LDGSTS.E [R249+0x300f4], desc[UR22][R6.64], P4 ;  /* 0x300f400006f97fae */ /* 0x0003e2000a1a1016 */
[----:B------:R-:W-:Y:S02]  /*20860*/  ISETP.GT.AND P4, PT, R4, 0x3e, PT ;  /* 0x0000003e0400780c */ /* 0x000fe40003f84270 */
[----:B-----5:R-:W-:Y:S02]  /*20870*/  IADD3 R12, P6, PT, R12, R2, RZ ;  /* 0x000000020c0c7210 */ /* 0x020fe40007fde0ff */
[----:B------:R-:W-:Y:S02]  /*20880*/  SEL R5, RZ, 0x4, !P5 ;  /* 0x00000004ff057807 */ /* 0x000fe40006800000 */
[----:B-1----:R-:W-:Y:S01]  /*20890*/  SEL R6, RZ, 0x4, !P4 ;  /* 0x00000004ff067807 */ /* 0x002fe20006000000 */
[----:B------:R-:W-:-:S03]  /*208a0*/  IMAD.X R14, R14, 0x1, R0, P6 ;  /* 0x000000010e0e7824 */ /* 0x000fc600030e0600 */
[----:B------:R-:W-:-:S04]  /*208b0*/  SEL R6, R6, RZ, !P2 ;  /* 0x000000ff06067207 */ /* 0x000fc80005000000 */
[----:B------:R-:W-:Y:S02]  /*208c0*/  ISETP.NE.U32.AND P5, PT, R6, RZ, PT ;  /* 0x000000ff0600720c */ /* 0x000fe40003fa5070 */
[----:B--2---:R-:W-:Y:S01]  /*208d0*/  IADD3 R8, P6, PT, R8, R2, RZ ;  /* 0x0000000208087210 */ /* 0x004fe20007fde0ff */
[----:B------:R-:W-:Y:S04]  /*208e0*/  STL [R1+0x28], R12 ;  /* 0x0000280c01007387 */ /* 0x000fe80000100800 */
[----:B------:R-:W-:Y:S01]  /*208f0*/  IMAD.X R10, R10, 0x1, R0, P6 ;  /* 0x000000010a0a7824 */ /* 0x000fe200030e0600 */
[----:B------:R1:W-:Y:S01]  /*20900*/  STL [R1+0x24], R14 ;  /* 0x0000240e01007387 */ /* 0x0003e20000100800 */
[----:B------:R-:W-:Y:S02]  /*20910*/  IMAD.MOV.U32 R6, RZ, RZ, R12 ;  /* 0x000000ffff067224 */ /* 0x000fe400078e000c */
[----:B------:R-:W-:Y:S01]  /*20920*/  IMAD.MOV.U32 R7, RZ, RZ, R14 ;  /* 0x000000ffff077224 */ /* 0x000fe200078e000e */
        /* <DEDUP_REMOVED lines=19> */
[----:B------:R-:W-:Y:S01]  /*20a60*/  IMAD.X R16, R16, 0x1, R0, P6 ;  /* 0x0000000110107824 */ /* 0x000fe200030e0600 */
[----:B------:R-:W-:Y:S01]  /*20a70*/  STL [R1+0x38], R15 ;  /* 0x0000380f01007387 */ /* 0x000fe20000100800 */
[----:B------:R-:W-:-:S03]  /*20a80*/  IMAD.MOV.U32 R6, RZ, RZ, R15 ;  /* 0x000000ffff067224 */ /* 0x000fc600078e000f */
[----:B------:R1:W-:Y:S01]  /*20a90*/  STL [R1+0x34], R16 ;  /* 0x0000341001007387 */ /* 0x0003e20000100800 */
[----:B------:R-:W-:-:S05]  /*20aa0*/  IMAD.MOV.U32 R7, RZ, RZ, R16 ;  /* 0x000000ffff077224 */ /* 0x000fca00078e0010 */
[----:B------:R4:W-:Y:S01]  /*20ab0*/  LDGSTS.E [R249+0x30100], desc[UR22][R6.64], P5 ;  /* 0x3010000006f97fae */ /* 0x0009e2000a9a1016 */
[----:B---3--:R-:W-:-:S05]  /*20ac0*/  IADD3 R9, P6, PT, R9, R2, RZ ;  /* 0x0000000209097210 */ /* 0x008fca0007fde0ff */
[----:B------:R-:W-:Y:S01]  /*20ad0*/  IMAD.X R13, R13, 0x1, R0, P6 ;  /* 0x000000010d0d7824 */ /* 0x000fe200030e0600 */
[----:B------:R-:W-:Y:S04]  /*20ae0*/  STL [R1+0x40], R9 ;  /* 0x0000400901007387 */ /* 0x000fe80000100800 */
[----:B------:R3:W-:Y:S04]  /*20af0*/  STL [R1+0x3c], R13 ;  /* 0x00003c0d01007387 */ /* 0x0007e80000100800 */
[----:B-1----:R-:W2:Y:S04]  /*20b00*/  LDL.LU R16, [R1+0x54] ;  /* 0x0000540001107983 */ /* 0x002ea80000300800 */
[----:B------:R-:W2:Y:S01]  /*20b10*/  LDL.LU R15, [R1+0x58] ;  /* 0x00005800010f7983 */ /* 0x000ea20000300800 */
[----:B----4-:R-:W-:Y:S01]  /*20b20*/  IMAD.MOV.U32 R7, RZ, RZ, R13 ;  /* 0x000000ffff077224 */ /* 0x010fe200078e000d */
[----:B------:R-:W-:-:S02]  /*20b30*/  MOV R6, R9 ;  /* 0x0000000900067202 */ /* 0x000fc40000000f00 */
[----:B---3--:R-:W3:Y:S04]  /*20b40*/  LDL.LU R13, [R1+0x5c] ;  /* 0x00005c00010d7983 */ /* 0x008ee80000300800 */
[----:B------:R-:W4:Y:S01]  /*20b50*/  LDL.LU R9, [R1+0x60] ;  /* 0x0000600001097983 */ /* 0x000f220000300800 */
[----:B------:R-:W-:-:S04]  /*20b60*/  SEL R5, R5, RZ, !P2 ;  /* 0x000000ff05057207 */ /* 0x000fc80005000000 */
[----:B------:R-:W-:Y:S02]  /*20b70*/  ISETP.NE.U32.AND P4, PT, R5, RZ, PT ;  /* 0x000000ff0500720c */ /* 0x000fe40003f85070 */
[----:B------:R-:W-:-:S11]  /*20b80*/  ISETP.GT.AND P5, PT, R4, 0x43, PT ;  /* 0x000000430400780c */ /* 0x000fd60003fa4270 */
[----:B------:R1:W-:Y:S01]  /*20b90*/  LDGSTS.E [R249+0x30104], desc[UR22][R6.64], P4 ;  /* 0x3010400006f97fae */ /* 0x0003e2000a1a1016 */
[----:B------:R-:W-:Y:S02]  /*20ba0*/  ISETP.GT.AND P4, PT, R4, 0x42, PT ;  /* 0x000000420400780c */ /* 0x000fe40003f84270 */
[----:B------:R-:W-:Y:S02]  /*20bb0*/  SEL R5, RZ, 0x4, !P5 ;  /* 0x00000004ff057807 */ /* 0x000fe40006800000 */
[----:B-1----:R-:W-:-:S04]  /*20bc0*/  SEL R6, RZ, 0x4, !P4 ;  /* 0x00000004ff067807 */ /* 0x002fc80006000000 */
[----:B------:R-:W-:Y:S02]  /*20bd0*/  SEL R6, R6, RZ, !P2 ;  /* 0x000000ff06067207 */ /* 0x000fe40005000000 */
[----:B-----5:R-:W-:Y:S02]  /*20be0*/  IADD3 R12, P6, PT, R12, R2, RZ ;  /* 0x000000020c0c7210 */ /* 0x020fe40007fde0ff */
[----:B------:R-:W-:-:S03]  /*20bf0*/  ISETP.NE.U32.AND P5, PT, R6, RZ, PT ;  /* 0x000000ff0600720c */ /* 0x000fc60003fa5070 */
[----:B------:R-:W-:Y:S01]  /*20c00*/  IMAD.X R14, R14, 0x1, R0, P6 ;  /* 0x000000010e0e7824 */ /* 0x000fe200030e0600 */
[----:B------:R-:W-:Y:S01]  /*20c10*/  STL [R1+0x48], R12 ;  /* 0x0000480c01007387 */ /* 0x000fe20000100800 */
[----:B------:R-:W-:-:S03]  /*20c20*/  IMAD.MOV.U32 R6, RZ, RZ, R12 ;  /* 0x000000ffff067224 */ /* 0x000fc600078e000c */
[----:B------:R1:W-:Y:S01]  /*20c30*/  STL [R1+0x44], R14 ;  /* 0x0000440e01007387 */ /* 0x0003e20000100800 */
[----:B------:R-:W-:Y:S01]  /*20c40*/  IMAD.MOV.U32 R7, RZ, RZ, R14 ;  /* 0x000000ffff077224 */ /* 0x000fe200078e000e */
[----:B------:R-:W-:-:S04]  /*20c50*/  SEL R5, R5, RZ, !P2 ;  /* 0x000000ff05057207 */ /* 0x000fc80005000000 */
[----:B------:R5:W-:Y:S01]  /*20c60*/  LDGSTS.E [R249+0x30108], desc[UR22][R6.64], P5 ;  /* 0x3010800006f97fae */ /* 0x000be2000a9a1016 */
[----:B--2---:R-:W-:-:S05]  /*20c70*/  IADD3 R8, P6, PT, R8, R2, RZ ;  /* 0x0000000208087210 */ /* 0x004fca0007fde0ff */
[----:B------:R-:W-:Y:S01]  /*20c80*/  IMAD.X R10, R10, 0x1, R0, P6 ;  /* 0x000000010a0a7824 */ /* 0x000fe200030e0600 */
[----:B------:R-:W-:Y:S04]  /*20c90*/  STL [R1+0x50], R8 ;  /* 0x0000500801007387 */ /* 0x000fe80000100800 */
[----:B------:R2:W-:Y:S04]  /*20ca0*/  STL [R1+0x4c], R10 ;  /* 0x00004c0a01007387 */ /* 0x0005e80000100800 */
[----:B-1----:R-:W3:Y:S04]  /*20cb0*/  LDL.LU R14, [R1+0x64] ;  /* 0x00006400010e7983 */ /* 0x002ee80000300800 */
[----:B------:R-:W3:Y:S01]  /*20cc0*/  LDL.LU R12, [R1+0x68] ;  /* 0x00006800010c7983 */ /* 0x000ee20000300800 */
[----:B-----5:R-:W-:Y:S01]  /*20cd0*/  IMAD.MOV.U32 R7, RZ, RZ, R10 ;  /* 0x000000ffff077224 */ /* 0x020fe200078e000a */
[----:B------:R-:W-:Y:S01]  /*20ce0*/  ISETP.NE.U32.AND P4, PT, R5, RZ, PT ;  /* 0x000000ff0500720c */ /* 0x000fe20003f85070 */
[----:B------:R-:W-:Y:S01]  /*20cf0*/  IMAD.MOV.U32 R6, RZ, RZ, R8 ;  /* 0x000000ffff067224 */ /* 0x000fe200078e0008 */
[----:B--2---:R-:W2:Y:S04]  /*20d00*/  LDL.LU R10, [R1+0x6c] ;  /* 0x00006c00010a7983 */ /* 0x004ea80000300800 */
[----:B------:R-:W5:Y:S07]  /*20d10*/  LDL.LU R8, [R1+0x70] ;  /* 0x0000700001087983 */ /* 0x000f6e0000300800 */
[----:B------:R1:W-:Y:S01]  /*20d20*/  LDGSTS.E [R249+0x3010c], desc[UR22][R6.64], P4 ;  /* 0x3010c00006f97fae */ /* 0x0003e2000a1a1016 */
[----:B------:R-:W-:-:S02]  /*20d30*/  ISETP.GT.AND P4, PT, R4, 0x44, PT ;  /* 0x000000440400780c */ /* 0x000fc40003f84270 */
[----:B------:R-:W-:Y:S02]  /*20d40*/  ISETP.GT.AND P5, PT, R4, 0x45, PT ;  /* 0x000000450400780c */ /* 0x000fe40003fa4270 */
[----:B-1----:R-:W-:-:S04]  /*20d50*/  SEL R6, RZ, 0x4, !P4 ;  /* 0x00000004ff067807 */ /* 0x002fc80006000000 */
[----:B------:R-:W-:Y:S02]  /*20d60*/  SEL R6, R6, RZ, !P2 ;  /* 0x000000ff06067207 */ /* 0x000fe40005000000 */
[----:B------:R-:W-:Y:S02]  /*20d70*/  SEL R5, RZ, 0x4, !P5 ;  /* 0x00000004ff057807 */ /* 0x000fe40006800000 */
[----:B------:R-:W-:Y:S02]  /*20d80*/  ISETP.NE.U32.AND P5, PT, R6, RZ, PT ;  /* 0x000000ff0600720c */ /* 0x000fe40003fa5070 */
[----:B------:R-:W-:-:S05]  /*20d90*/  IADD3 R15, P6, PT, R15, R2, RZ ;  /* 0x000000020f0f7210 */ /* 0x000fca0007fde0ff */
[--C-:B------:R-:W-:Y:S01]  /*20da0*/  IMAD.X R16, R16, 0x1, R0.reuse, P6 ;  /* 0x0000000110107824 */ /* 0x100fe200030e0600 */
[----:B----4-:R-:W-:Y:S01]  /*20db0*/  IADD3 R9, P6, PT, R9, R2, RZ ;  /* 0x0000000209097210 */ /* 0x010fe20007fde0ff */
[----:B------:R-:W-:Y:S04]  /*20dc0*/  STL [R1+0x58], R15 ;  /* 0x0000580f01007387 */ /* 0x000fe80000100800 */
[----:B---3--:R-:W-:Y:S01]  /*20dd0*/  IMAD.X R13, R13, 0x1, R0, P6 ;  /* 0x000000010d0d7824 */ /* 0x008fe200030e0600 */
[----:B------:R1:W-:Y:S01]  /*20de0*/  STL [R1+0x54], R16 ;  /* 0x0000541001007387 */ /* 0x0003e20000100800 */
[----:B------:R-:W-:Y:S02]  /*20df0*/  IMAD.MOV.U32 R6, RZ, RZ, R15 ;  /* 0x000000ffff067224 */ /* 0x000fe400078e000f */
[----:B------:R-:W-:Y:S01]  /*20e00*/  IMAD.MOV.U32 R7, RZ, RZ, R16 ;  /* 0x000000ffff077224 */ /* 0x000fe200078e0010 */
[----:B------:R-:W-:Y:S04]  /*20e10*/  STL [R1+0x60], R9 ;  /* 0x0000600901007387 */ /* 0x000fe80000100800 */
        /* <DEDUP_REMOVED lines=13> */
[----:B------:R-:W-:Y:S02]  /*20ef0*/  SEL R5, RZ, 0x4, !P5 ;  /* 0x00000004ff057807 */ /* 0x000fe40006800000 */
[----:B-1----:R-:W-:Y:S02]  /*20f00*/  SEL R6, RZ, 0x4, !P4 ;  /* 0x00000004ff067807 */ /* 0x002fe40006000000 */
[----:B------:R-:W-:Y:S02]  /*20f10*/  IADD3 R12, P6, PT, R12, R2, RZ ;  /* 0x000000020c0c7210 */ /* 0x000fe40007fde0ff */
[----:B------:R-:W-:-:S03]  /*20f20*/  SEL R6, R6, RZ, !P2 ;  /* 0x000000ff06067207 */ /* 0x000fc60005000000 */
[--C-:B------:R-:W-:Y:S01]  /*20f30*/  IMAD.X R14, R14, 0x1, R0.reuse, P6 ;  /* 0x000000010e0e7824 */ /* 0x100fe200030e0600 */
[----:B------:R-:W-:Y:S02]  /*20f40*/  ISETP.NE.U32.AND P5, PT, R6, RZ, PT ;  /* 0x000000ff0600720c */ /* 0x000fe40003fa5070 */
[----:B-----5:R-:W-:Y:S01]  /*20f50*/  IADD3 R8, P6, PT, R8, R2, RZ ;  /* 0x0000000208087210 */ /* 0x020fe20007fde0ff */
[----:B------:R-:W-:Y:S04]  /*20f60*/  STL [R1+0x68], R12 ;  /* 0x0000680c01007387 */ /* 0x000fe80000100800 */
[----:B--2---:R-:W-:Y:S01]  /*20f70*/  IMAD.X R10, R10, 0x1, R0, P6 ;  /* 0x000000010a0a7824 */ /* 0x004fe200030e0600 */
[----:B------:R1:W-:Y:S01]  /*20f80*/  STL [R1+0x64], R14 ;  /* 0x0000640e01007387 */ /* 0x0003e20000100800 */
[----:B------:R-:W-:-:S02]  /*20f90*/  IMAD.MOV.U32 R6, RZ, RZ, R12 ;  /* 0x000000ffff067224 */ /* 0x000fc400078e000c */
        /* <DEDUP_REMOVED lines=200> */
[----:B------:R-:W-:Y:S02]  /*21c20*/  IADD3 R12, P6, PT, R12, R2, RZ ;  /* 0x000000020c0c7210 */ /* 0x000fe40007fde0ff */
[----:B------:R-:W-:-:S03]  /*21c30*/  ISETP.NE.U32.AND P5, PT, R6, RZ, PT ;  /* 0x000000ff0600720c */ /* 0x000fc60003fa5070 */
[--C-:B------:R-:W-:Y:S01]  /*21c40*/  IMAD.X R14, R14, 0x1, R0.reuse, P6 ;  /* 0x000000010e0e7824 */ /* 0x100fe200030e0600 */
[----:B-----5:R-:W-:Y:S01]  /*21c50*/  IADD3 R8, P6, PT, R8, R2, RZ ;  /* 0x0000000208087210 */ /* 0x020fe20007fde0ff */
[----:B------:R-:W-:Y:S04]  /*21c60*/  STL [R1+0xe8], R12 ;  /* 0x0000e80c01007387 */ /* 0x000fe80000100800 */
[----:B--2---:R-:W-:Y:S01]  /*21c70*/  IMAD.X R10, R10, 0x1, R0, P6 ;  /* 0x000000010a0a7824 */ /* 0x004fe200030e0600 */
        /* <DEDUP_REMOVED lines=419> */
[----:B------:R-:W-:Y:S04]  /*236b0*/  STL [R1+0x1f0], R8 ;  /* 0x0001f00801007387 */ /* 0x000fe80000100800 */
[----:B------:R2:W-:Y:S04]  /*236c0*/  STL [R1+0x1ec], R10 ;  /* 0x0001ec0a01007387 */ /* 0x0005e80000100800 */
[----:B-1----:R-:W5:Y:S01]  /*236d0*/  LDL.LU R14, [R1+0x204] ;  /* 0x00020400010e7983 */ /* 0x002f620000300800 */
[----:B------:R-:W-:-:S03]  /*236e0*/  SEL R5, R5, RZ, !P2 ;  /* 0x000000ff05057207 */ /* 0x000fc60005000000 */
[----:B------:R-:W5:Y:S04]  /*236f0*/  LDL.LU R12, [R1+0x208] ;  /* 0x00020800010c7983 */ /* 0x000f680000300800 */
[----:B------:R1:W-:Y:S01]  /*23700*/  LDGSTS.E [R249+0x301d8], desc[UR22][R6.64], P5 ;  /* 0x301d800006f97fae */ /* 0x0003e2000a9a1016 */
[----:B------:R-:W-:Y:S01]  /*23710*/  ISETP.NE.U32.AND P4, PT, R5, RZ, PT ;  /* 0x000000ff0500720c */ /* 0x000fe20003f85070 */
[----:B-1----:R-:W-:Y:S02]  /*23720*/  IMAD.MOV.U32 R7, RZ, RZ, R10 ;  /* 0x000000ffff077224 */ /* 0x002fe400078e000a */
[----:B------:R-:W-:Y:S01]  /*23730*/  IMAD.MOV.U32 R6, RZ, RZ, R8 ;  /* 0x000000ffff067224 */ /* 0x000fe200078e0008 */
[----:B--2---:R-:W2:Y:S04]  /*23740*/  LDL.LU R10, [R1+0x20c] ;  /* 0x00020c00010a7983 */ /* 0x004ea80000300800 */
[----:B------:R-:W2:Y:S05]  /*23750*/  LDL.LU R8, [R1+0x210] ;  /* 0x0002100001087983 */ /* 0x000eaa0000300800 */
        /* <DEDUP_REMOVED lines=9> */
[----:B------:R1:W-:Y:S01]  /*237f0*/  STL [R1+0x1f8], R15 ;  /* 0x0001f80f01007387 */ /* 0x0003e20000100800 */
[----:B------:R-:W-:-:S03]  /*23800*/  IMAD.MOV.U32 R6, RZ, RZ, R15 ;  /* 0x000000ffff067224 */ /* 0x000fc600078e000f */
[----:B------:R4:W-:Y:S01]  /*23810*/  STL [R1+0x1f4], R16 ;  /* 0x0001f41001007387 */ /* 0x0009e20000100800 */
[----:B------:R-:W-:-:S03]  /*23820*/  IMAD.MOV.U32 R7, RZ, RZ, R16 ;  /* 0x000000ffff077224 */ /* 0x000fc600078e0010 */
[----:B-1----:R-:W2:Y:S04]  /*23830*/  LDL.LU R15, [R1+0x218] ;  /* 0x00021800010f7983 */ /* 0x002ea80000300800 */
[----:B------:R1:W-:Y:S01]  /*23840*/  LDGSTS.E [R249+0x301e0], desc[UR22][R6.64], P5 ;  /* 0x301e000006f97fae */ /* 0x0003e2000a9a1016 */
[----:B---3--:R-:W-:-:S05]  /*23850*/  IADD3 R9, P6, PT, R9, R2, RZ ;  /* 0x0000000209097210 */ /* 0x008fca0007fde0ff */
[----:B------:R-:W-:Y:S01]  /*23860*/  IMAD.X R13, R13, 0x1, R0, P6 ;  /* 0x000000010d0d7824 */ /* 0x000fe200030e0600 */
[----:B------:R-:W-:Y:S04]  /*23870*/  STL [R1+0x200], R9 ;  /* 0x0002000901007387 */ /* 0x000fe80000100800 */
[----:B------:R3:W-:Y:S04]  /*23880*/  STL [R1+0x1fc], R13 ;  /* 0x0001fc0d01007387 */ /* 0x0007e80000100800 */
[----:B----4-:R-:W4:Y:S01]  /*23890*/  LDL.LU R16, [R1+0x214] ;  /* 0x0002140001107983 */ /* 0x010f220000300800 */
[----:B-1----:R-:W-:Y:S01]  /*238a0*/  IMAD.MOV.U32 R7, RZ, RZ, R13 ;  /* 0x000000ffff077224 */ /* 0x002fe200078e000d */
[----:B------:R-:W-:-:S02]  /*238b0*/  MOV R6, R9 ;  /* 0x0000000900067202 */ /* 0x000fc40000000f00 */
        /* <DEDUP_REMOVED lines=10> */
[----:B------:R-:W-:Y:S02]  /*23960*/  SEL R5, R5, RZ, !P2 ;  /* 0x000000ff05057207 */ /* 0x000fe40005000000 */
[----:B------:R-:W-:Y:S02]  /*23970*/  ISETP.NE.U32.AND P5, PT, R6, RZ, PT ;  /* 0x000000ff0600720c */ /* 0x000fe40003fa5070 */
[----:B-----5:R-:W-:-:S05]  /*23980*/  IADD3 R12, P6, PT, R12, R2, RZ ;  /* 0x000000020c0c7210 */ /* 0x020fca0007fde0ff */
[----:B------:R-:W-:Y:S01]  /*23990*/  IMAD.X R14, R14, 0x1, R0, P6 ;  /* 0x000000010e0e7824 */ /* 0x000fe200030e0600 */
[----:B------:R-:W-:Y:S01]  /*239a0*/  ISETP.NE.U32.AND P4, PT, R5, RZ, PT ;  /* 0x000000ff0500720c */ /* 0x000fe20003f85070 */
[----:B------:R-:W-:Y:S01]  /*239b0*/  IMAD.MOV.U32 R6, RZ, RZ, R12 ;  /* 0x000000ffff067224 */ /* 0x000fe200078e000c */
[----:B------:R-:W-:Y:S01]  /*239c0*/  STL [R1+0x208], R12 ;  /* 0x0002080c01007387 */ /* 0x000fe20000100800 */
[----:B------:R-:W-:-:S03]  /*239d0*/  IMAD.MOV.U32 R7, RZ, RZ, R14 ;  /* 0x000000ffff077224 */ /* 0x000fc600078e000e */
[----:B------:R1:W-:Y:S04]  /*239e0*/  STL [R1+0x204], R14 ;  /* 0x0002040e01007387 */ /* 0x0003e80000100800 */
[----:B------:R5:W-:Y:S01]  /*239f0*/  LDGSTS.E [R249+0x301e8], desc[UR22][R6.64], P5 ;  /* 0x301e800006f97fae */ /* 0x000be2000a9a1016 */
[----:B--2---:R-:W-:-:S05]  /*23a00*/  IADD3 R8, P6, PT, R8, R2, RZ ;  /* 0x0000000208087210 */ /* 0x004fca0007fde0ff */
[----:B------:R-:W-:Y:S01]  /*23a10*/  IMAD.X R10, R10, 0x1, R0, P6 ;  /* 0x000000010a0a7824 */ /* 0x000fe200030e0600 */
[----:B------:R-:W-:Y:S01]  /*23a20*/  STL [R1+0x210], R8 ;  /* 0x0002100801007387 */ /* 0x000fe20000100800 */
[----:B-----5:R-:W-:-:S03]  /*23a30*/  IMAD.MOV.U32 R6, RZ, RZ, R8 ;  /* 0x000000ffff067224 */ /* 0x020fc600078e0008 */
[----:B------:R2:W-:Y:S01]  /*23a40*/  STL [R1+0x20c], R10 ;  /* 0x00020c0a01007387 */ /* 0x0005e20000100800 */
[----:B------:R-:W-:-:S03]  /*23a50*/  IMAD.MOV.U32 R7, RZ, RZ, R10 ;  /* 0x000000ffff077224 */ /* 0x000fc600078e000a */
[----:B-1----:R-:W5:Y:S04]  /*23a60*/  LDL.LU R14, [R1+0x224] ;  /* 0x00022400010e7983 */ /* 0x002f680000300800 */
[----:B------:R-:W5:Y:S04]  /*23a70*/  LDL.LU R12, [R1+0x228] ;  /* 0x00022800010c7983 */ /* 0x000f680000300800 */
[----:B--2---:R-:W2:Y:S04]  /*23a80*/  LDL.LU R10, [R1+0x22c] ;  /* 0x00022c00010a7983 */ /* 0x004ea80000300800 */
[----:B------:R1:W-:Y:S01]  /*23a90*/  LDGSTS.E [R249+0x301ec], desc[UR22][R6.64], P4 ;  /* 0x301ec00006f97fae */ /* 0x0003e2000a1a1016 */
[----:B------:R-:W-:-:S03]  /*23aa0*/  ISETP.GT.AND P4, PT, R4, 0x7c, PT ;  /* 0x0000007c0400780c */ /* 0x000fc60003f84270 */
[----:B------:R-:W2:Y:S01]  /*23ab0*/  LDL.LU R8, [R1+0x230] ;  /* 0x0002300001087983 */ /* 0x000ea20000300800 */
[----:B------:R-:W-:-:S04]  /*23ac0*/  SEL R5, RZ, 0x4, !P4 ;  /* 0x00000004ff057807 */ /* 0x000fc80006000000 */
[----:B------:R-:W-:-:S04]  /*23ad0*/  SEL R5, R5, RZ, !P2 ;  /* 0x000000ff05057207 */ /* 0x000fc80005000000 */
[----:B------:R-:W-:Y:S02]  /*23ae0*/  ISETP.NE.U32.AND P5, PT, R5, RZ, PT ;  /* 0x000000ff0500720c */ /* 0x000fe40003fa5070 */
[----:B------:R-:W-:-:S04]  /*23af0*/  ISETP.GT.AND P4, PT, R4, 0x7d, PT ;  /* 0x0000007d0400780c */ /* 0x000fc80003f84270 */
[----:B------:R-:W-:-:S04]  /*23b00*/  SEL R5, RZ, 0x4, !P4 ;  /* 0x00000004ff057807 */ /* 0x000fc80006000000 */
[----:B------:R-:W-:-:S04]  /*23b10*/  SEL R5, R5, RZ, !P2 ;  /* 0x000000ff05057207 */ /* 0x000fc80005000000 */
[----:B------:R-:W-:Y:S02]  /*23b20*/  ISETP.NE.U32.AND P4, PT, R5, RZ, PT ;  /* 0x000000ff0500720c */ /* 0x000fe40003f85070 */
[----:B------:R-:W-:-:S05]  /*23b30*/  IADD3 R15, P6, PT, R15, R2, RZ ;  /* 0x000000020f0f7210 */ /* 0x000fca0007fde0ff */
[----:B-1----:R-:W-:Y:S02]  /*23b40*/  IMAD.MOV.U32 R6, RZ, RZ, R15 ;  /* 0x000000ffff067224 */ /* 0x002fe400078e000f */
[----:B----4-:R-:W-:-:S04]  /*23b50*/  IMAD.X R16, R16, 0x1, R0, P6 ;  /* 0x0000000110107824 */ /* 0x010fc800030e0600 */
[----:B------:R-:W-:-:S05]  /*23b60*/  IMAD.MOV.U32 R7, RZ, RZ, R16 ;  /* 0x000000ffff077224 */ /* 0x000fca00078e0010 */
[----:B------:R-:W-:Y:S01]  /*23b70*/  LDGSTS.E [R249+0x301f0], desc[UR22][R6.64], P5 ;  /* 0x301f000006f97fae */ /* 0x000fe2000a9a1016 */
[----:B---3--:R-:W-:-:S03]  /*23b80*/  IADD3 R9, P5, PT, R9, R2, RZ ;  /* 0x0000000209097210 */ /* 0x008fc60007fbe0ff */
[----:B------:R1:W-:Y:S02]  /*23b90*/  STL [R1+0x218], R15 ;  /* 0x0002180f01007387 */ /* 0x0003e40000100800 */
[----:B------:R-:W-:Y:S02]  /*23ba0*/  IMAD.X R13, R13, 0x1, R0, P5 ;  /* 0x000000010d0d7824 */ /* 0x000fe400028e0600 */
[----:B------:R-:W-:Y:S01]  /*23bb0*/  STL [R1+0x214], R16 ;  /* 0x0002141001007387 */ /* 0x000fe20000100800 */
[C---:B------:R-:W-:Y:S02]  /*23bc0*/  ISETP.GT.AND P5, PT, R4.reuse, 0x7e, PT ;  /* 0x0000007e0400780c */ /* 0x040fe40003fa4270 */
[----:B------:R-:W-:Y:S01]  /*23bd0*/  ISETP.GT.AND P6, PT, R4, 0x7f, PT ;  /* 0x0000007f0400780c */ /* 0x000fe20003fc4270 */
[----:B------:R3:W-:Y:S01]  /*23be0*/  STL [R1+0x220], R9 ;  /* 0x0002200901007387 */ /* 0x0007e20000100800 */
[----:B------:R-:W-:-:S03]  /*23bf0*/  MOV R4, R9 ;  /* 0x0000000900047202 */ /* 0x000fc60000000f00 */
[----:B------:R4:W-:Y:S01]  /*23c00*/  STL [R1+0x21c], R13 ;  /* 0x00021c0d01007387 */ /* 0x0009e20000100800 */
[----:B------:R-:W-:-:S03]  /*23c10*/  IMAD.MOV.U32 R5, RZ, RZ, R13 ;  /* 0x000000ffff057224 */ /* 0x000fc600078e000d */
[----:B-1----:R-:W2:Y:S04]  /*23c20*/  LDL.LU R15, [R1+0x234] ;  /* 0x00023400010f7983 */ /* 0x002ea80000300800 */
[----:B---3--:R-:W3:Y:S04]  /*23c30*/  LDL.LU R9, [R1+0x238] ;  /* 0x0002380001097983 */ /* 0x008ee80000300800 */
[----:B------:R-:W3:Y:S04]  /*23c40*/  LDL.LU R18, [R1+0x274] ;  /* 0x0002740001127983 */ /* 0x000ee80000300800 */
[----:B----4-:R-:W4:Y:S04]  /*23c50*/  LDL.LU R13, [R1+0x278] ;  /* 0x00027800010d7983 */ /* 0x010f280000300800 */
[----:B------:R1:W-:Y:S02]  /*23c60*/  LDGSTS.E [R249+0x301f4], desc[UR22][R4.64], P4 ;  /* 0x301f400004f97fae */ /* 0x0003e4000a1a1016 */
[----:B-1----:R-:W-:-:S02]  /*23c70*/  SEL R5, RZ, 0x4, !P5 ;  /* 0x00000004ff057807 */ /* 0x002fc40006800000 */
[----:B------:R-:W-:Y:S02]  /*23c80*/  SEL R4, RZ, 0x4, !P6 ;  /* 0x00000004ff047807 */ /* 0x000fe40007000000 */
[----:B------:R-:W-:-:S04]  /*23c90*/  SEL R5, R5, RZ, !P2 ;  /* 0x000000ff05057207 */ /* 0x000fc80005000000 */
[----:B------:R-:W-:Y:S02]  /*23ca0*/  ISETP.NE.U32.AND P5, PT, R5, RZ, PT ;  /* 0x000000ff0500720c */ /* 0x000fe40003fa5070 */
[----:B------:R-:W-:-:S04]  /*23cb0*/  SEL R4, R4, RZ, !P2 ;  /* 0x000000ff04047207 */ /* 0x000fc80005000000 */
[----:B------:R-:W-:Y:S02]  /*23cc0*/  ISETP.NE.U32.AND P4, PT, R4, RZ, PT ;  /* 0x000000ff0400720c */ /* 0x000fe40003f85070 */
[----:B-----5:R-:W-:-:S05]  /*23cd0*/  IADD3 R12, P6, PT, R12, R2, RZ ;  /* 0x000000020c0c7210 */ /* 0x020fca0007fde0ff */
[----:B------:R-:W-:Y:S02]  /*23ce0*/  IMAD.X R14, R14, 0x1, R0, P6 ;  /* 0x000000010e0e7824 */ /* 0x000fe400030e0600 */
[----:B------:R-:W-:Y:S01]  /*23cf0*/  IMAD.MOV.U32 R4, RZ, RZ, R12 ;  /* 0x000000ffff047224 */ /* 0x000fe200078e000c */
[----:B--2---:R-:W-:Y:S01]  /*23d00*/  IADD3 R8, P6, PT, R8, R2, RZ ;  /* 0x0000000208087210 */ /* 0x004fe20007fde0ff */
[----:B------:R-:W-:Y:S01]  /*23d10*/  IMAD.MOV.U32 R5, RZ, RZ, R14 ;  /* 0x000000ffff057224 */ /* 0x000fe200078e000e */
[----:B------:R-:W-:Y:S03]  /*23d20*/  STL [R1+0x228], R12 ;  /* 0x0002280c01007387 */ /* 0x000fe60000100800 */
[----:B------:R-:W-:Y:S01]  /*23d30*/  IMAD.X R10, R10, 0x1, R0, P6 ;  /* 0x000000010a0a7824 */ /* 0x000fe200030e0600 */
[----:B------:R-:W-:Y:S04]  /*23d40*/  STL [R1+0x224], R14 ;  /* 0x0002240e01007387 */ /* 0x000fe80000100800 */
[----:B------:R1:W-:Y:S04]  /*23d50*/  LDGSTS.E [R249+0x301f8], desc[UR22][R4.64], P5 ;  /* 0x301f800004f97fae */ /* 0x0003e8000a9a1016 */
[----:B------:R2:W-:Y:S04]  /*23d60*/  STL [R1+0x230], R8 ;  /* 0x0002300801007387 */ /* 0x0005e80000100800 */
[----:B------:R5:W-:Y:S01]  /*23d70*/  STL [R1+0x22c], R10 ;  /* 0x00022c0a01007387 */ /* 0x000be20000100800 */
[----:B-1----:R-:W-:-:S03]  /*23d80*/  IMAD.MOV.U32 R4, RZ, RZ, R8 ;  /* 0x000000ffff047224 */ /* 0x002fc600078e0008 */
[----:B--2---:R-:W2:Y:S01]  /*23d90*/  LDL.LU R8, [R1+0x2b8] ;  /* 0x0002b80001087983 */ /* 0x004ea20000300800 */
[----:B------:R-:W-:-:S03]  /*23da0*/  IMAD.MOV.U32 R5, RZ, RZ, R10 ;  /* 0x000000ffff057224 */ /* 0x000fc600078e000a */
[----:B-----5:R-:W5:Y:S04]  /*23db0*/  LDL.LU R10, [R1+0x2f8] ;  /* 0x0002f800010a7983 */ /* 0x020f680000300800 */
[----:B------:R-:W5:Y:S04]  /*23dc0*/  LDL.LU R14, [R1+0x2b4] ;  /* 0x0002b400010e7983 */ /* 0x000f680000300800 */
[----:B------:R-:W5:Y:S04]  /*23dd0*/  LDL.LU R16, [R1+0x2f4] ;  /* 0x0002f40001107983 */ /* 0x000f680000300800 */
[----:B------:R1:W-:Y:S04]  /*23de0*/  LDGSTS.E [R249+0x301fc], desc[UR22][R4.64], P4 ;  /* 0x301fc00004f97fae */ /* 0x0003e8000a1a1016 */
[----:B------:R-:W5:Y:S04]  /*23df0*/  LDL.LU R17, [R1+0x334] ;  /* 0x0003340001117983 */ /* 0x000f680000300800 */
[----:B------:R-:W5:Y:S01]  /*23e00*/  LDL.LU R12, [R1+0x338] ;  /* 0x00033800010c7983 */ /* 0x000f620000300800 */
[----:B-1----:R-:W-:Y:S01]  /*23e10*/  IMAD R4, R250, -0x80, R11 ;  /* 0xffffff80fa047824 */ /* 0x002fe200078e020b */
[----:B------:R-:W-:-:S02]  /*23e20*/  UIADD3 UR14, UPT, UPT, UR14, 0x1, URZ ;  /* 0x000000010e0e7890 */ /* 0x000fc4000fffe0ff */
[----:B------:R-:W5:Y:S02]  /*23e30*/  LDL.LU R11, [R1+0x374] ;  /* 0x00037400010b7983 */ /* 0x000f640000300800 */
[----:B------:R-:W-:Y:S02]  /*23e40*/  ISETP.GE.AND P4, PT, R133, R4, PT ;  /* 0x000000048500720c */ /* 0x000fe40003f86270 */
[----:B------:R-:W5:Y:S01]  /*23e50*/  LDL.LU R7, [R1+0x378] ;  /* 0x0003780001077983 */ /* 0x000f620000300800 */
[----:B------:R-:W-:Y:S01]  /*23e60*/  UISETP.GT.AND UP1, UPT, UR14, 0x2, UPT ;  /* 0x000000020e00788c */ /* 0x000fe2000bf24270 */
[----:B------:R-:W-:Y:S02]  /*23e70*/  SEL R4, RZ, 0x4, P4 ;  /* 0x00000004ff047807 */ /* 0x000fe40002000000 */
[----:B------:R-:W0:Y:S01]  /*23e80*/  LDGDEPBAR ;  /* 0x00000000000079af */ /* 0x000e220000000000 */
[----:B------:R-:W-:Y:S01]  /*23e90*/  USEL UR14, UR14, URZ, !UP1 ;  /* 0x000000ff0e0e7287 */ /* 0x000fe2000c800000 */
[----:B------:R-:W-:-:S03]  /*23ea0*/  SEL R4, R4, RZ, !P2 ;  /* 0x000000ff04047207 */ /* 0x000fc60005000000 */
[----:B------:R-:W-:Y:S01]  /*23eb0*/  ULEA UR5, UR14, UR9, 0x10 ;  /* 0x000000090e057291 */ /* 0x000fe2000f8e80ff */
[----:B------:R-:W-:-:S05]  /*23ec0*/  ISETP.NE.U32.AND P2, PT, R4, RZ, PT ;  /* 0x000000ff0400720c */ /* 0x000fca0003f45070 */
[----:B------:R-:W-:Y:S01]  /*23ed0*/  VIADD R6, R3, UR5 ;  /* 0x0000000503067c36 */ /* 0x000fe20008000000 */
[----:B---3--:R-:W-:-:S05]  /*23ee0*/  IADD3 R9, P4, PT, R9, R134, RZ ;  /* 0x0000008609097210 */ /* 0x008fca0007f9e0ff */
[--C-:B------:R-:W-:Y:S01]  /*23ef0*/  IMAD.X R15, R15, 0x1, R135.reuse, P4 ;  /* 0x000000010f0f7824 */ /* 0x100fe200020e0687 */
[----:B----4-:R-:W-:Y:S01]  /*23f00*/  IADD3 R13, P5, PT, R13, R134, RZ ;  /* 0x000000860d0d7210 */ /* 0x010fe20007fbe0ff */
[----:B------:R-:W-:Y:S04]  /*23f10*/  STL [R1+0x238], R9 ;  /* 0x0002380901007387 */ /* 0x000fe80000100800 */
[----:B------:R-:W-:Y:S01]  /*23f20*/  IMAD.X R18, R18, 0x1, R135, P5 ;  /* 0x0000000112127824 */ /* 0x000fe200028e0687 */
[----:B------:R1:W-:Y:S01]  /*23f30*/  STL [R1+0x234], R15 ;  /* 0x0002340f01007387 */ /* 0x0003e20000100800 */
[----:B------:R-:W-:Y:S01]  /*23f40*/  IMAD.MOV.U32 R4, RZ, RZ, R9 ;  /* 0x000000ffff047224 */ /* 0x000fe200078e0009 */
[----:B------:R-:W-:Y:S02]  /*23f50*/  MOV R5, R15 ;  /* 0x0000000f00057202 */ /* 0x000fe40000000f00 */
[----:B------:R-:W-:Y:S04]  /*23f60*/  STL [R1+0x278], R13 ;  /* 0x0002780d01007387 */ /* 0x000fe80000100800 */
[----:B------:R3:W-:Y:S04]  /*23f70*/  STL [R1+0x274], R18 ;  /* 0x0002741201007387 */ /* 0x0007e80000100800 */
[----:B-1----:R-:W4:Y:S04]  /*23f80*/  LDL.LU R15, [R1+0x3b8] ;  /* 0x0003b800010f7983 */ /* 0x002f280000300800 */
[----:B------:R1:W-:Y:S04]  /*23f90*/  LDGSTS.E [R6], desc[UR22][R4.64], P2 ;  /* 0x0000000004067fae */ /* 0x0003e800091a1016 */
[----:B------:R-:W4:Y:S01]  /*23fa0*/  LDL.LU R9, [R1+0x3f8] ;  /* 0x0003f80001097983 */ /* 0x000f220000300800 */
[----:B-1----:R-:W-:-:S03]  /*23fb0*/  IMAD.MOV.U32 R5, RZ, RZ, R18 ;  /* 0x000000ffff057224 */ /* 0x002fc600078e0012 */
[----:B---3--:R-:W3:Y:S01]  /*23fc0*/  LDL.LU R18, [R1+0x3b4] ;  /* 0x0003b40001127983 */ /* 0x008ee20000300800 */
[----:B------:R-:W-:-:S03]  /*23fd0*/  IMAD.MOV.U32 R4, RZ, RZ, R13 ;  /* 0x000000ffff047224 */ /* 0x000fc600078e000d */
[----:B------:R-:W3:Y:S04]  /*23fe0*/  LDL.LU R13, [R1+0x3f4] ;  /* 0x0003f400010d7983 */ /* 0x000ee80000300800 */
[----:B------:R1:W-:Y:S01]  /*23ff0*/  LDGSTS.E [R6+0x400], desc[UR22][R4.64], P2 ;  /* 0x0040000004067fae */ /* 0x0003e200091a1016 */
[-C--:B--2---:R-:W-:Y:S02]  /*24000*/  IADD3 R8, P4, PT, R8, R134.reuse, RZ ;  /* 0x0000008608087210 */ /* 0x084fe40007f9e0ff */
[----:B-----5:R-:W-:-:S03]  /*24010*/  IADD3 R10, P5, PT, R10, R134, RZ ;  /* 0x000000860a0a7210 */ /* 0x020fc60007fbe0ff */
[--C-:B------:R-:W-:Y:S01]  /*24020*/  IMAD.X R14, R14, 0x1, R135.reuse, P4 ;  /* 0x000000010e0e7824 */ /* 0x100fe200020e0687 */
[----:B------:R-:W-:Y:S01]  /*24030*/  STL [R1+0x2b8], R8 ;  /* 0x0002b80801007387 */ /* 0x000fe20000100800 */
[----:B-1----:R-:W-:Y:S02]  /*24040*/  IMAD.MOV.U32 R4, RZ, RZ, R8 ;  /* 0x000000ffff047224 */ /* 0x002fe400078e0008 */
[----:B------:R-:W-:Y:S01]  /*24050*/  IMAD.X R16, R16, 0x1, R135, P5 ;  /* 0x0000000110107824 */ /* 0x000fe200028e0687 */
[----:B------:R1:W-:Y:S01]  /*24060*/  STL [R1+0x2b4], R14 ;  /* 0x0002b40e01007387 */ /* 0x0003e20000100800 */
[----:B------:R-:W-:-:S03]  /*24070*/  IMAD.MOV.U32 R5, RZ, RZ, R14 ;  /* 0x000000ffff057224 */ /* 0x000fc600078e000e */
[----:B------:R-:W-:Y:S04]  /*24080*/  STL [R1+0x2f8], R10 ;  /* 0x0002f80a01007387 */ /* 0x000fe80000100800 */
[----:B------:R2:W-:Y:S04]  /*24090*/  LDGSTS.E [R6+0x800], desc[UR22][R4.64], P2 ;  /* 0x0080000004067fae */ /* 0x0005e800091a1016 */
[----:B-1----:R-:W5:Y:S01]  /*240a0*/  LDL.LU R14, [R1+0x438] ;  /* 0x00043800010e7983 */ /* 0x002f620000300800 */
[----:B------:R-:W-:-:S03]  /*240b0*/  IADD3 R12, P4, PT, R12, R134, RZ ;  /* 0x000000860c0c7210 */ /* 0x000fc60007f9e0ff */
[----:B------:R1:W-:Y:S04]  /*240c0*/  STL [R1+0x2f4], R16 ;  /* 0x0002f41001007387 */ /* 0x0003e80000100800 */
[----:B------:R-:W5:Y:S01]  /*240d0*/  LDL.LU R8, [R1+0x478] ;  /* 0x0004780001087983 */ /* 0x000f620000300800 */
[----:B--2---:R-:W-:Y:S01]  /*240e0*/  IMAD.MOV.U32 R5, RZ, RZ, R16 ;  /* 0x000000ffff057224 */ /* 0x004fe200078e0010 */
[----:B------:R-:W-:Y:S01]  /*240f0*/  IADD3 R7, P5, PT, R7, R134, RZ ;  /* 0x0000008607077210 */ /* 0x000fe20007fbe0ff */
[----:B------:R-:W-:Y:S01]  /*24100*/  IMAD.X R17, R17, 0x1, R135, P4 ;  /* 0x0000000111117824 */ /* 0x000fe200020e0687 */
[----:B-1----:R-:W2:Y:S01]  /*24110*/  LDL.LU R16, [R1+0x434] ;  /* 0x0004340001107983 */ /* 0x002ea20000300800 */
[----:B------:R-:W-:-:S03]  /*24120*/  IMAD.MOV.U32 R4, RZ, RZ, R10 ;  /* 0x000000ffff047224 */ /* 0x000fc600078e000a */
[----:B------:R-:W2:Y:S01]  /*24130*/  LDL.LU R10, [R1+0x474] ;  /* 0x00047400010a7983 */ /* 0x000ea20000300800 */
[----:B------:R-:W-:-:S03]  /*24140*/  IMAD.X R11, R11, 0x1, R135, P5 ;  /* 0x000000010b0b7824 */ /* 0x000fc600028e0687 */
[----:B------:R1:W-:Y:S04]  /*24150*/  STL [R1+0x338], R12 ;  /* 0x0003380c01007387 */ /* 0x0003e80000100800 */
[----:B------:R1:W-:Y:S04]  /*24160*/  STL [R1+0x334], R17 ;  /* 0x0003341101007387 */ /* 0x0003e80000100800 */
[----:B------:R1:W-:Y:S04]  /*24170*/  STL [R1+0x378], R7 ;  /* 0x0003780701007387 */ /* 0x0003e80000100800 */
[----:B------:R-:W2:Y:S04]  /*24180*/  LDL.LU R19, [R1+0x4b8] ;  /* 0x0004b80001137983 */ /* 0x000ea80000300800 */
[----:B------:R1:W-:Y:S04]  /*24190*/  LDGSTS.E [R6+0xc00], desc[UR22][R4.64], P2 ;  /* 0x00c0000004067fae */ /* 0x0003e800091a1016 */
[----:B------:R1:W-:Y:S02]  /*241a0*/  STL [R1+0x374], R11 ;  /* 0x0003740b01007387 */ /* 0x0003e40000100800 */
[----:B-1----:R-:W-:-:S02]  /*241b0*/  IMAD.MOV.U32 R4, RZ, RZ, R12 ;  /* 0x000000ffff047224 */ /* 0x002fc400078e000c */
[----:B------:R-:W2:Y:S04]  /*241c0*/  LDL.LU R12, [R1+0x4f8] ;  /* 0x0004f800010c7983 */ /* 0x000ea80000300800 */
[----:B------:R-:W2:Y:S01]  /*241d0*/  LDL.LU R20, [R1+0x4b4] ;  /* 0x0004b40001147983 */ /* 0x000ea20000300800 */
[----:B------:R-:W-:-:S03]  /*241e0*/  MOV R5, R17 ;  /* 0x0000001100057202 */ /* 0x000fc60000000f00 */
[----:B------:R-:W2:Y:S04]  /*241f0*/  LDL.LU R17, [R1+0x4f4] ;  /* 0x0004f40001117983 */ /* 0x000ea80000300800 */
[----:B------:R1:W-:Y:S02]  /*24200*/  LDGSTS.E [R6+0x1000], desc[UR22][R4.64], P2 ;  /* 0x0100000004067fae */ /* 0x0003e400091a1016 */
[----:B-1----:R-:W-:Y:S02]  /*24210*/  IMAD.MOV.U32 R4, RZ, RZ, R7 ;  /* 0x000000ffff047224 */ /* 0x002fe400078e0007 */
[----:B------:R-:W-:Y:S01]  /*24220*/  IMAD.MOV.U32 R5, RZ, RZ, R11 ;  /* 0x000000ffff057224 */ /* 0x000fe200078e000b */
[----:B------:R-:W2:Y:S04]  /*24230*/  LDL.LU R7, [R1+0x538] ;  /* 0x0005380001077983 */ /* 0x000ea80000300800 */
[----:B------:R-:W2:Y:S04]  /*24240*/  LDL.LU R11, [R1+0x578] ;  /* 0x00057800010b7983 */ /* 0x000ea80000300800 */
[----:B------:R1:W-:Y:S01]  /*24250*/  LDGSTS.E [R6+0x1400], desc[UR22][R4.64], P2 ;  /* 0x0140000004067fae */ /* 0x0003e200091a1016 */
[----:B----4-:R-:W-:-:S05]  /*24260*/  IADD3 R15, P4, PT, R15, R134, RZ ;  /* 0x000000860f0f7210 */ /* 0x010fca0007f9e0ff */
[----:B------:R4:W-:Y:S01]  /*24270*/  STL [R1+0x3b8], R15 ;  /* 0x0003b80f01007387 */ /* 0x0009e20000100800 */
[----:B------:R-:W-:Y:S01]  /*24280*/  IADD3 R9, P5, PT, R9, R134, RZ ;  /* 0x0000008609097210 */ /* 0x000fe20007fbe0ff */
[----:B-1----:R-:W-:Y:S02]  /*24290*/  IMAD.MOV.U32 R4, RZ, RZ, R15 ;  /* 0x000000ffff047224 */ /* 0x002fe400078e000f */
[--C-:B---3--:R-:W-:Y:S02]  /*242a0*/  IMAD.X R18, R18, 0x1, R135.reuse, P4 ;  /* 0x0000000112127824 */ /* 0x108fe400020e0687 */
[----:B------:R-:W-:-:S03]  /*242b0*/  IMAD.X R13, R13, 0x1, R135, P5 ;  /* 0x000000010d0d7824 */ /* 0x000fc600028e0687 */
[----:B------:R1:W-:Y:S04]  /*242c0*/  STL [R1+0x3b4], R18 ;  /* 0x0003b41201007387 */ /* 0x0003e80000100800 */
[----:B------:R3:W-:Y:S04]  /*242d0*/  STL [R1+0x3f8], R9 ;  /* 0x0003f80901007387 */ /* 0x0007e80000100800 */
[----:B----4-:R-:W4:Y:S01]  /*242e0*/  LDL.LU R15, [R1+0x534] ;  /* 0x00053400010f7983 */ /* 0x010f220000300800 */
[----:B------:R-:W-:-:S03]  /*242f0*/  IMAD.MOV.U32 R5, RZ, RZ, R18 ;  /* 0x000000ffff057224 */ /* 0x000fc600078e0012 */
[----:B------:R3:W-:Y:S04]  /*24300*/  STL [R1+0x3f4], R13 ;  /* 0x0003f40d01007387 */ /* 0x0007e80000100800 */
[----:B-1----:R-:W4:Y:S04]  /*24310*/  LDL.LU R18, [R1+0x574] ;  /* 0x0005740001127983 */ /* 0x002f280000300800 */
[----:B------:R1:W-:Y:S02]  /*24320*/  LDGSTS.E [R6+0x1800], desc[UR22][R4.64], P2 ;  /* 0x0180000004067fae */ /* 0x0003e400091a1016 */
[----:B-1----:R-:W-:-:S02]  /*24330*/  IMAD.MOV.U32 R4, RZ, RZ, R9 ;  /* 0x000000ffff047224 */ /* 0x002fc400078e0009 */
[----:B------:R-:W-:Y:S01]  /*24340*/  IMAD.MOV.U32 R5, RZ, RZ, R13 ;  /* 0x000000ffff057224 */ /* 0x000fe200078e000d */
[----:B---3--:R-:W3:Y:S04]  /*24350*/  LDL.LU R9, [R1+0x5b8] ;  /* 0x0005b80001097983 */ /* 0x008ee80000300800 */
[----:B------:R-:W3:Y:S04]  /*24360*/  LDL.LU R13, [R1+0x5f8] ;  /* 0x0005f800010d7983 */ /* 0x000ee80000300800 */
[----:B------:R1:W-:Y:S01]  /*24370*/  LDGSTS.E [R6+0x1c00], desc[UR22][R4.64], P2 ;  /* 0x01c0000004067fae */ /* 0x0003e200091a1016 */
[----:B-----5:R-:W-:-:S05]  /*24380*/  IADD3 R14, P4, PT, R14, R134, RZ ;  /* 0x000000860e0e7210 */ /* 0x020fca0007f9e0ff */
[----:B------:R5:W-:Y:S01]  /*24390*/  STL [R1+0x438], R14 ;  /* 0x0004380e01007387 */ /* 0x000be20000100800 */
[----:B------:R-:W-:Y:S01]  /*243a0*/  IADD3 R8, P5, PT, R8, R134, RZ ;  /* 0x0000008608087210 */ /* 0x000fe20007fbe0ff */
[--C-:B--2---:R-:W-:Y:S02]  /*243b0*/  IMAD.X R16, R16, 0x1, R135.reuse, P4 ;  /* 0x0000000110107824 */ /* 0x104fe400020e0687 */
[----:B-1----:R-:W-:Y:S02]  /*243c0*/  IMAD.MOV.U32 R4, RZ, RZ, R14 ;  /* 0x000000ffff047224 */ /* 0x002fe400078e000e */
[----:B------:R-:W-:Y:S01]  /*243d0*/  IMAD.X R10, R10, 0x1, R135, P5 ;  /* 0x000000010a0a7824 */ /* 0x000fe200028e0687 */
[----:B------:R1:W-:Y:S01]  /*243e0*/  STL [R1+0x434], R16 ;  /* 0x0004341001007387 */ /* 0x0003e20000100800 */
[----:B------:R-:W-:-:S03]  /*243f0*/  MOV R5, R16 ;  /* 0x0000001000057202 */ /* 0x000fc60000000f00 */
[----:B------:R2:W-:Y:S04]  /*24400*/  STL [R1+0x478], R8 ;  /* 0x0004780801007387 */ /* 0x0005e80000100800 */
[----:B-----5:R-:W5:Y:S04]  /*24410*/  LDL.LU R14, [R1+0x5b4] ;  /* 0x0005b400010e7983 */ /* 0x020f680000300800 */
[----:B------:R1:W-:Y:S01]  /*24420*/  STL [R1+0x474], R10 ;  /* 0x0004740a01007387 */ /* 0x0003e20000100800 */
[----:B------:R-:W-:-:S03]  /*24430*/  IADD3 R19, P4, PT, R19, R134, RZ ;  /* 0x0000008613137210 */ /* 0x000fc60007f9e0ff */
[----:B------:R2:W-:Y:S04]  /*24440*/  LDGSTS.E [R6+0x2000], desc[UR22][R4.64], P2 ;  /* 0x0200000004067fae */ /* 0x0005e800091a1016 */
[----:B-1----:R-:W5:Y:S01]  /*24450*/  LDL.LU R16, [R1+0x5f4] ;  /* 0x0005f40001107983 */ /* 0x002f620000300800 */
[----:B--2---:R-:W-:Y:S02]  /*24460*/  IMAD.MOV.U32 R4, RZ, RZ, R8 ;  /* 0x000000ffff047224 */ /* 0x004fe400078e0008 */
[----:B------:R-:W-:Y:S01]  /*24470*/  IMAD.MOV.U32 R5, RZ, RZ, R10 ;  /* 0x000000ffff057224 */ /* 0x000fe200078e000a */
[----:B------:R-:W2:Y:S01]  /*24480*/  LDL.LU R8, [R1+0x240] ;  /* 0x0002400001087983 */ /* 0x000ea20000300800 */
[----:B------:R-:W-:-:S03]  /*24490*/  IADD3 R12, P5, PT, R12, R134, RZ ;  /* 0x000000860c0c7210 */ /* 0x000fc60007fbe0ff */
[----:B------:R1:W-:Y:S01]  /*244a0*/  LDGSTS.E [R6+0x2400], desc[UR22][R4.64], P2 ;  /* 0x0240000004067fae */ /* 0x0003e200091a1016 */
[----:B------:R-:W-:-:S03]  /*244b0*/  IMAD.X R20, R20, 0x1, R135, P4 ;  /* 0x0000000114147824 */ /* 0x000fc600020e0687 */
[----:B------:R-:W2:Y:S01]  /*244c0*/  LDL.LU R10, [R1+0x280] ;  /* 0x00028000010a7983 */ /* 0x000ea20000300800 */
[----:B------:R-:W-:-:S03]  /*244d0*/  IMAD.X R17, R17, 0x1, R135, P5 ;  /* 0x0000000111117824 */ /* 0x000fc600028e0687 */
[----:B------:R-:W-:Y:S01]  /*244e0*/  STL [R1+0x4b8], R19 ;  /* 0x0004b81301007387 */ /* 0x000fe20000100800 */
[----:B-1----:R-:W-:Y:S02]  /*244f0*/  IMAD.MOV.U32 R4, RZ, RZ, R19 ;  /* 0x000000ffff047224 */ /* 0x002fe400078e0013 */
[----:B------:R-:W-:Y:S01]  /*24500*/  IMAD.MOV.U32 R5, RZ, RZ, R20 ;  /* 0x000000ffff057224 */ /* 0x000fe200078e0014 */
[----:B------:R-:W-:Y:S04]  /*24510*/  STL [R1+0x4b4], R20 ;  /* 0x0004b41401007387 */ /* 0x000fe80000100800 */
[----:B------:R1:W-:Y:S04]  /*24520*/  STL [R1+0x4f8], R12 ;  /* 0x0004f80c01007387 */ /* 0x0003e80000100800 */
[----:B------:R1:W-:Y:S04]  /*24530*/  LDGSTS.E [R6+0x2800], desc[UR22][R4.64], P2 ;  /* 0x0280000004067fae */ /* 0x0003e800091a1016 */
[----:B------:R1:W-:Y:S01]  /*24540*/  STL [R1+0x4f4], R17 ;  /* 0x0004f41101007387 */ /* 0x0003e20000100800 */
[----:B------:R-:W-:Y:S01]  /*24550*/  IADD3 R7, P4, PT, R7, R134, RZ ;  /* 0x0000008607077210 */ /* 0x000fe20007f9e0ff */
[----:B-1----:R-:W-:-:S02]  /*24560*/  IMAD.MOV.U32 R4, RZ, RZ, R12 ;  /* 0x000000ffff047224 */ /* 0x002fc400078e000c */
[----:B------:R-:W2:Y:S01]  /*24570*/  LDL.LU R12, [R1+0x23c] ;  /* 0x00023c00010c7983 */ /* 0x000ea20000300800 */
[----:B------:R-:W-:-:S03]  /*24580*/  IMAD.MOV.U32 R5, RZ, RZ, R17 ;  /* 0x000000ffff057224 */ /* 0x000fc600078e0011 */
[----:B------:R-:W2:Y:S01]  /*24590*/  LDL.LU R17, [R1+0x27c] ;  /* 0x00027c0001117983 */ /* 0x000ea20000300800 */
[----:B------:R-:W-:-:S03]  /*245a0*/  IADD3 R11, P5, PT, R11, R134, RZ ;  /* 0x000000860b0b7210 */ /* 0x000fc60007fbe0ff */
[----:B------:R1:W-:Y:S04]  /*245b0*/  LDGSTS.E [R6+0x2c00], desc[UR22][R4.64], P2 ;  /* 0x02c0000004067fae */ /* 0x0003e800091a1016 */
[----:B------:R4:W-:Y:S01]  /*245c0*/  STL [R1+0x538], R7 ;  /* 0x0005380701007387 */ /* 0x0009e20000100800 */
[----:B-1----:R-:W-:Y:S02]  /*245d0*/  IMAD.MOV.U32 R4, RZ, RZ, R7 ;  /* 0x000000ffff047224 */ /* 0x002fe400078e0007 */
[----:B----4-:R-:W-:-:S05]  /*245e0*/  IMAD.X R15, R15, 0x1, R135, P4 ;  /* 0x000000010f0f7824 */ /* 0x010fca00020e0687 */
[----:B------:R1:W-:Y:S01]  /*245f0*/  STL [R1+0x534], R15 ;  /* 0x0005340f01007387 */ /* 0x0003e20000100800 */
[----:B------:R-:W-:Y:S01]  /*24600*/  MOV R5, R15 ;  /* 0x0000000f00057202 */ /* 0x000fe20000000f00 */
[----:B------:R-:W-:Y:S02]  /*24610*/  IMAD.X R18, R18, 0x1, R135, P5 ;  /* 0x0000000112127824 */ /* 0x000fe400028e0687 */
[----:B------:R4:W-:Y:S04]  /*24620*/  STL [R1+0x578], R11 ;  /* 0x0005780b01007387 */ /* 0x0009e80000100800 */
[----:B------:R-:W2:Y:S04]  /*24630*/  LDL.LU R7, [R1+0x2c0] ;  /* 0x0002c00001077983 */ /* 0x000ea80000300800 */
[----:B------:R3:W-:Y:S04]  /*24640*/  STL [R1+0x574], R18 ;  /* 0x0005741201007387 */ /* 0x0007e80000100800 */
[----:B------:R3:W-:Y:S04]  /*24650*/  LDGSTS.E [R6+0x3000], desc[UR22][R4.64], P2 ;  /* 0x0300000004067fae */ /* 0x0007e800091a1016 */
[----:B-1----:R-:W2:Y:S01]  /*24660*/  LDL.LU R15, [R1+0x300] ;  /* 0x00030000010f7983 */ /* 0x002ea20000300800 */
[----:B---3--:R-:W-:-:S03]  /*24670*/  IMAD.MOV.U32 R4, RZ, RZ, R11 ;  /* 0x000000ffff047224 */ /* 0x008fc600078e000b */
[----:B----4-:R-:W3:Y:S01]  /*24680*/  LDL.LU R11, [R1+0x2bc] ;  /* 0x0002bc00010b7983 */ /* 0x010ee20000300800 */
[----:B------:R-:W-:-:S03]  /*24690*/  IMAD.MOV.U32 R5, RZ, RZ, R18 ;  /* 0x000000ffff057224 */ /* 0x000fc600078e0012 */
[----:B------:R-:W4:Y:S01]  /*246a0*/  LDL.LU R18, [R1+0x2fc] ;  /* 0x0002fc0001127983 */ /* 0x000f220000300800 */
[-C--:B------:R-:W-:Y:S02]  /*246b0*/  IADD3 R9, P4, PT, R9, R134.reuse, RZ ;  /* 0x0000008609097210 */ /* 0x080fe40007f9e0ff */
[----:B------:R-:W-:Y:S01]  /*246c0*/  IADD3 R13, P5, PT, R13, R134, RZ ;  /* 0x000000860d0d7210 */ /* 0x000fe20007fbe0ff */
[----:B------:R1:W-:Y:S04]  /*246d0*/  LDGSTS.E [R6+0x3400], desc[UR22][R4.64], P2 ;  /* 0x0340000004067fae */ /* 0x0003e800091a1016 */
[----:B------:R-:W-:Y:S01]  /*246e0*/  STL [R1+0x5b8], R9 ;  /* 0x0005b80901007387 */ /* 0x000fe20000100800 */
[----:B-1----:R-:W-:Y:S02]  /*246f0*/  IMAD.MOV.U32 R4, RZ, RZ, R9 ;  /* 0x000000ffff047224 */ /* 0x002fe400078e0009 */
[----:B-----5:R-:W-:-:S04]  /*24700*/  IMAD.X R14, R14, 0x1, R135, P4 ;  /* 0x000000010e0e7824 */ /* 0x020fc800020e0687 */
[----:B------:R-:W-:Y:S01]  /*24710*/  IMAD.MOV.U32 R5, RZ, RZ, R14 ;  /* 0x000000ffff057224 */ /* 0x000fe200078e000e */
[----:B------:R1:W-:Y:S04]  /*24720*/  STL [R1+0x5b4], R14 ;  /* 0x0005b40e01007387 */ /* 0x0003e80000100800 */
[----:B------:R-:W-:Y:S01]  /*24730*/  STL [R1+0x5f8], R13 ;  /* 0x0005f80d01007387 */ /* 0x000fe20000100800 */
[----:B------:R-:W-:-:S03]  /*24740*/  IMAD.X R16, R16, 0x1, R135, P5 ;  /* 0x0000000110107824 */ /* 0x000fc600028e0687 */
[----:B------:R5:W-:Y:S04]  /*24750*/  LDGSTS.E [R6+0x3800], desc[UR22][R4.64], P2 ;  /* 0x0380000004067fae */ /* 0x000be800091a1016 */
[----:B-1----:R-:W4:Y:S04]  /*24760*/  LDL.LU R14, [R1+0x340] ;  /* 0x00034000010e7983 */ /* 0x002f280000300800 */
[----:B------:R1:W-:Y:S01]  /*24770*/  STL [R1+0x5f4], R16 ;  /* 0x0005f41001007387 */ /* 0x0003e20000100800 */
[----:B--2---:R-:W-:-:S03]  /*24780*/  IADD3 R8, P4, PT, R8, R134, RZ ;  /* 0x0000008608087210 */ /* 0x004fc60007f9e0ff */
[----:B------:R-:W2:Y:S01]  /*24790*/  LDL.LU R9, [R1+0x380] ;  /* 0x0003800001097983 */ /* 0x000ea20000300800 */
[----:B-----5:R-:W-:Y:S02]  /*247a0*/  IMAD.MOV.U32 R4, RZ, RZ, R13 ;  /* 0x000000ffff047224 */ /* 0x020fe400078e000d */
[----:B------:R-:W-:Y:S02]  /*247b0*/  IMAD.MOV.U32 R5, RZ, RZ, R16 ;  /* 0x000000ffff057224 */ /* 0x000fe400078e0010 */
[----:B-1----:R-:W5:Y:S01]  /*247c0*/  LDL.LU R16, [R1+0x33c] ;  /* 0x00033c0001107983 */ /* 0x002f620000300800 */
[----:B------:R-:W-:-:S03]  /*247d0*/  IADD3 R10, P5, PT, R10, R134, RZ ;  /* 0x000000860a0a7210 */ /* 0x000fc60007fbe0ff */
[----:B------:R1:W-:Y:S04]  /*247e0*/  LDGSTS.E [R6+0x3c00], desc[UR22][R4.64], P2 ;  /* 0x03c0000004067fae */ /* 0x0003e800091a1016 */
[----:B------:R-:W5:Y:S04]  /*247f0*/  LDL.LU R13, [R1+0x37c] ;  /* 0x00037c00010d7983 */ /* 0x000f680000300800 */
[----:B------:R-:W-:Y:S01]  /*24800*/  STL [R1+0x240], R8 ;  /* 0x0002400801007387 */ /* 0x000fe20000100800 */
[----:B-1----:R-:W-:-:S03]  /*24810*/  LOP3.LUT R6, R3, 0x10, RZ, 0x3c, !PT ;  /* 0x0000001003067812 */ /* 0x002fc600078e3cff */
[----:B------:R-:W-:Y:S01]  /*24820*/  STL [R1+0x280], R10 ;  /* 0x0002800a01007387 */ /* 0x000fe20000100800 */
[----:B------:R-:W-:Y:S01]  /*24830*/  MOV R4, R8 ;  /* 0x0000000800047202 */ /* 0x000fe20000000f00 */
[----:B------:R-:W-:Y:S02]  /*24840*/  VIADD R6, R6, UR5 ;  /* 0x0000000506067c36 */ /* 0x000fe40008000000 */
[----:B------:R-:W-:-:S04]  /*24850*/  IMAD.X R12, R12, 0x1, R135, P4 ;  /* 0x000000010c0c7824 */ /* 0x000fc800020e0687 */
[----:B------:R-:W-:Y:S01]  /*24860*/  IMAD.MOV.U32 R5, RZ, RZ, R12 ;  /* 0x000000ffff057224 */ /* 0x000fe200078e000c */
[----:B------:R1:W-:Y:S01]  /*24870*/  STL [R1+0x23c], R12 ;  /* 0x00023c0c01007387 */ /* 0x0003e20000100800 */
[----:B------:R-:W-:-:S03]  /*24880*/  IMAD.X R17, R17, 0x1, R135, P5 ;  /* 0x0000000111117824 */ /* 0x000fc600028e0687 */
[----:B------:R1:W-:Y:S04]  /*24890*/  LDGSTS.E [R6+0x80], desc[UR22][R4.64], P2 ;  /* 0x0008000004067fae */ /* 0x0003e800091a1016 */
[----:B-1----:R-:W5:Y:S04]  /*248a0*/  LDL.LU R12, [R1+0x3c0] ;  /* 0x0003c000010c7983 */ /* 0x002f680000300800 */
[----:B------:R-:W5:Y:S01]  /*248b0*/  LDL.LU R8, [R1+0x400] ;  /* 0x0004000001087983 */ /* 0x000f620000300800 */
[----:B------:R-:W-:-:S03]  /*248c0*/  IMAD.MOV.U32 R5, RZ, RZ, R17 ;  /* 0x000000ffff057224 */ /* 0x000fc600078e0011 */
[----:B------:R1:W-:Y:S01]  /*248d0*/  STL [R1+0x27c], R17 ;  /* 0x00027c1101007387 */ /* 0x0003e20000100800 */
[----:B------:R-:W-:-:S05]  /*248e0*/  IMAD.MOV.U32 R4, RZ, RZ, R10 ;  /* 0x000000ffff047224 */ /* 0x000fca00078e000a */
[----:B------:R1:W-:Y:S04]  /*248f0*/  LDGSTS.E [R6+0x480], desc[UR22][R4.64], P2 ;  /* 0x0048000004067fae */ /* 0x0003e800091a1016 */
[----:B-1----:R-:W5:Y:S04]  /*24900*/  LDL.LU R17, [R1+0x3bc] ;  /* 0x0003bc0001117983 */ /* 0x002f680000300800 */
[----:B------:R-:W5:Y:S01]  /*24910*/  LDL.LU R10, [R1+0x3fc] ;  /* 0x0003fc00010a7983 */ /* 0x000f620000300800 */
[----:B------:R-:W-:-:S05]  /*24920*/  IADD3 R7, P4, PT, R7, R134, RZ ;  /* 0x0000008607077210 */ /* 0x000fca0007f9e0ff */
[----:B------:R-:W-:Y:S01]  /*24930*/  STL [R1+0x2c0], R7 ;  /* 0x0002c00701007387 */ /* 0x000fe20000100800 */
[----:B------:R-:W-:Y:S01]  /*24940*/  IMAD.MOV.U32 R4, RZ, RZ, R7 ;  /* 0x000000ffff047224 */ /* 0x000fe200078e0007 */
[----:B------:R-:W-:Y:S01]  /*24950*/  IADD3 R15, P5, PT, R15, R134, RZ ;  /* 0x000000860f0f7210 */ /* 0x000fe20007fbe0ff */
[----:B---3--:R-:W-:-:S04]  /*24960*/  IMAD.X R11, R11, 0x1, R135, P4 ;  /* 0x000000010b0b7824 */ /* 0x008fc800020e0687 */
[----:B----4-:R-:W-:Y:S01]  /*24970*/  IMAD.X R18, R18, 0x1, R135, P5 ;  /* 0x0000000112127824 */ /* 0x010fe200028e0687 */
[----:B------:R1:W-:Y:S01]  /*24980*/  STL [R1+0x2bc], R11 ;  /* 0x0002bc0b01007387 */ /* 0x0003e20000100800 */
[----:B------:R-:W-:-:S03]  /*24990*/  IMAD.MOV.U32 R5, RZ, RZ, R11 ;  /* 0x000000ffff057224 */ /* 0x000fc600078e000b */
[----:B------:R-:W-:Y:S04]  /*249a0*/  STL [R1+0x300], R15 ;  /* 0x0003000f01007387 */ /* 0x000fe80000100800 */
[----:B------:R3:W-:Y:S04]  /*249b0*/  LDGSTS.E [R6+0x880], desc[UR22][R4.64], P2 ;  /* 0x0088000004067fae */ /* 0x0007e800091a1016 */
[----:B-1----:R-:W4:Y:S04]  /*249c0*/  LDL.LU R11, [R1+0x440] ;  /* 0x00044000010b7983 */ /* 0x002f280000300800 */
[----:B------:R1:W-:Y:S04]  /*249d0*/  STL [R1+0x2fc], R18 ;  /* 0x0002fc1201007387 */ /* 0x0003e80000100800 */
[----:B------:R-:W4:Y:S01]  /*249e0*/  LDL.LU R7, [R1+0x480] ;  /* 0x0004800001077983 */ /* 0x000f220000300800 */
[----:B---3--:R-:W-:-:S03]  /*249f0*/  IMAD.MOV.U32 R5, RZ, RZ, R18 ;  /* 0x000000ffff057224 */ /* 0x008fc600078e0012 */
[----:B-1----:R-:W3:Y:S01]  /*24a00*/  LDL.LU R18, [R1+0x43c] ;  /* 0x00043c0001127983 */ /* 0x002ee20000300800 */
[----:B------:R-:W-:-:S03]  /*24a10*/  IMAD.MOV.U32 R4, RZ, RZ, R15 ;  /* 0x000000ffff047224 */ /* 0x000fc600078e000f */
[----:B------:R-:W3:Y:S04]  /*24a20*/  LDL.LU R15, [R1+0x47c] ;  /* 0x00047c00010f7983 */ /* 0x000ee80000300800 */
[----:B------:R1:W-:Y:S01]  /*24a30*/  LDGSTS.E [R6+0xc80], desc[UR22][R4.64], P2 ;  /* 0x00c8000004067fae */ /* 0x0003e200091a1016 */
[-C--:B------:R-:W-:Y:S02]  /*24a40*/  IADD3 R14, P4, PT, R14, R134.reuse, RZ ;  /* 0x000000860e0e7210 */ /* 0x080fe40007f9e0ff */
[----:B--2---:R-:W-:-:S03]  /*24a50*/  IADD3 R9, P5, PT, R9, R134, RZ ;  /* 0x0000008609097210 */ /* 0x004fc60007fbe0ff */
[----:B------:R2:W-:Y:S01]  /*24a60*/  STL [R1+0x340], R14 ;  /* 0x0003400e01007387 */ /* 0x0005e20000100800 */
[----:B-----5:R-:W-:-:S05]  /*24a70*/  IMAD.X R16, R16, 0x1, R135, P4 ;  /* 0x0000000110107824 */ /* 0x020fca00020e0687 */
[----:B------:R5:W-:Y:S01]  /*24a80*/  STL [R1+0x33c], R16 ;  /* 0x00033c1001007387 */ /* 0x000be20000100800 */
[----:B------:R-:W-:-:S03]  /*24a90*/  IMAD.X R13, R13, 0x1, R135, P5 ;  /* 0x000000010d0d7824 */ /* 0x000fc600028e0687 */
[----:B------:R2:W-:Y:S01]  /*24aa0*/  STL [R1+0x380], R9 ;  /* 0x0003800901007387 */ /* 0x0005e20000100800 */
[----:B-1----:R-:W-:-:S03]  /*24ab0*/  MOV R4, R14 ;  /* 0x0000000e00047202 */ /* 0x002fc60000000f00 */
[----:B------:R-:W3:Y:S01]  /*24ac0*/  LDL.LU R19, [R1+0x4c0] ;  /* 0x0004c00001137983 */ /* 0x000ee20000300800 */
[----:B------:R-:W-:-:S03]  /*24ad0*/  IMAD.MOV.U32 R5, RZ, RZ, R16 ;  /* 0x000000ffff057224 */ /* 0x000fc600078e0010 */
[----:B------:R1:W-:Y:S04]  /*24ae0*/  STL [R1+0x37c], R13 ;  /* 0x00037c0d01007387 */ /* 0x0003e80000100800 */
[----:B--2---:R-:W2:Y:S04]  /*24af0*/  LDL.LU R14, [R1+0x500] ;  /* 0x00050000010e7983 */ /* 0x004ea80000300800 */
[----:B------:R-:W2:Y:S04]  /*24b00*/  LDL.LU R20, [R1+0x4bc] ;  /* 0x0004bc0001147983 */ /* 0x000ea80000300800 */
[----:B------:R1:W-:Y:S04]  /*24b10*/  LDGSTS.E [R6+0x1080], desc[UR22][R4.64], P2 ;  /* 0x0108000004067fae */ /* 0x0003e800091a1016 */
[----:B-----5:R-:W5:Y:S01]  /*24b20*/  LDL.LU R16, [R1+0x4fc] ;  /* 0x0004fc0001107983 */ /* 0x020f620000300800 */
[----:B-1----:R-:W-:-:S02]  /*24b30*/  IMAD.MOV.U32 R4, RZ, RZ, R9 ;  /* 0x000000ffff047224 */ /* 0x002fc400078e0009 */
[----:B------:R-:W-:Y:S01]  /*24b40*/  IMAD.MOV.U32 R5, RZ, RZ, R13 ;  /* 0x000000ffff057224 */ /* 0x000fe200078e000d */
[----:B------:R-:W5:Y:S01]  /*24b50*/  LDL.LU R9, [R1+0x540] ;  /* 0x0005400001097983 */ /* 0x000f620000300800 */
[----:B------:R-:W-:-:S03]  /*24b60*/  IADD3 R12, P4, PT, R12, R134, RZ ;  /* 0x000000860c0c7210 */ /* 0x000fc60007f9e0ff */
[----:B------:R-:W5:Y:S01]  /*24b70*/  LDL.LU R13, [R1+0x580] ;  /* 0x00058000010d7983 */ /* 0x000f620000300800 */
[----:B------:R-:W-:-:S03]  /*24b80*/  IADD3 R8, P5, PT, R8, R134, RZ ;  /* 0x0000008608087210 */ /* 0x000fc60007fbe0ff */
[----:B------:R1:W-:Y:S04]  /*24b90*/  STL [R1+0x3c0], R12 ;  /* 0x0003c00c01007387 */ /* 0x0003e80000100800 */
[----:B------:R1:W-:Y:S01]  /*24ba0*/  LDGSTS.E [R6+0x1480], desc[UR22][R4.64], P2 ;  /* 0x0148000004067fae */ /* 0x0003e200091a1016 */
[----:B------:R-:W-:Y:S02]  /*24bb0*/  IMAD.X R17, R17, 0x1, R135, P4 ;  /* 0x0000000111117824 */ /* 0x000fe400020e0687 */
[----:B-1----:R-:W-:-:S03]  /*24bc0*/  IMAD.MOV.U32 R4, RZ, RZ, R12 ;  /* 0x000000ffff047224 */ /* 0x002fc600078e000c */
[----:B------:R1:W-:Y:S01]  /*24bd0*/  STL [R1+0x3bc], R17 ;  /* 0x0003bc1101007387 */ /* 0x0003e20000100800 */
[----:B------:R-:W-:-:S03]  /*24be0*/  IMAD.X R10, R10, 0x1, R135, P5 ;  /* 0x000000010a0a7824 */ /* 0x000fc600028e0687 */
[----:B------:R1:W-:Y:S04]  /*24bf0*/  STL [R1+0x400], R8 ;  /* 0x0004000801007387 */ /* 0x0003e80000100800 */
[----:B------:R-:W5:Y:S01]  /*24c00*/  LDL.LU R12, [R1+0x53c] ;  /* 0x00053c00010c7983 */ /* 0x000f620000300800 */
[----:B------:R-:W-:-:S03]  /*24c10*/  IMAD.MOV.U32 R5, RZ, RZ, R17 ;  /* 0x000000ffff057224 */ /* 0x000fc600078e0011 */
[----:B------:R1:W-:Y:S04]  /*24c20*/  STL [R1+0x3fc], R10 ;  /* 0x0003fc0a01007387 */ /* 0x0003e80000100800 */
[----:B-1----:R-:W5:Y:S04]  /*24c30*/  LDL.LU R17, [R1+0x57c] ;  /* 0x00057c0001117983 */ /* 0x002f680000300800 */
[----:B------:R1:W-:Y:S02]  /*24c40*/  LDGSTS.E [R6+0x1880], desc[UR22][R4.64], P2 ;  /* 0x0188000004067fae */ /* 0x0003e400091a1016 */
[----:B-1----:R-:W-:-:S02]  /*24c50*/  IMAD.MOV.U32 R4, RZ, RZ, R8 ;  /* 0x000000ffff047224 */ /* 0x002fc400078e0008 */
[----:B------:R-:W-:Y:S01]  /*24c60*/  IMAD.MOV.U32 R5, RZ, RZ, R10 ;  /* 0x000000ffff057224 */ /* 0x000fe200078e000a */
[----:B------:R-:W5:Y:S04]  /*24c70*/  LDL.LU R8, [R1+0x5c0] ;  /* 0x0005c00001087983 */ /* 0x000f680000300800 */
[----:B------:R-:W5:Y:S04]  /*24c80*/  LDL.LU R10, [R1+0x600] ;  /* 0x00060000010a7983 */ /* 0x000f680000300800 */
[----:B------:R1:W-:Y:S01]  /*24c90*/  LDGSTS.E [R6+0x1c80], desc[UR22][R4.64], P2 ;  /* 0x01c8000004067fae */ /* 0x0003e200091a1016 */
[----:B----4-:R-:W-:-:S05]  /*24ca0*/  IADD3 R11, P4, PT, R11, R134, RZ ;  /* 0x000000860b0b7210 */ /* 0x010fca0007f9e0ff */
[----:B------:R4:W-:Y:S01]  /*24cb0*/  STL [R1+0x440], R11 ;  /* 0x0004400b01007387 */ /* 0x0009e20000100800 */
[----:B------:R-:W-:Y:S01]  /*24cc0*/  IADD3 R7, P5, PT, R7, R134, RZ ;  /* 0x0000008607077210 */ /* 0x000fe20007fbe0ff */
[----:B---3--:R-:W-:Y:S01]  /*24cd0*/  IMAD.X R18, R18, 0x1, R135, P4 ;  /* 0x0000000112127824 */ /* 0x008fe200020e0687 */
[----:B-1----:R-:W-:-:S03]  /*24ce0*/  MOV R4, R11 ;  /* 0x0000000b00047202 */ /* 0x002fc60000000f00 */
[----:B------:R-:W-:Y:S01]  /*24cf0*/  IMAD.X R15, R15, 0x1, R135, P5 ;  /* 0x000000010f0f7824 */ /* 0x000fe200028e0687 */
        /* <DEDUP_REMOVED lines=10> */
[----:B------:R1:W-:Y:S04]  /*24da0*/  LDGSTS.E [R6+0x2480], desc[UR22][R4.64], P2 ;  /* 0x0248000004067fae */ /* 0x0003e800091a1016 */
[----:B------:R-:W3:Y:S01]  /*24db0*/  LDL.LU R15, [R1+0x288] ;  /* 0x00028800010f7983 */ /* 0x000ee20000300800 */
[----:B------:R-:W-:-:S02]  /*24dc0*/  IADD3 R19, P4, PT, R19, R134, RZ ;  /* 0x0000008613137210 */ /* 0x000fc40007f9e0ff */
[----:B--2---:R-:W-:-:S03]  /*24dd0*/  IADD3 R14, P5, PT, R14, R134, RZ ;  /* 0x000000860e0e7210 */ /* 0x004fc60007fbe0ff */
[----:B------:R-:W-:Y:S02]  /*24de0*/  IMAD.X R20, R20, 0x1, R135, P4 ;  /* 0x0000000114147824 */ /* 0x000fe400020e0687 */
[----:B-1----:R-:W-:Y:S02]  /*24df0*/  IMAD.MOV.U32 R4, RZ, RZ, R19 ;  /* 0x000000ffff047224 */ /* 0x002fe400078e0013 */
[----:B------:R-:W-:Y:S01]  /*24e00*/  IMAD.MOV.U32 R5, RZ, RZ, R20 ;  /* 0x000000ffff057224 */ /* 0x000fe200078e0014 */
[----:B------:R-:W-:Y:S01]  /*24e10*/  STL [R1+0x4c0], R19 ;  /* 0x0004c01301007387 */ /* 0x000fe20000100800 */
[----:B-----5:R-:W-:-:S03]  /*24e20*/  IMAD.X R16, R16, 0x1, R135, P5 ;  /* 0x0000000110107824 */ /* 0x020fc600028e0687 */
[----:B------:R-:W-:Y:S04]  /*24e30*/  STL [R1+0x4bc], R20 ;  /* 0x0004bc1401007387 */ /* 0x000fe80000100800 */
[----:B------:R1:W-:Y:S04]  /*24e40*/  STL [R1+0x500], R14 ;  /* 0x0005000e01007387 */ /* 0x0003e80000100800 */
[----:B------:R2:W-:Y:S01]  /*24e50*/  LDGSTS.E [R6+0x2880], desc[UR22][R4.64], P2 ;  /* 0x0288000004067fae */ /* 0x0005e200091a1016 */
[----:B------:R-:W-:-:S03]  /*24e60*/  IADD3 R9, P4, PT, R9, R134, RZ ;  /* 0x0000008609097210 */ /* 0x000fc60007f9e0ff */
[----:B------:R5:W-:Y:S01]  /*24e70*/  STL [R1+0x4fc], R16 ;  /* 0x0004fc1001007387 */ /* 0x000be20000100800 */
[----:B------:R-:W-:Y:S01]  /*24e80*/  IADD3 R13, P5, PT, R13, R134, RZ ;  /* 0x000000860d0d7210 */ /* 0x000fe20007fbe0ff */
[----:B--2---:R-:W-:Y:S02]  /*24e90*/  IMAD.MOV.U32 R4, RZ, RZ, R14 ;  /* 0x000000ffff047224 */ /* 0x004fe400078e000e */
[----:B------:R-:W-:Y:S01]  /*24ea0*/  IMAD.MOV.U32 R5, RZ, RZ, R16 ;  /* 0x000000ffff057224 */ /* 0x000fe200078e0010 */
[----:B-1----:R-:W2:Y:S04]  /*24eb0*/  LDL.LU R14, [R1+0x244] ;  /* 0x00024400010e7983 */ /* 0x002ea80000300800 */
[----:B-----5:R-:W5:Y:S04]  /*24ec0*/  LDL.LU R16, [R1+0x284] ;  /* 0x0002840001107983 */ /* 0x020f680000300800 */
[----:B------:R1:W-:Y:S04]  /*24ed0*/  LDGSTS.E [R6+0x2c80], desc[UR22][R4.64], P2 ;  /* 0x02c8000004067fae */ /* 0x0003e800091a1016 */
[----:B------:R1:W-:Y:S01]  /*24ee0*/  STL [R1+0x540], R9 ;  /* 0x0005400901007387 */ /* 0x0003e20000100800 */
[----:B------:R-:W-:Y:S01]  /*24ef0*/  IMAD.X R12, R12, 0x1, R135, P4 ;  /* 0x000000010c0c7824 */ /* 0x000fe200020e0687 */
[----:B-1----:R-:W-:-:S03]  /*24f00*/  MOV R4, R9 ;  /* 0x0000000900047202 */ /* 0x002fc60000000f00 */
[----:B------:R-:W-:Y:S01]  /*24f10*/  IMAD.MOV.U32 R5, RZ, RZ, R12 ;  /* 0x000000ffff057224 */ /* 0x000fe200078e000c */
[----:B------:R1:W-:Y:S01]  /*24f20*/  STL [R1+0x53c], R12 ;  /* 0x00053c0c01007387 */ /* 0x0003e20000100800 */
[----:B------:R-:W-:-:S03]  /*24f30*/  IMAD.X R17, R17, 0x1, R135, P5 ;  /* 0x0000000111117824 */ /* 0x000fc600028e0687 */
[----:B------:R1:W-:Y:S04]  /*24f40*/  STL [R1+0x580], R13 ;  /* 0x0005800d01007387 */ /* 0x0003e80000100800 */
[----:B------:R-:W5:Y:S04]  /*24f50*/  LDL.LU R9, [R1+0x2c8] ;  /* 0x0002c80001097983 */ /* 0x000f680000300800 */
[----:B------:R1:W-:Y:S04]  /*24f60*/  STL [R1+0x57c], R17 ;  /* 0x00057c1101007387 */ /* 0x0003e80000100800 */
[----:B------:R1:W-:Y:S04]  /*24f70*/  LDGSTS.E [R6+0x3080], desc[UR22][R4.64], P2 ;  /* 0x0308000004067fae */ /* 0x0003e800091a1016 */
[----:B-1----:R-:W5:Y:S01]  /*24f80*/  LDL.LU R12, [R1+0x308] ;  /* 0x00030800010c7983 */ /* 0x002f620000300800 */
[----:B------:R-:W-:-:S03]  /*24f90*/  IMAD.MOV.U32 R4, RZ, RZ, R13 ;  /* 0x000000ffff047224 */ /* 0x000fc600078e000d */
[----:B------:R-:W5:Y:S01]  /*24fa0*/  LDL.LU R13, [R1+0x2c4] ;  /* 0x0002c400010d7983 */ /* 0x000f620000300800 */
[----:B------:R-:W-:Y:S01]  /*24fb0*/  IMAD.MOV.U32 R5, RZ, RZ, R17 ;  /* 0x000000ffff057224 */ /* 0x000fe200078e0011 */
[-C--:B------:R-:W-:Y:S02]  /*24fc0*/  IADD3 R8, P4, PT, R8, R134.reuse, RZ ;  /* 0x0000008608087210 */ /* 0x080fe40007f9e0ff */
[----:B------:R-:W5:Y:S01]  /*24fd0*/  LDL.LU R17, [R1+0x304] ;  /* 0x0003040001117983 */ /* 0x000f620000300800 */
[----:B------:R-:W-:-:S03]  /*24fe0*/  IADD3 R10, P5, PT, R10, R134, RZ ;  /* 0x000000860a0a7210 */ /* 0x000fc60007fbe0ff */
[----:B------:R1:W-:Y:S04]  /*24ff0*/  LDGSTS.E [R6+0x3480], desc[UR22][R4.64], P2 ;  /* 0x0348000004067fae */ /* 0x0003e800091a1016 */
[----:B------:R-:W-:Y:S01]  /*25000*/  STL [R1+0x5c0], R8 ;  /* 0x0005c00801007387 */ /* 0x000fe20000100800 */
[----:B-1----:R-:W-:Y:S02]  /*25010*/  IMAD.MOV.U32 R4, RZ, RZ, R8 ;  /* 0x000000ffff047224 */ /* 0x002fe400078e0008 */
[----:B----4-:R-:W-:-:S04]  /*25020*/  IMAD.X R11, R11, 0x1, R135, P4 ;  /* 0x000000010b0b7824 */ /* 0x010fc800020e0687 */
[----:B------:R-:W-:Y:S01]  /*25030*/  IMAD.MOV.U32 R5, RZ, RZ, R11 ;  /* 0x000000ffff057224 */ /* 0x000fe200078e000b */
[----:B------:R1:W-:Y:S01]  /*25040*/  STL [R1+0x5bc], R11 ;  /* 0x0005bc0b01007387 */ /* 0x0003e20000100800 */
[----:B------:R-:W-:-:S03]  /*25050*/  IMAD.X R18, R18, 0x1, R135, P5 ;  /* 0x0000000112127824 */ /* 0x000fc600028e0687 */
[----:B------:R-:W-:Y:S04]  /*25060*/  STL [R1+0x600], R10 ;  /* 0x0006000a01007387 */ /* 0x000fe80000100800 */
[----:B------:R4:W-:Y:S04]  /*25070*/  LDGSTS.E [R6+0x3880], desc[UR22][R4.64], P2 ;  /* 0x0388000004067fae */ /* 0x0009e800091a1016 */
[----:B-1----:R-:W5:Y:S04]  /*25080*/  LDL.LU R11, [R1+0x348] ;  /* 0x00034800010b7983 */ /* 0x002f680000300800 */
[----:B------:R1:W-:Y:S04]  /*25090*/  STL [R1+0x5fc], R18 ;  /* 0x0005fc1201007387 */ /* 0x0003e80000100800 */
[----:B------:R-:W5:Y:S01]  /*250a0*/  LDL.LU R8, [R1+0x388] ;  /* 0x0003880001087983 */ /* 0x000f620000300800 */
[----:B----4-:R-:W-:-:S03]  /*250b0*/  IMAD.MOV.U32 R5, RZ, RZ, R18 ;  /* 0x000000ffff057224 */ /* 0x010fc600078e0012 */
[----:B-1----:R-:W4:Y:S01]  /*250c0*/  LDL.LU R18, [R1+0x344] ;  /* 0x0003440001127983 */ /* 0x002f220000300800 */
[----:B------:R-:W-:-:S03]  /*250d0*/  IMAD.MOV.U32 R4, RZ, RZ, R10 ;  /* 0x000000ffff047224 */ /* 0x000fc600078e000a */
[----:B------:R-:W4:Y:S01]  /*250e0*/  LDL.LU R10, [R1+0x384] ;  /* 0x00038400010a7983 */ /* 0x000f220000300800 */
[-C--:B---3--:R-:W-:Y:S02]  /*250f0*/  IADD3 R7, P4, PT, R7, R134.reuse, RZ ;  /* 0x0000008607077210 */ /* 0x088fe40007f9e0ff */
[----:B------:R-:W-:Y:S01]  /*25100*/  IADD3 R15, P5, PT, R15, R134, RZ ;  /* 0x000000860f0f7210 */ /* 0x000fe20007fbe0ff */
[----:B------:R1:W-:Y:S04]  /*25110*/  LDGSTS.E [R6+0x3c80], desc[UR22][R4.64], P2 ;  /* 0x03c8000004067fae */ /* 0x0003e800091a1016 */
[----:B------:R-:W-:Y:S01]  /*25120*/  STL [R1+0x248], R7 ;  /* 0x0002480701007387 */ /* 0x000fe20000100800 */
[----:B-1----:R-:W-:-:S03]  /*25130*/  LOP3.LUT R6, R3, 0x20, RZ, 0x3c, !PT ;  /* 0x0000002003067812 */ /* 0x002fc600078e3cff */
[----:B------:R-:W-:Y:S01]  /*25140*/  STL [R1+0x288], R15 ;  /* 0x0002880f01007387 */ /* 0x000fe20000100800 */
[----:B------:R-:W-:Y:S02]  /*25150*/  IMAD.MOV.U32 R4, RZ, RZ, R7 ;  /* 0x000000ffff047224 */ /* 0x000fe400078e0007 */
[----:B------:R-:W-:Y:S02]  /*25160*/  VIADD R6, R6, UR5 ;  /* 0x0000000506067c36 */ /* 0x000fe40008000000 */
[----:B--2---:R-:W-:-:S04]  /*25170*/  IMAD.X R14, R14, 0x1, R135, P4 ;  /* 0x000000010e0e7824 */ /* 0x004fc800020e0687 */
[----:B------:R-:W-:Y:S01]  /*25180*/  IMAD.MOV.U32 R5, RZ, RZ, R14 ;  /* 0x000000ffff057224 */ /* 0x000fe200078e000e */
[----:B------:R1:W-:Y:S01]  /*25190*/  STL [R1+0x244], R14 ;  /* 0x0002440e01007387 */ /* 0x0003e20000100800 */
[----:B-----5:R-:W-:-:S03]  /*251a0*/  IADD3.X R16, PT, PT, R16, R135, RZ, P5, !PT ;  /* 0x0000008710107210 */ /* 0x020fc60002ffe4ff */
[----:B------:R2:W-:Y:S04]  /*251b0*/  LDGSTS.E [R6+0x100], desc[UR22][R4.64], P2 ;  /* 0x0010000004067fae */ /* 0x0005e800091a1016 */
[----:B-1----:R-:W3:Y:S04]  /*251c0*/  LDL.LU R14, [R1+0x3c8] ;  /* 0x0003c800010e7983 */ /* 0x002ee80000300800 */
[----:B------:R-:W5:Y:S01]  /*251d0*/  LDL.LU R7, [R1+0x408] ;  /* 0x0004080001077983 */ /* 0x000f620000300800 */
[----:B--2---:R-:W-:-:S03]  /*251e0*/  IMAD.MOV.U32 R4, RZ, RZ, R15 ;  /* 0x000000ffff047224 */ /* 0x004fc600078e000f */
[----:B------:R1:W-:Y:S01]  /*251f0*/  STL [R1+0x284], R16 ;  /* 0x0002841001007387 */ /* 0x0003e20000100800 */
[----:B------:R-:W-:-:S03]  /*25200*/  IMAD.MOV.U32 R5, RZ, RZ, R16 ;  /* 0x000000ffff057224 */ /* 0x000fc600078e0010 */
[----:B------:R-:W2:Y:S04]  /*25210*/  LDL.LU R15, [R1+0x3c4] ;  /* 0x0003c400010f7983 */ /* 0x000ea80000300800 */
[----:B------:R1:W-:Y:S01]  /*25220*/  LDGSTS.E [R6+0x500], desc[UR22][R4.64], P2 ;  /* 0x0050000004067fae */ /* 0x0003e200091a1016 */
[----:B------:R-:W-:-:S03]  /*25230*/  IADD3 R9, P4, PT, R9, R134, RZ ;  /* 0x0000008609097210 */ /* 0x000fc60007f9e0ff */
[----:B-1----:R-:W2:Y:S04]  /*25240*/  LDL.LU R16, [R1+0x404] ;  /* 0x0004040001107983 */ /* 0x002ea80000300800 */
[----:B------:R-:W-:Y:S01]  /*25250*/  STL [R1+0x2c8], R9 ;  /* 0x0002c80901007387 */ /* 0x000fe20000100800 */
[----:B------:R-:W-:Y:S01]  /*25260*/  IADD3 R12, P5, PT, R12, R134, RZ ;  /* 0x000000860c0c7210 */ /* 0x000fe20007fbe0ff */
[----:B------:R-:W-:Y:S02]  /*25270*/  IMAD.MOV.U32 R4, RZ, RZ, R9 ;  /* 0x000000ffff047224 */ /* 0x000fe400078e0009 */
[--C-:B------:R-:W-:Y:S02]  /*25280*/  IMAD.X R13, R13, 0x1, R135.reuse, P4 ;  /* 0x000000010d0d7824 */ /* 0x100fe400020e0687 */
[----:B------:R-:W-:-:S03]  /*25290*/  IMAD.X R17, R17, 0x1, R135, P5 ;  /* 0x0000000111117824 */ /* 0x000fc600028e0687 */
[----:B------:R1:W-:Y:S01]  /*252a0*/  STL [R1+0x2c4], R13 ;  /* 0x0002c40d01007387 */ /* 0x0003e20000100800 */
[----:B------:R-:W-:-:S03]  /*252b0*/  IMAD.MOV.U32 R5, RZ, RZ, R13 ;  /* 0x000000ffff057224 */ /* 0x000fc600078e000d */
[----:B------:R-:W-:Y:S04]  /*252c0*/  STL [R1+0x308], R12 ;  /* 0x0003080c01007387 */ /* 0x000fe80000100800 */
[----:B------:R1:W-:Y:S04]  /*252d0*/  LDGSTS.E [R6+0x900], desc[UR22][R4.64], P2 ;  /* 0x0090000004067fae */ /* 0x0003e800091a1016 */
[----:B-1----:R-:W2:Y:S04]  /*252e0*/  LDL.LU R13, [R1+0x448] ;  /* 0x00044800010d7983 */ /* 0x002ea80000300800 */
[----:B------:R1:W-:Y:S04]  /*252f0*/  STL [R1+0x304], R17 ;  /* 0x0003041101007387 */ /* 0x0003e80000100800 */
[----:B------:R-:W2:Y:S01]  /*25300*/  LDL.LU R9, [R1+0x488] ;  /* 0x0004880001097983 */ /* 0x000ea20000300800 */
[----:B------:R-:W-:-:S03]  /*25310*/  IMAD.MOV.U32 R5, RZ, RZ, R17 ;  /* 0x000000ffff057224 */ /* 0x000fc600078e0011 */
[----:B-1----:R-:W2:Y:S01]  /*25320*/  LDL.LU R17, [R1+0x444] ;  /* 0x0004440001117983 */ /* 0x002ea20000300800 */
[----:B------:R-:W-:-:S03]  /*25330*/  IMAD.MOV.U32 R4, RZ, RZ, R12 ;  /* 0x000000ffff047224 */ /* 0x000fc600078e000c */
[----:B------:R-:W2:Y:S04]  /*25340*/  LDL.LU R12, [R1+0x484] ;  /* 0x00048400010c7983 */ /* 0x000ea80000300800 */
[----:B------:R1:W-:Y:S01]  /*25350*/  LDGSTS.E [R6+0xd00], desc[UR22][R4.64], P2 ;  /* 0x00d0000004067fae */ /* 0x0003e200091a1016 */
[----:B------:R-:W-:-:S05]  /*25360*/  IADD3 R11, P4, PT, R11, R134, RZ ;  /* 0x000000860b0b7210 */ /* 0x000fca0007f9e0ff */
[----:B------:R1:W-:Y:S01]  /*25370*/  STL [R1+0x348], R11 ;  /* 0x0003480b01007387 */ /* 0x0003e20000100800 */
[----:B------:R-:W-:Y:S01]  /*25380*/  IADD3 R8, P5, PT, R8, R134, RZ ;  /* 0x0000008608087210 */ /* 0x000fe20007fbe0ff */
[----:B----4-:R-:W-:-:S03]  /*25390*/  IMAD.X R18, R18, 0x1, R135, P4 ;  /* 0x0000000112127824 */ /* 0x010fc600020e0687 */
[----:B------:R-:W-:Y:S02]  /*253a0*/  IADD3.X R10, PT, PT, R10, R135, RZ, P5, !PT ;  /* 0x000000870a0a7210 */ /* 0x000fe40002ffe4ff */
[----:B------:R4:W-:Y:S04]  /*253b0*/  STL [R1+0x344], R18 ;  /* 0x0003441201007387 */ /* 0x0009e80000100800 */
[----:B------:R4:W-:Y:S01]  /*253c0*/  STL [R1+0x388], R8 ;  /* 0x0003880801007387 */ /* 0x0009e20000100800 */
[----:B-1----:R-:W-:-:S03]  /*253d0*/  IMAD.MOV.U32 R4, RZ, RZ, R11 ;  /* 0x000000ffff047224 */ /* 0x002fc600078e000b */
[----:B------:R-:W2:Y:S04]  /*253e0*/  LDL.LU R19, [R1+0x4c8] ;  /* 0x0004c80001137983 */ /* 0x000ea80000300800 */
[----:B------:R1:W-:Y:S04]  /*253f0*/  STL [R1+0x384], R10 ;  /* 0x0003840a01007387 */ /* 0x0003e80000100800 */
[----:B------:R-:W2:Y:S04]  /*25400*/  LDL.LU R11, [R1+0x508] ;  /* 0x00050800010b7983 */ /* 0x000ea80000300800 */
[----:B------:R-:W2:Y:S01]  /*25410*/  LDL.LU R20, [R1+0x4c4] ;  /* 0x0004c40001147983 */ /* 0x000ea20000300800 */
[----:B------:R-:W-:-:S03]  /*25420*/  IMAD.MOV.U32 R5, RZ, RZ, R18 ;  /* 0x000000ffff057224 */ /* 0x000fc600078e0012 */
[----:B----4-:R-:W4:Y:S04]  /*25430*/  LDL.LU R18, [R1+0x504] ;  /* 0x0005040001127983 */ /* 0x010f280000300800 */
[----:B------:R1:W-:Y:S02]  /*25440*/  LDGSTS.E [R6+0x1100], desc[UR22][R4.64], P2 ;  /* 0x0110000004067fae */ /* 0x0003e400091a1016 */
[----:B-1----:R-:W-:Y:S02]  /*25450*/  IMAD.MOV.U32 R4, RZ, RZ, R8 ;  /* 0x000000ffff047224 */ /* 0x002fe400078e0008 */
[----:B------:R-:W-:Y:S01]  /*25460*/  IMAD.MOV.U32 R5, RZ, RZ, R10 ;  /* 0x000000ffff057224 */ /* 0x000fe200078e000a */
[----:B------:R-:W4:Y:S04]  /*25470*/  LDL.LU R8, [R1+0x548] ;  /* 0x0005480001087983 */ /* 0x000f280000300800 */
[----:B------:R-:W4:Y:S04]  /*25480*/  LDL.LU R10, [R1+0x588] ;  /* 0x00058800010a7983 */ /* 0x000f280000300800 */
[----:B------:R1:W-:Y:S01]  /*25490*/  LDGSTS.E [R6+0x1500], desc[UR22][R4.64], P2 ;  /* 0x0150000004067fae */ /* 0x0003e200091a1016 */
[----:B---3--:R-:W-:-:S02]  /*254a0*/  IADD3 R14, P4, PT, R14, R134, RZ ;  /* 0x000000860e0e7210 */ /* 0x008fc40007f9e0ff */
[----:B-----5:R-:W-:-:S03]  /*254b0*/  IADD3 R7, P5, PT, R7, R134, RZ ;  /* 0x0000008607077210 */ /* 0x020fc60007fbe0ff */
[----:B------:R3:W-:Y:S01]  /*254c0*/  STL [R1+0x3c8], R14 ;  /* 0x0003c80e01007387 */ /* 0x0007e20000100800 */
[----:B-1----:R-:W-:Y:S02]  /*254d0*/  IMAD.MOV.U32 R4, RZ, RZ, R14 ;  /* 0x000000ffff047224 */ /* 0x002fe400078e000e */
[----:B--2---:R-:W-:-:S05]  /*254e0*/  IMAD.X R15, R15, 0x1, R135, P4 ;  /* 0x000000010f0f7824 */ /* 0x004fca00020e0687 */
[----:B------:R1:W-:Y:S01]  /*254f0*/  STL [R1+0x3c4], R15 ;  /* 0x0003c40f01007387 */ /* 0x0003e20000100800 */
[----:B------:R-:W-:Y:S02]  /*25500*/  IMAD.MOV.U32 R5, RZ, RZ, R15 ;  /* 0x000000ffff057224 */ /* 0x000fe400078e000f */
[----:B------:R-:W-:Y:S01]  /*25510*/  IMAD.X R16, R16, 0x1, R135, P5 ;  /* 0x0000000110107824 */ /* 0x000fe200028e0687 */
[----:B------:R2:W-:Y:S04]  /*25520*/  STL [R1+0x408], R7 ;  /* 0x0004080701007387 */ /* 0x0005e80000100800 */
[----:B---3--:R-:W3:Y:S04]  /*25530*/  LDL.LU R14, [R1+0x544] ;  /* 0x00054400010e7983 */ /* 0x008ee80000300800 */
[----:B------:R5:W-:Y:S04]  /*25540*/  STL [R1+0x404], R16 ;  /* 0x0004041001007387 */ /* 0x000be80000100800 */
[----:B-1----:R-:W3:Y:S04]  /*25550*/  LDL.LU R15, [R1+0x584] ;  /* 0x00058400010f7983 */ /* 0x002ee80000300800 */
[----:B------:R1:W-:Y:S02]  /*25560*/  LDGSTS.E [R6+0x1900], desc[UR22][R4.64], P2 ;  /* 0x0190000004067fae */ /* 0x0003e400091a1016 */
[----:B-1----:R-:W-:-:S02]  /*25570*/  IMAD.MOV.U32 R4, RZ, RZ, R7 ;  /* 0x000000ffff047224 */ /* 0x002fc400078e0007 */
[----:B------:R-:W-:Y:S01]  /*25580*/  IMAD.MOV.U32 R5, RZ, RZ, R16 ;  /* 0x000000ffff057224 */ /* 0x000fe200078e0010 */
[----:B--2---:R-:W2:Y:S04]  /*25590*/  LDL.LU R7, [R1+0x5c8] ;  /* 0x0005c80001077983 */ /* 0x004ea80000300800 */
[----:B-----5:R-:W5:Y:S01]  /*255a0*/  LDL.LU R16, [R1+0x608] ;  /* 0x0006080001107983 */ /* 0x020f620000300800 */
[----:B------:R-:W-:-:S03]  /*255b0*/  IADD3 R13, P4, PT, R13, R134, RZ ;  /* 0x000000860d0d7210 */ /* 0x000fc60007f9e0ff */
[----:B------:R1:W-:Y:S01]  /*255c0*/  LDGSTS.E [R6+0x1d00], desc[UR22][R4.64], P2 ;  /* 0x01d0000004067fae */ /* 0x0003e200091a1016 */
[----:B------:R-:W-:-:S03]  /*255d0*/  IADD3 R9, P5, PT, R9, R134, RZ ;  /* 0x0000008609097210 */ /* 0x000fc60007fbe0ff */
[----:B------:R1:W-:Y:S01]  /*255e0*/  STL [R1+0x448], R13 ;  /* 0x0004480d01007387 */ /* 0x0003e20000100800 */
[----:B------:R-:W-:Y:S02]  /*255f0*/  IMAD.X R17, R17, 0x1, R135, P4 ;  /* 0x0000000111117824 */ /* 0x000fe400020e0687 */
[----:B-1----:R-:W-:Y:S01]  /*25600*/  IMAD.MOV.U32 R4, RZ, RZ, R13 ;  /* 0x000000ffff047224 */ /* 0x002fe200078e000d */
[----:B------:R-:W-:Y:S02]  /*25610*/  IADD3.X R12, PT, PT, R12, R135, RZ, P5, !PT ;  /* 0x000000870c0c7210 */ /* 0x000fe40002ffe4ff */
[----:B------:R1:W-:Y:S04]  /*25620*/  STL [R1+0x444], R17 ;  /* 0x0004441101007387 */ /* 0x0003e80000100800 */
[----:B------:R1:W-:Y:S01]  /*25630*/  STL [R1+0x488], R9 ;  /* 0x0004880901007387 */ /* 0x0003e20000100800 */
[----:B------:R-:W-:-:S03]  /*25640*/  IMAD.MOV.U32 R5, RZ, RZ, R17 ;  /* 0x000000ffff057224 */ /* 0x000fc600078e0011 */
[----:B------:R-:W5:Y:S04]  /*25650*/  LDL.LU R13, [R1+0x5c4] ;  /* 0x0005c400010d7983 */ /* 0x000f680000300800 */
[----:B------:R1:W-:Y:S04]  /*25660*/  STL [R1+0x484], R12 ;  /* 0x0004840c01007387 */ /* 0x0003e80000100800 */
[----:B-1----:R-:W5:Y:S04]  /*25670*/  LDL.LU R17, [R1+0x604] ;  /* 0x0006040001117983 */ /* 0x002f680000300800 */
[----:B------:R1:W-:Y:S02]  /*25680*/  LDGSTS.E [R6+0x2100], desc[UR22][R4.64], P2 ;  /* 0x0210000004067fae */ /* 0x0003e400091a1016 */
[----:B-1----:R-:W-:-:S02]  /*25690*/  IMAD.MOV.U32 R4, RZ, RZ, R9 ;  /* 0x000000ffff047224 */ /* 0x002fc400078e0009 */
[----:B------:R-:W-:Y:S01]  /*256a0*/  IMAD.MOV.U32 R5, RZ, RZ, R12 ;  /* 0x000000ffff057224 */ /* 0x000fe200078e000c */
[----:B------:R-:W5:Y:S04]  /*256b0*/  LDL.LU R9, [R1+0x250] ;  /* 0x0002500001097983 */ /* 0x000f680000300800 */
[----:B------:R1:W-:Y:S04]  /*256c0*/  LDGSTS.E [R6+0x2500], desc[UR22][R4.64], P2 ;  /* 0x0250000004067fae */ /* 0x0003e800091a1016 */
[----:B------:R-:W5:Y:S01]  /*256d0*/  LDL.LU R12, [R1+0x290] ;  /* 0x00029000010c7983 */ /* 0x000f620000300800 */
[----:B------:R-:W-:-:S02]  /*256e0*/  IADD3 R19, P4, PT, R19, R134, RZ ;  /* 0x0000008613137210 */ /* 0x000fc40007f9e0ff */
[----:B------:R-:W-:-:S03]  /*256f0*/  IADD3 R11, P5, PT, R11, R134, RZ ;  /* 0x000000860b0b7210 */ /* 0x000fc60007fbe0ff */
[----:B------:R-:W-:Y:S02]  /*25700*/  IMAD.X R20, R20, 0x1, R135, P4 ;  /* 0x0000000114147824 */ /* 0x000fe400020e0687 */
[----:B-1----:R-:W-:Y:S02]  /*25710*/  IMAD.MOV.U32 R4, RZ, RZ, R19 ;  /* 0x000000ffff047224 */ /* 0x002fe400078e0013 */
[----:B------:R-:W-:Y:S02]  /*25720*/  IMAD.MOV.U32 R5, RZ, RZ, R20 ;  /* 0x000000ffff057224 */ /* 0x000fe400078e0014 */
[----:B----4-:R-:W-:Y:S01]  /*25730*/  IMAD.X R18, R18, 0x1, R135, P5 ;  /* 0x0000000112127824 */ /* 0x010fe200028e0687 */
[----:B------:R-:W-:Y:S04]  /*25740*/  STL [R1+0x4c8], R19 ;  /* 0x0004c81301007387 */ /* 0x000fe80000100800 */
[----:B------:R-:W-:Y:S04]  /*25750*/  STL [R1+0x4c4], R20 ;  /* 0x0004c41401007387 */ /* 0x000fe80000100800 */
[----:B------:R1:W-:Y:S04]  /*25760*/  STL [R1+0x508], R11 ;  /* 0x0005080b01007387 */ /* 0x0003e80000100800 */
[----:B------:R4:W-:Y:S04]  /*25770*/  LDGSTS.E [R6+0x2900], desc[UR22][R4.64], P2 ;  /* 0x0290000004067fae */ /* 0x0009e800091a1016 */
[----:B------:R1:W-:Y:S01]  /*25780*/  STL [R1+0x504], R18 ;  /* 0x0005041201007387 */ /* 0x0003e20000100800 */
[----:B----4-:R-:W-:-:S03]  /*25790*/  IMAD.MOV.U32 R4, RZ, RZ, R11 ;  /* 0x000000ffff047224 */ /* 0x010fc600078e000b */
[----:B-1----:R-:W4:Y:S01]  /*257a0*/  LDL.LU R11, [R1+0x24c] ;  /* 0x00024c00010b7983 */ /* 0x002f220000300800 */
[----:B------:R-:W-:-:S03]  /*257b0*/  IMAD.MOV.U32 R5, RZ, RZ, R18 ;  /* 0x000000ffff057224 */ /* 0x000fc600078e0012 */
[----:B------:R-:W4:Y:S01]  /*257c0*/  LDL.LU R18, [R1+0x28c] ;  /* 0x00028c0001127983 */ /* 0x000f220000300800 */
[-C--:B------:R-:W-:Y:S02]  /*257d0*/  IADD3 R8, P4, PT, R8, R134.reuse, RZ ;  /* 0x0000008608087210 */ /* 0x080fe40007f9e0ff */
[----:B------:R-:W-:Y:S01]  /*257e0*/  IADD3 R10, P5, PT, R10, R134, RZ ;  /* 0x000000860a0a7210 */ /* 0x000fe20007fbe0ff */
[----:B------:R1:W-:Y:S04]  /*257f0*/  LDGSTS.E [R6+0x2d00], desc[UR22][R4.64], P2 ;  /* 0x02d0000004067fae */ /* 0x0003e800091a1016 */
[----:B------:R3:W-:Y:S01]  /*25800*/  STL [R1+0x548], R8 ;  /* 0x0005480801007387 */ /* 0x0007e20000100800 */
[----:B-1----:R-:W-:Y:S02]  /*25810*/  IMAD.MOV.U32 R4, RZ, RZ, R8 ;  /* 0x000000ffff047224 */ /* 0x002fe400078e0008 */
[----:B---3--:R-:W-:-:S04]  /*25820*/  IMAD.X R14, R14, 0x1, R135, P4 ;  /* 0x000000010e0e7824 */ /* 0x008fc800020e0687 */
[----:B------:R-:W-:Y:S01]  /*25830*/  IMAD.MOV.U32 R5, RZ, RZ, R14 ;  /* 0x000000ffff057224 */ /* 0x000fe200078e000e */
[----:B------:R1:W-:Y:S01]  /*25840*/  STL [R1+0x544], R14 ;  /* 0x0005440e01007387 */ /* 0x0003e20000100800 */
[----:B------:R-:W-:-:S03]  /*25850*/  IADD3.X R15, PT, PT, R15, R135, RZ, P5, !PT ;  /* 0x000000870f0f7210 */ /* 0x000fc60002ffe4ff */
[----:B------:R3:W-:Y:S04]  /*25860*/  STL [R1+0x588], R10 ;  /* 0x0005880a01007387 */ /* 0x0007e80000100800 */
[----:B------:R-:W4:Y:S04]  /*25870*/  LDL.LU R8, [R1+0x2d0] ;  /* 0x0002d00001087983 */ /* 0x000f280000300800 */
[----:B------:R3:W-:Y:S04]  /*25880*/  STL [R1+0x584], R15 ;  /* 0x0005840f01007387 */ /* 0x0007e80000100800 */
[----:B------:R3:W-:Y:S04]  /*25890*/  LDGSTS.E [R6+0x3100], desc[UR22][R4.64], P2 ;  /* 0x0310000004067fae */ /* 0x0007e800091a1016 */
[----:B-1----:R-:W4:Y:S01]  /*258a0*/  LDL.LU R14, [R1+0x310] ;  /* 0x00031000010e7983 */ /* 0x002f220000300800 */
[----:B--2---:R-:W-:-:S02]  /*258b0*/  IADD3 R7, P4, PT, R7, R134, RZ ;  /* 0x0000008607077210 */ /* 0x004fc40007f9e0ff */
[----:B-----5:R-:W-:Y:S01]  /*258c0*/  IADD3 R16, P5, PT, R16, R134, RZ ;  /* 0x0000008610107210 */ /* 0x020fe20007fbe0ff */
[----:B---3--:R-:W-:Y:S02]  /*258d0*/  IMAD.MOV.U32 R4, RZ, RZ, R10 ;  /* 0x000000ffff047224 */ /* 0x008fe400078e000a */
[----:B------:R-:W-:Y:S01]  /*258e0*/  IMAD.MOV.U32 R5, RZ, RZ, R15 ;  /* 0x000000ffff057224 */ /* 0x000fe200078e000f */
[----:B------:R-:W2:Y:S04]  /*258f0*/  LDL.LU R10, [R1+0x2cc] ;  /* 0x0002cc00010a7983 */ /* 0x000ea80000300800 */
[----:B------:R-:W3:Y:S04]  /*25900*/  LDL.LU R15, [R1+0x30c] ;  /* 0x00030c00010f7983 */ /* 0x000ee80000300800 */
[----:B------:R1:W-:Y:S04]  /*25910*/  LDGSTS.E [R6+0x3500], desc[UR22][R4.64], P2 ;  /* 0x0350000004067fae */ /* 0x0003e800091a1016 */
[----:B------:R-:W-:Y:S01]  /*25920*/  STL [R1+0x5c8], R7 ;  /* 0x0005c80701007387 */ /* 0x000fe20000100800 */
[----:B-1----:R-:W-:-:S02]  /*25930*/  IMAD.MOV.U32 R4, RZ, RZ, R7 ;  /* 0x000000ffff047224 */ /* 0x002fc400078e0007 */
[----:B------:R-:W-:-:S04]  /*25940*/  IMAD.X R13, R13, 0x1, R135, P4 ;  /* 0x000000010d0d7824 */ /* 0x000fc800020e0687 */
[----:B------:R-:W-:Y:S01]  /*25950*/  IMAD.MOV.U32 R5, RZ, RZ, R13 ;  /* 0x000000ffff057224 */ /* 0x000fe200078e000d */
[----:B------:R1:W-:Y:S01]  /*25960*/  STL [R1+0x5c4], R13 ;  /* 0x0005c40d01007387 */ /* 0x0003e20000100800 */
[----:B------:R-:W-:-:S03]  /*25970*/  IMAD.X R17, R17, 0x1, R135, P5 ;  /* 0x0000000111117824 */ /* 0x000fc600028e0687 */
[----:B------:R-:W-:Y:S04]  /*25980*/  STL [R1+0x608], R16 ;  /* 0x0006081001007387 */ /* 0x000fe80000100800 */
[----:B------:R5:W-:Y:S04]  /*25990*/  LDGSTS.E [R6+0x3900], desc[UR22][R4.64], P2 ;  /* 0x0390000004067fae */ /* 0x000be800091a1016 */
[----:B-1----:R-:W3:Y:S04]  /*259a0*/  LDL.LU R13, [R1+0x350] ;  /* 0x00035000010d7983 */ /* 0x002ee80000300800 */
[----:B------:R1:W-:Y:S04]  /*259b0*/  STL [R1+0x604], R17 ;  /* 0x0006041101007387 */ /* 0x0003e80000100800 */
[----:B------:R-:W3:Y:S01]  /*259c0*/  LDL.LU R7, [R1+0x390] ;  /* 0x0003900001077983 */ /* 0x000ee20000300800 */
[----:B-----5:R-:W-:-:S03]  /*259d0*/  IMAD.MOV.U32 R5, RZ, RZ, R17 ;  /* 0x000000ffff057224 */ /* 0x020fc600078e0011 */
[----:B-1----:R-:W5:Y:S01]  /*259e0*/  LDL.LU R17, [R1+0x34c] ;  /* 0x00034c0001117983 */ /* 0x002f620000300800 */
[----:B------:R-:W-:-:S03]  /*259f0*/  IMAD.MOV.U32 R4, RZ, RZ, R16 ;  /* 0x000000ffff047224 */ /* 0x000fc600078e0010 */
[----:B------:R-:W5:Y:S01]  /*25a00*/  LDL.LU R16, [R1+0x38c] ;  /* 0x00038c0001107983 */ /* 0x000f620000300800 */
[-C--:B------:R-:W-:Y:S02]  /*25a10*/  IADD3 R9, P4, PT, R9, R134.reuse, RZ ;  /* 0x0000008609097210 */ /* 0x080fe40007f9e0ff */
[----:B------:R-:W-:Y:S01]  /*25a20*/  IADD3 R12, P5, PT, R12, R134, RZ ;  /* 0x000000860c0c7210 */ /* 0x000fe20007fbe0ff */
[----:B------:R1:W-:Y:S04]  /*25a30*/  LDGSTS.E [R6+0x3d00], desc[UR22][R4.64], P2 ;  /* 0x03d0000004067fae */ /* 0x0003e800091a1016 */
[----:B------:R-:W-:Y:S04]  /*25a40*/  STL [R1+0x250], R9 ;  /* 0x0002500901007387 */ /* 0x000fe80000100800 */
[----:B------:R-:W-:Y:S01]  /*25a50*/  STL [R1+0x290], R12 ;  /* 0x0002900c01007387 */ /* 0x000fe20000100800 */
[----:B-1----:R-:W-:Y:S01]  /*25a60*/  LOP3.LUT R6, R3, 0x30, RZ, 0x3c, !PT ;  /* 0x0000003003067812 */ /* 0x002fe200078e3cff */
[----:B------:R-:W-:-:S03]  /*25a70*/  IMAD.MOV.U32 R4, RZ, RZ, R9 ;  /* 0x000000ffff047224 */ /* 0x000fc600078e0009 */
[----:B------:R-:W-:Y:S01]  /*25a80*/  IADD3 R6, PT, PT, R6, UR5, RZ ;  /* 0x0000000506067c10 */ /* 0x000fe2000fffe0ff */
[----:B----4-:R-:W-:-:S04]  /*25a90*/  IMAD.X R11, R11, 0x1, R135, P4 ;  /* 0x000000010b0b7824 */ /* 0x010fc800020e0687 */
[----:B------:R-:W-:Y:S01]  /*25aa0*/  IMAD.MOV.U32 R5, RZ, RZ, R11 ;  /* 0x000000ffff057224 */ /* 0x000fe200078e000b */
[----:B------:R1:W-:Y:S01]  /*25ab0*/  STL [R1+0x24c], R11 ;  /* 0x00024c0b01007387 */ /* 0x0003e20000100800 */
[----:B------:R-:W-:-:S03]  /*25ac0*/  IMAD.X R18, R18, 0x1, R135, P5 ;  /* 0x0000000112127824 */ /* 0x000fc600028e0687 */
[----:B------:R4:W-:Y:S04]  /*25ad0*/  LDGSTS.E [R6+0x180], desc[UR22][R4.64], P2 ;  /* 0x0018000004067fae */ /* 0x0009e800091a1016 */
[----:B-1----:R-:W5:Y:S04]  /*25ae0*/  LDL.LU R11, [R1+0x3d0] ;  /* 0x0003d000010b7983 */ /* 0x002f680000300800 */
[----:B------:R-:W5:Y:S01]  /*25af0*/  LDL.LU R9, [R1+0x410] ;  /* 0x0004100001097983 */ /* 0x000f620000300800 */
[----:B----4-:R-:W-:-:S03]  /*25b00*/  IMAD.MOV.U32 R5, RZ, RZ, R18 ;  /* 0x000000ffff057224 */ /* 0x010fc600078e0012 */
[----:B------:R1:W-:Y:S01]  /*25b10*/  STL [R1+0x28c], R18 ;  /* 0x00028c1201007387 */ /* 0x0003e20000100800 */
[----:B------:R-:W-:-:S05]  /*25b20*/  IMAD.MOV.U32 R4, RZ, RZ, R12 ;  /* 0x000000ffff047224 */ /* 0x000fca00078e000c */
[----:B------:R4:W-:Y:S04]  /*25b30*/  LDGSTS.E [R6+0x580], desc[UR22][R4.64], P2 ;  /* 0x0058000004067fae */ /* 0x0009e800091a1016 */
[----:B-1----:R-:W5:Y:S04]  /*25b40*/  LDL.LU R18, [R1+0x3cc] ;  /* 0x0003cc0001127983 */ /* 0x002f680000300800 */
[----:B------:R-:W5:Y:S01]  /*25b50*/  LDL.LU R12, [R1+0x40c] ;  /* 0x00040c00010c7983 */ /* 0x000f620000300800 */
[----:B------:R-:W-:-:S05]  /*25b60*/  IADD3 R8, P4, PT, R8, R134, RZ ;  /* 0x0000008608087210 */ /* 0x000fca0007f9e0ff */
[----:B------:R-:W-:Y:S01]  /*25b70*/  STL [R1+0x2d0], R8 ;  /* 0x0002d00801007387 */ /* 0x000fe20000100800 */
[----:B----4-:R-:W-:Y:S01]  /*25b80*/  IMAD.MOV.U32 R4, RZ, RZ, R8 ;  /* 0x000000ffff047224 */ /* 0x010fe200078e0008 */
[----:B------:R-:W-:Y:S01]  /*25b90*/  IADD3 R14, P5, PT, R14, R134, RZ ;  /* 0x000000860e0e7210 */ /* 0x000fe20007fbe0ff */
[----:B--2---:R-:W-:-:S04]  /*25ba0*/  IMAD.X R10, R10, 0x1, R135, P4 ;  /* 0x000000010a0a7824 */ /* 0x004fc800020e0687 */
[----:B---3--:R-:W-:Y:S01]  /*25bb0*/  IMAD.X R15, R15, 0x1, R135, P5 ;  /* 0x000000010f0f7824 */ /* 0x008fe200028e0687 */
[----:B------:R1:W-:Y:S01]  /*25bc0*/  STL [R1+0x2cc], R10 ;  /* 0x0002cc0a01007387 */ /* 0x0003e20000100800 */
[----:B------:R-:W-:-:S03]  /*25bd0*/  IMAD.MOV.U32 R5, RZ, RZ, R10 ;  /* 0x000000ffff057224 */ /* 0x000fc600078e000a */
[----:B------:R-:W-:Y:S04]  /*25be0*/  STL [R1+0x310], R14 ;  /* 0x0003100e01007387 */ /* 0x000fe80000100800 */
[----:B------:R2:W-:Y:S04]  /*25bf0*/  LDGSTS.E [R6+0x980], desc[UR22][R4.64], P2 ;  /* 0x0098000004067fae */ /* 0x0005e800091a1016 */
[----:B-1----:R-:W3:Y:S04]  /*25c00*/  LDL.LU R10, [R1+0x450] ;  /* 0x00045000010a7983 */ /* 0x002ee80000300800 */
[----:B------:R1:W-:Y:S04]  /*25c10*/  STL [R1+0x30c], R15 ;  /* 0x00030c0f01007387 */ /* 0x0003e80000100800 */
[----:B------:R-:W4:Y:S01]  /*25c20*/  LDL.LU R8, [R1+0x490] ;  /* 0x0004900001087983 */ /* 0x000f220000300800 */
[----:B--2---:R-:W-:-:S03]  /*25c30*/  IMAD.MOV.U32 R5, RZ, RZ, R15 ;  /* 0x000000ffff057224 */ /* 0x004fc600078e000f */
[----:B-1----:R-:W2:Y:S01]  /*25c40*/  LDL.LU R15, [R1+0x44c] ;  /* 0x00044c00010f7983 */ /* 0x002ea20000300800 */
[----:B------:R-:W-:-:S03]  /*25c50*/  IMAD.MOV.U32 R4, RZ, RZ, R14 ;  /* 0x000000ffff047224 */ /* 0x000fc600078e000e */
[----:B------:R-:W2:Y:S04]  /*25c60*/  LDL.LU R14, [R1+0x48c] ;  /* 0x00048c00010e7983 */ /* 0x000ea80000300800 */
[----:B------:R1:W-:Y:S01]  /*25c70*/  LDGSTS.E [R6+0xd80], desc[UR22][R4.64], P2 ;  /* 0x00d8000004067fae */ /* 0x0003e200091a1016 */
[-C--:B------:R-:W-:Y:S02]  /*25c80*/  IADD3 R13, P4, PT, R13, R134.reuse, RZ ;  /* 0x000000860d0d7210 */ /* 0x080fe40007f9e0ff */
[----:B------:R-:W-:-:S03]  /*25c90*/  IADD3 R7, P5, PT, R7, R134, RZ ;  /* 0x0000008607077210 */ /* 0x000fc60007fbe0ff */
[----:B------:R1:W-:Y:S01]  /*25ca0*/  STL [R1+0x350], R13 ;  /* 0x0003500d01007387 */ /* 0x0003e20000100800 */
[----:B-----5:R-:W-:Y:S01]  /*25cb0*/  IADD3.X R17, PT, PT, R17, R135, RZ, P4, !PT ;  /* 0x0000008711117210 */ /* 0x020fe200027fe4ff */
[----:B------:R-:W-:-:S04]  /*25cc0*/  IMAD.X R16, R16, 0x1, R135, P5 ;  /* 0x0000000110107824 */ /* 0x000fc800028e0687 */
[----:B------:R-:W-:Y:S04]  /*25cd0*/  STL [R1+0x34c], R17 ;  /* 0x00034c1101007387 */ /* 0x000fe80000100800 */
[----:B------:R-:W-:Y:S01]  /*25ce0*/  STL [R1+0x390], R7 ;  /* 0x0003900701007387 */ /* 0x000fe20000100800 */
[----:B-1----:R-:W-:-:S03]  /*25cf0*/  IMAD.MOV.U32 R4, RZ, RZ, R13 ;  /* 0x000000ffff047224 */ /* 0x002fc600078e000d */
[----:B------:R-:W5:Y:S01]  /*25d00*/  LDL.LU R19, [R1+0x4d0] ;  /* 0x0004d00001137983 */ /* 0x000f620000300800 */
[----:B------:R-:W-:-:S03]  /*25d10*/  IMAD.MOV.U32 R5, RZ, RZ, R17 ;  /* 0x000000ffff057224 */ /* 0x000fc600078e0011 */
[----:B------:R1:W-:Y:S04]  /*25d20*/  STL [R1+0x38c], R16 ;  /* 0x00038c1001007387 */ /* 0x0003e80000100800 */
[----:B------:R-:W5:Y:S04]  /*25d30*/  LDL.LU R13, [R1+0x510] ;  /* 0x00051000010d7983 */ /* 0x000f680000300800 */
[----:B------:R-:W5:Y:S04]  /*25d40*/  LDL.LU R20, [R1+0x4cc] ;  /* 0x0004cc0001147983 */ /* 0x000f680000300800 */
[----:B------:R1:W-:Y:S02]  /*25d50*/  LDGSTS.E [R6+0x1180], desc[UR22][R4.64], P2 ;  /* 0x0118000004067fae */ /* 0x0003e400091a1016 */
[----:B-1----:R-:W-:-:S02]  /*25d60*/  IMAD.MOV.U32 R5, RZ, RZ, R16 ;  /* 0x000000ffff057224 */ /* 0x002fc400078e0010 */
[----:B------:R-:W5:Y:S01]  /*25d70*/  LDL.LU R16, [R1+0x50c] ;  /* 0x00050c0001107983 */ /* 0x000f620000300800 */
[----:B------:R-:W-:-:S03]  /*25d80*/  IMAD.MOV.U32 R4, RZ, RZ, R7 ;  /* 0x000000ffff047224 */ /* 0x000fc600078e0007 */
[----:B------:R-:W5:Y:S04]  /*25d90*/  LDL.LU R7, [R1+0x550] ;  /* 0x0005500001077983 */ /* 0x000f680000300800 */
[----:B------:R-:W5:Y:S04]  /*25da0*/  LDL.LU R17, [R1+0x590] ;  /* 0x0005900001117983 */ /* 0x000f680000300800 */
[----:B------:R1:W-:Y:S01]  /*25db0*/  LDGSTS.E [R6+0x1580], desc[UR22][R4.64], P2 ;  /* 0x0158000004067fae */ /* 0x0003e200091a1016 */
[-C--:B------:R-:W-:Y:S02]  /*25dc0*/  IADD3 R11, P4, PT, R11, R134.reuse, RZ ;  /* 0x000000860b0b7210 */ /* 0x080fe40007f9e0ff */
[----:B------:R-:W-:-:S03]  /*25dd0*/  IADD3 R9, P5, PT, R9, R134, RZ ;  /* 0x0000008609097210 */ /* 0x000fc60007fbe0ff */
[----:B------:R1:W-:Y:S02]  /*25de0*/  STL [R1+0x3d0], R11 ;  /* 0x0003d00b01007387 */ /* 0x0003e40000100800 */
[----:B-1----:R-:W-:Y:S02]  /*25df0*/  IMAD.MOV.U32 R4, RZ, RZ, R11 ;  /* 0x000000ffff047224 */ /* 0x002fe400078e000b */
[--C-:B------:R-:W-:Y:S02]  /*25e00*/  IMAD.X R18, R18, 0x1, R135.reuse, P4 ;  /* 0x0000000112127824 */ /* 0x100fe400020e0687 */
[----:B------:R-:W-:-:S03]  /*25e10*/  IMAD.X R12, R12, 0x1, R135, P5 ;  /* 0x000000010c0c7824 */ /* 0x000fc600028e0687 */
[----:B------:R1:W-:Y:S04]  /*25e20*/  STL [R1+0x3cc], R18 ;  /* 0x0003cc1201007387 */ /* 0x0003e80000100800 */
        /* <DEDUP_REMOVED lines=11> */
[----:B---3--:R-:W-:-:S05]  /*25ee0*/  IADD3 R10, P4, PT, R10, R134, RZ ;  /* 0x000000860a0a7210 */ /* 0x008fca0007f9e0ff */
[----:B------:R3:W-:Y:S01]  /*25ef0*/  STL [R1+0x450], R10 ;  /* 0x0004500a01007387 */ /* 0x0007e20000100800 */
[----:B----4-:R-:W-:Y:S02]  /*25f00*/  IADD3 R8, P5, PT, R8, R134, RZ ;  /* 0x0000008608087210 */ /* 0x010fe40007fbe0ff */
[----:B--2---:R-:W-:Y:S01]  /*25f10*/  IADD3.X R15, PT, PT, R15, R135, RZ, P4, !PT ;  /* 0x000000870f0f7210 */ /* 0x004fe200027fe4ff */
[----:B-1----:R-:W-:Y:S02]  /*25f20*/  IMAD.MOV.U32 R4, RZ, RZ, R10 ;  /* 0x000000ffff047224 */ /* 0x002fe400078e000a */
[----:B------:R-:W-:Y:S02]  /*25f30*/  IMAD.X R14, R14, 0x1, R135, P5 ;  /* 0x000000010e0e7824 */ /* 0x000fe400028e0687 */
[----:B------:R1:W-:Y:S01]  /*25f40*/  STL [R1+0x44c], R15 ;  /* 0x00044c0f01007387 */ /* 0x0003e20000100800 */
[----:B------:R-:W-:-:S03]  /*25f50*/  IMAD.MOV.U32 R5, RZ, RZ, R15 ;  /* 0x000000ffff057224 */ /* 0x000fc600078e000f */
[----:B------:R2:W-:Y:S04]  /*25f60*/  STL [R1+0x490], R8 ;  /* 0x0004900801007387 */ /* 0x0005e80000100800 */
[----:B---3--:R-:W3:Y:S04]  /*25f70*/  LDL.LU R10, [R1+0x5cc] ;  /* 0x0005cc00010a7983 */ /* 0x008ee80000300800 */
[----:B------:R4:W-:Y:S04]  /*25f80*/  STL [R1+0x48c], R14 ;  /* 0x00048c0e01007387 */ /* 0x0009e80000100800 */
[----:B------:R2:W-:Y:S04]  /*25f90*/  LDGSTS.E [R6+0x2180], desc[UR22][R4.64], P2 ;  /* 0x0218000004067fae */ /* 0x0005e800091a1016 */
[----:B-1----:R-:W3:Y:S01]  /*25fa0*/  LDL.LU R15, [R1+0x60c] ;  /* 0x00060c00010f7983 */ /* 0x002ee20000300800 */
[----:B--2---:R-:W-:Y:S01]  /*25fb0*/  IMAD.MOV.U32 R4, RZ, RZ, R8 ;  /* 0x000000ffff047224 */ /* 0x004fe200078e0008 */
[-C--:B-----5:R-:W-:Y:S01]  /*25fc0*/  IADD3 R19, P4, PT, R19, R134.reuse, RZ ;  /* 0x0000008613137210 */ /* 0x0a0fe20007f9e0ff */
[----:B------:R-:W-:Y:S01]  /*25fd0*/  IMAD.MOV.U32 R5, RZ, RZ, R14 ;  /* 0x000000ffff057224 */ /* 0x000fe200078e000e */
[----:B------:R-:W2:Y:S04]  /*25fe0*/  LDL.LU R8, [R1+0x258] ;  /* 0x0002580001087983 */ /* 0x000ea80000300800 */
[----:B------:R1:W-:Y:S01]  /*25ff0*/  LDGSTS.E [R6+0x2580], desc[UR22][R4.64], P2 ;  /* 0x0258000004067fae */ /* 0x0003e200091a1016 */
[----:B------:R-:W-:-:S03]  /*26000*/  IADD3 R13, P5, PT, R13, R134, RZ ;  /* 0x000000860d0d7210 */ /* 0x000fc60007fbe0ff */
[----:B----4-:R-:W4:Y:S01]  /*26010*/  LDL.LU R14, [R1+0x298] ;  /* 0x00029800010e7983 */ /* 0x010f220000300800 */
[----:B------:R-:W-:-:S03]  /*26020*/  IMAD.X R20, R20, 0x1, R135, P4 ;  /* 0x0000000114147824 */ /* 0x000fc600020e0687 */
[----:B------:R-:W-:Y:S01]  /*26030*/  STL [R1+0x4d0], R19 ;  /* 0x0004d01301007387 */ /* 0x000fe20000100800 */
[----:B-1----:R-:W-:Y:S02]  /*26040*/  IMAD.MOV.U32 R4, RZ, RZ, R19 ;  /* 0x000000ffff047224 */ /* 0x002fe400078e0013 */
[----:B------:R-:W-:Y:S01]  /*26050*/  IMAD.MOV.U32 R5, RZ, RZ, R20 ;  /* 0x000000ffff057224 */ /* 0x000fe200078e0014 */
[----:B------:R-:W-:Y:S04]  /*26060*/  STL [R1+0x4cc], R20 ;  /* 0x0004cc1401007387 */ /* 0x000fe80000100800 */
[----:B------:R1:W-:Y:S04]  /*26070*/  STL [R1+0x510], R13 ;  /* 0x0005100d01007387 */ /* 0x0003e80000100800 */
[----:B------:R5:W-:Y:S01]  /*26080*/  LDGSTS.E [R6+0x2980], desc[UR22][R4.64], P2 ;  /* 0x0298000004067fae */ /* 0x000be200091a1016 */
[----:B------:R-:W-:-:S05]  /*26090*/  IMAD.X R16, R16, 0x1, R135, P5 ;  /* 0x0000000110107824 */ /* 0x000fca00028e0687 */
[----:B------:R5:W-:Y:S02]  /*260a0*/  STL [R1+0x50c], R16 ;  /* 0x00050c1001007387 */ /* 0x000be40000100800 */
[----:B-----5:R-:W-:Y:S02]  /*260b0*/  IMAD.MOV.U32 R4, RZ, RZ, R13 ;  /* 0x000000ffff047224 */ /* 0x020fe400078e000d */
[----:B-1----:R-:W5:Y:S01]  /*260c0*/  LDL.LU R13, [R1+0x254] ;  /* 0x00025400010d7983 */ /* 0x002f620000300800 */
[----:B------:R-:W-:Y:S01]  /*260d0*/  IMAD.MOV.U32 R5, RZ, RZ, R16 ;  /* 0x000000ffff057224 */ /* 0x000fe200078e0010 */
[-C--:B------:R-:W-:Y:S02]  /*260e0*/  IADD3 R7, P4, PT, R7, R134.reuse, RZ ;  /* 0x0000008607077210 */ /* 0x080fe40007f9e0ff */
[----:B------:R-:W5:Y:S01]  /*260f0*/  LDL.LU R16, [R1+0x294] ;  /* 0x0002940001107983 */ /* 0x000f620000300800 */
[----:B------:R-:W-:-:S03]  /*26100*/  IADD3 R17, P5, PT, R17, R134, RZ ;  /* 0x0000008611117210 */ /* 0x000fc60007fbe0ff */
[----:B------:R1:W-:Y:S04]  /*26110*/  LDGSTS.E [R6+0x2d80], desc[UR22][R4.64], P2 ;  /* 0x02d8000004067fae */ /* 0x0003e800091a1016 */
[----:B------:R1:W-:Y:S02]  /*26120*/  STL [R1+0x550], R7 ;  /* 0x0005500701007387 */ /* 0x0003e40000100800 */
[----:B-1----:R-:W-:Y:S01]  /*26130*/  IMAD.MOV.U32 R4, RZ, RZ, R7 ;  /* 0x000000ffff047224 */ /* 0x002fe200078e0007 */
[----:B------:R-:W-:-:S05]  /*26140*/  IADD3.X R11, PT, PT, R11, R135, RZ, P4, !PT ;  /* 0x000000870b0b7210 */ /* 0x000fca00027fe4ff */
[----:B------:R1:W-:Y:S01]  /*26150*/  STL [R1+0x54c], R11 ;  /* 0x00054c0b01007387 */ /* 0x0003e20000100800 */
[----:B------:R-:W-:Y:S02]  /*26160*/  IMAD.MOV.U32 R5, RZ, RZ, R11 ;  /* 0x000000ffff057224 */ /* 0x000fe400078e000b */
[----:B------:R-:W-:Y:S01]  /*26170*/  IMAD.X R18, R18, 0x1, R135, P5 ;  /* 0x0000000112127824 */ /* 0x000fe200028e0687 */
[----:B------:R1:W-:Y:S04]  /*26180*/  STL [R1+0x590], R17 ;  /* 0x0005901101007387 */ /* 0x0003e80000100800 */
[----:B------:R-:W5:Y:S04]  /*26190*/  LDL.LU R7, [R1+0x2d8] ;  /* 0x0002d80001077983 */ /* 0x000f680000300800 */
[----:B------:R1:W-:Y:S04]  /*261a0*/  STL [R1+0x58c], R18 ;  /* 0x00058c1201007387 */ /* 0x0003e80000100800 */
[----:B------:R1:W-:Y:S04]  /*261b0*/  LDGSTS.E [R6+0x3180], desc[UR22][R4.64], P2 ;  /* 0x0318000004067fae */ /* 0x0003e800091a1016 */
[----:B-1----:R-:W5:Y:S01]  /*261c0*/  LDL.LU R11, [R1+0x318] ;  /* 0x00031800010b7983 */ /* 0x002f620000300800 */
[----:B------:R-:W-:-:S03]  /*261d0*/  IMAD.MOV.U32 R4, RZ, RZ, R17 ;  /* 0x000000ffff047224 */ /* 0x000fc600078e0011 */
[----:B------:R-:W5:Y:S01]  /*261e0*/  LDL.LU R17, [R1+0x2d4] ;  /* 0x0002d40001117983 */ /* 0x000f620000300800 */
[----:B------:R-:W-:-:S03]  /*261f0*/  IMAD.MOV.U32 R5, RZ, RZ, R18 ;  /* 0x000000ffff057224 */ /* 0x000fc600078e0012 */
[----:B------:R-:W5:Y:S01]  /*26200*/  LDL.LU R18, [R1+0x314] ;  /* 0x0003140001127983 */ /* 0x000f620000300800 */
[-C--:B------:R-:W-:Y:S02]  /*26210*/  IADD3 R9, P4, PT, R9, R134.reuse, RZ ;  /* 0x0000008609097210 */ /* 0x080fe40007f9e0ff */
[----:B------:R-:W-:Y:S01]  /*26220*/  IADD3 R12, P5, PT, R12, R134, RZ ;  /* 0x000000860c0c7210 */ /* 0x000fe20007fbe0ff */
[----:B------:R1:W-:Y:S04]  /*26230*/  LDGSTS.E [R6+0x3580], desc[UR22][R4.64], P2 ;  /* 0x0358000004067fae */ /* 0x0003e800091a1016 */
[----:B------:R-:W-:Y:S01]  /*26240*/  STL [R1+0x5d0], R9 ;  /* 0x0005d00901007387 */ /* 0x000fe20000100800 */
[----:B-1----:R-:W-:Y:S02]  /*26250*/  IMAD.MOV.U32 R4, RZ, RZ, R9 ;  /* 0x000000ffff047224 */ /* 0x002fe400078e0009 */
[----:B---3--:R-:W-:-:S04]  /*26260*/  IMAD.X R10, R10, 0x1, R135, P4 ;  /* 0x000000010a0a7824 */ /* 0x008fc800020e0687 */
[----:B------:R-:W-:Y:S01]  /*26270*/  IMAD.MOV.U32 R5, RZ, RZ, R10 ;  /* 0x000000ffff057224 */ /* 0x000fe200078e000a */
[----:B------:R1:W-:Y:S04]  /*26280*/  STL [R1+0x5cc], R10 ;  /* 0x0005cc0a01007387 */ /* 0x0003e80000100800 */
[----:B------:R-:W-:Y:S01]  /*26290*/  STL [R1+0x610], R12 ;  /* 0x0006100c01007387 */ /* 0x000fe20000100800 */
[----:B------:R-:W-:-:S03]  /*262a0*/  IMAD.X R15, R15, 0x1, R135, P5 ;  /* 0x000000010f0f7824 */ /* 0x000fc600028e0687 */
[----:B------:R3:W-:Y:S04]  /*262b0*/  LDGSTS.E [R6+0x3980], desc[UR22][R4.64], P2 ;  /* 0x0398000004067fae */ /* 0x0007e800091a1016 */
[----:B-1----:R-:W5:Y:S04]  /*262c0*/  LDL.LU R10, [R1+0x358] ;  /* 0x00035800010a7983 */ /* 0x002f680000300800 */
[----:B------:R1:W-:Y:S04]  /*262d0*/  STL [R1+0x60c], R15 ;  /* 0x00060c0f01007387 */ /* 0x0003e80000100800 */
[----:B------:R-:W5:Y:S01]  /*262e0*/  LDL.LU R9, [R1+0x398] ;  /* 0x0003980001097983 */ /* 0x000f620000300800 */
[----:B---3--:R-:W-:-:S02]  /*262f0*/  IMAD.MOV.U32 R5, RZ, RZ, R15 ;  /* 0x000000ffff057224 */ /* 0x008fc400078e000f */
[----:B------:R-:W-:Y:S01]  /*26300*/  IMAD.MOV.U32 R4, RZ, RZ, R12 ;  /* 0x000000ffff047224 */ /* 0x000fe200078e000c */
[-C--:B--2---:R-:W-:Y:S01]  /*26310*/  IADD3 R8, P4, PT, R8, R134.reuse, RZ ;  /* 0x0000008608087210 */ /* 0x084fe20007f9e0ff */
[----:B-1----:R-:W2:Y:S01]  /*26320*/  LDL.LU R15, [R1+0x354] ;  /* 0x00035400010f7983 */ /* 0x002ea20000300800 */
[----:B----4-:R-:W-:-:S03]  /*26330*/  IADD3 R14, P5, PT, R14, R134, RZ ;  /* 0x000000860e0e7210 */ /* 0x010fc60007fbe0ff */
[----:B------:R-:W3:Y:S04]  /*26340*/  LDL.LU R12, [R1+0x394] ;  /* 0x00039400010c7983 */ /* 0x000ee80000300800 */
[----:B------:R1:W-:Y:S04]  /*26350*/  LDGSTS.E [R6+0x3d80], desc[UR22][R4.64], P2 ;  /* 0x03d8000004067fae */ /* 0x0003e800091a1016 */
[----:B------:R-:W-:Y:S01]  /*26360*/  STL [R1+0x258], R8 ;  /* 0x0002580801007387 */ /* 0x000fe20000100800 */
[----:B-1----:R-:W-:-:S03]  /*26370*/  LOP3.LUT R6, R3, 0x40, RZ, 0x3c, !PT ;  /* 0x0000004003067812 */ /* 0x002fc600078e3cff */
[----:B------:R-:W-:Y:S01]  /*26380*/  STL [R1+0x298], R14 ;  /* 0x0002980e01007387 */ /* 0x000fe20000100800 */
[----:B------:R-:W-:Y:S02]  /*26390*/  IMAD.MOV.U32 R4, RZ, RZ, R8 ;  /* 0x000000ffff047224 */ /* 0x000fe400078e0008 */
[----:B------:R-:W-:Y:S01]  /*263a0*/  VIADD R6, R6, UR5 ;  /* 0x0000000506067c36 */ /* 0x000fe20008000000 */
[----:B-----5:R-:W-:Y:S01]  /*263b0*/  IADD3.X R13, PT, PT, R13, R135, RZ, P4, !PT ;  /* 0x000000870d0d7210 */ /* 0x020fe200027fe4ff */
[----:B------:R-:W-:-:S04]  /*263c0*/  IMAD.X R16, R16, 0x1, R135, P5 ;  /* 0x0000000110107824 */ /* 0x000fc800028e0687 */
[----:B------:R1:W-:Y:S01]  /*263d0*/  STL [R1+0x254], R13 ;  /* 0x0002540d01007387 */ /* 0x0003e20000100800 */
[----:B------:R-:W-:-:S05]  /*263e0*/  IMAD.MOV.U32 R5, RZ, RZ, R13 ;  /* 0x000000ffff057224 */ /* 0x000fca00078e000d */
[----:B------:R4:W-:Y:S04]  /*263f0*/  LDGSTS.E [R6+0x200], desc[UR22][R4.64], P2 ;  /* 0x0020000004067fae */ /* 0x0009e800091a1016 */
[----:B-1----:R-:W5:Y:S04]  /*26400*/  LDL.LU R13, [R1+0x3d8] ;  /* 0x0003d800010d7983 */ /* 0x002f680000300800 */
[----:B------:R-:W5:Y:S04]  /*26410*/  LDL.LU R8, [R1+0x418] ;  /* 0x0004180001087983 */ /* 0x000f680000300800 */
[----:B------:R1:W-:Y:S01]  /*26420*/  STL [R1+0x294], R16 ;  /* 0x0002941001007387 */ /* 0x0003e20000100800 */
[----:B----4-:R-:W-:-:S02]  /*26430*/  IMAD.MOV.U32 R5, RZ, RZ, R16 ;  /* 0x000000ffff057224 */ /* 0x010fc400078e0010 */
        /* <DEDUP_REMOVED lines=8> */
[----:B------:R-:W-:-:S04]  /*264c0*/  IMAD.X R17, R17, 0x1, R135, P4 ;  /* 0x0000000111117824 */ /* 0x000fc800020e0687 */
[----:B------:R-:W-:Y:S01]  /*264d0*/  IMAD.X R18, R18, 0x1, R135, P5 ;  /* 0x0000000112127824 */ /* 0x000fe200028e0687 */
[----:B------:R1:W-:Y:S01]  /*264e0*/  STL [R1+0x2d4], R17 ;  /* 0x0002d41101007387 */ /* 0x0003e20000100800 */
[----:B------:R-:W-:-:S03]  /*264f0*/  IMAD.MOV.U32 R5, RZ, RZ, R17 ;  /* 0x000000ffff057224 */ /* 0x000fc600078e0011 */
[----:B------:R-:W-:Y:S04]  /*26500*/  STL [R1+0x318], R11 ;  /* 0x0003180b01007387 */ /* 0x000fe80000100800 */
[----:B------:R4:W-:Y:S04]  /*26510*/  LDGSTS.E [R6+0xa00], desc[UR22][R4.64], P2 ;  /* 0x00a0000004067fae */ /* 0x0009e800091a1016 */
[----:B-1----:R-:W5:Y:S04]  /*26520*/  LDL.LU R17, [R1+0x458] ;  /* 0x0004580001117983 */ /* 0x002f680000300800 */
[----:B------:R1:W-:Y:S04]  /*26530*/  STL [R1+0x314], R18 ;  /* 0x0003141201007387 */ /* 0x0003e80000100800 */
[----:B------:R-:W5:Y:S01]  /*26540*/  LDL.LU R7, [R1+0x498] ;  /* 0x0004980001077983 */ /* 0x000f620000300800 */
[----:B----4-:R-:W-:-:S03]  /*26550*/  MOV R5, R18 ;  /* 0x0000001200057202 */ /* 0x010fc60000000f00 */
[----:B-1----:R-:W4:Y:S01]  /*26560*/  LDL.LU R18, [R1+0x454] ;  /* 0x0004540001127983 */ /* 0x002f220000300800 */
[----:B------:R-:W-:-:S03]  /*26570*/  IMAD.MOV.U32 R4, RZ, RZ, R11 ;  /* 0x000000ffff047224 */ /* 0x000fc600078e000b */
[----:B------:R-:W4:Y:S04]  /*26580*/  LDL.LU R11, [R1+0x494] ;  /* 0x00049400010b7983 */ /* 0x000f280000300800 */
[----:B------:R1:W-:Y:S01]  /*26590*/  LDGSTS.E [R6+0xe00], desc[UR22][R4.64], P2 ;  /* 0x00e0000004067fae */ /* 0x0003e200091a1016 */
[-C--:B------:R-:W-:Y:S02]  /*265a0*/  IADD3 R10, P4, PT, R10, R134.reuse, RZ ;  /* 0x000000860a0a7210 */ /* 0x080fe40007f9e0ff */
[----:B------:R-:W-:-:S03]  /*265b0*/  IADD3 R9, P5, PT, R9, R134, RZ ;  /* 0x0000008609097210 */ /* 0x000fc60007fbe0ff */
[----:B------:R1:W-:Y:S01]  /*265c0*/  STL [R1+0x358], R10 ;  /* 0x0003580a01007387 */ /* 0x0003e20000100800 */
[--C-:B--2---:R-:W-:Y:S02]  /*265d0*/  IMAD.X R15, R15, 0x1, R135.reuse, P4 ;  /* 0x000000010f0f7824 */ /* 0x104fe400020e0687 */
[----:B---3--:R-:W-:-:S03]  /*265e0*/  IMAD.X R12, R12, 0x1, R135, P5 ;  /* 0x000000010c0c7824 */ /* 0x008fc600028e0687 */
[----:B------:R2:W-:Y:S04]  /*265f0*/  STL [R1+0x354], R15 ;  /* 0x0003540f01007387 */ /* 0x0005e80000100800 */
[----:B------:R3:W-:Y:S01]  /*26600*/  STL [R1+0x398], R9 ;  /* 0x0003980901007387 */ /* 0x0007e20000100800 */
[----:B-1----:R-:W-:-:S03]  /*26610*/  IMAD.MOV.U32 R4, RZ, RZ, R10 ;  /* 0x000000ffff047224 */ /* 0x002fc600078e000a */
[----:B------:R-:W4:Y:S01]  /*26620*/  LDL.LU R19, [R1+0x4d8] ;  /* 0x0004d80001137983 */ /* 0x000f220000300800 */
[----:B------:R-:W-:-:S03]  /*26630*/  IMAD.MOV.U32 R5, RZ, RZ, R15 ;  /* 0x000000ffff057224 */ /* 0x000fc600078e000f */
[----:B------:R1:W-:Y:S04]  /*26640*/  STL [R1+0x394], R12 ;  /* 0x0003940c01007387 */ /* 0x0003e80000100800 */
[----:B------:R-:W4:Y:S04]  /*26650*/  LDL.LU R10, [R1+0x518] ;  /* 0x00051800010a7983 */ /* 0x000f280000300800 */
[----:B------:R-:W4:Y:S04]  /*26660*/  LDL.LU R20, [R1+0x4d4] ;  /* 0x0004d40001147983 */ /* 0x000f280000300800 */
[----:B------:R1:W-:Y:S04]  /*26670*/  LDGSTS.E [R6+0x1200], desc[UR22][R4.64], P2 ;  /* 0x0120000004067fae */ /* 0x0003e800091a1016 */
[----:B--2---:R-:W2:Y:S01]  /*26680*/  LDL.LU R15, [R1+0x514] ;  /* 0x00051400010f7983 */ /* 0x004ea20000300800 */
[----:B-1----:R-:W-:-:S02]  /*26690*/  IMAD.MOV.U32 R4, RZ, RZ, R9 ;  /* 0x000000ffff047224 */ /* 0x002fc400078e0009 */
[----:B------:R-:W-:Y:S01]  /*266a0*/  IMAD.MOV.U32 R5, RZ, RZ, R12 ;  /* 0x000000ffff057224 */ /* 0x000fe200078e000c */
[----:B---3--:R-:W3:Y:S04]  /*266b0*/  LDL.LU R9, [R1+0x558] ;  /* 0x0005580001097983 */ /* 0x008ee80000300800 */
[----:B------:R-:W3:Y:S01]  /*266c0*/  LDL.LU R12, [R1+0x598] ;  /* 0x00059800010c7983 */ /* 0x000ee20000300800 */
[----:B-----5:R-:W-:-:S03]  /*266d0*/  IADD3 R13, P4, PT, R13, R134, RZ ;  /* 0x000000860d0d7210 */ /* 0x020fc60007f9e0ff */
[----:B------:R1:W-:Y:S01]  /*266e0*/  LDGSTS.E [R6+0x1600], desc[UR22][R4.64], P2 ;  /* 0x0160000004067fae */ /* 0x0003e200091a1016 */
[----:B------:R-:W-:-:S03]  /*266f0*/  IADD3 R8, P5, PT, R8, R134, RZ ;  /* 0x0000008608087210 */ /* 0x000fc60007fbe0ff */
[----:B------:R5:W-:Y:S01]  /*26700*/  STL [R1+0x3d8], R13 ;  /* 0x0003d80d01007387 */ /* 0x000be20000100800 */
[----:B-1----:R-:W-:Y:S02]  /*26710*/  IMAD.MOV.U32 R4, RZ, RZ, R13 ;  /* 0x000000ffff047224 */ /* 0x002fe400078e000d */
[--C-:B------:R-:W-:Y:S02]  /*26720*/  IMAD.X R16, R16, 0x1, R135.reuse, P4 ;  /* 0x0000000110107824 */ /* 0x100fe400020e0687 */
[----:B------:R-:W-:-:S03]  /*26730*/  IMAD.X R14, R14, 0x1, R135, P5 ;  /* 0x000000010e0e7824 */ /* 0x000fc600028e0687 */
[----:B------:R1:W-:Y:S04]  /*26740*/  STL [R1+0x3d4], R16 ;  /* 0x0003d41001007387 */ /* 0x0003e80000100800 */
[----:B------:R1:W-:Y:S04]  /*26750*/  STL [R1+0x418], R8 ;  /* 0x0004180801007387 */ /* 0x0003e80000100800 */
[----:B-----5:R-:W5:Y:S01]  /*26760*/  LDL.LU R13, [R1+0x554] ;  /* 0x00055400010d7983 */ /* 0x020f620000300800 */
[----:B------:R-:W-:-:S03]  /*26770*/  IMAD.MOV.U32 R5, RZ, RZ, R16 ;  /* 0x000000ffff057224 */ /* 0x000fc600078e0010 */
[----:B------:R1:W-:Y:S04]  /*26780*/  STL [R1+0x414], R14 ;  /* 0x0004140e01007387 */ /* 0x0003e80000100800 */
[----:B-1----:R-:W5:Y:S04]  /*26790*/  LDL.LU R16, [R1+0x594] ;  /* 0x0005940001107983 */ /* 0x002f680000300800 */
[----:B------:R1:W-:Y:S02]  /*267a0*/  LDGSTS.E [R6+0x1a00], desc[UR22][R4.64], P2 ;  /* 0x01a0000004067fae */ /* 0x0003e400091a1016 */
[----:B-1----:R-:W-:Y:S01]  /*267b0*/  IMAD.MOV.U32 R4, RZ, RZ, R8 ;  /* 0x000000ffff047224 */ /* 0x002fe200078e0008 */
[----:B------:R-:W-:Y:S01]  /*267c0*/  MOV R5, R14 ;  /* 0x0000000e00057202 */ /* 0x000fe20000000f00 */
[----:B------:R-:W5:Y:S04]  /*267d0*/  LDL.LU R8, [R1+0x5d8] ;  /* 0x0005d80001087983 */ /* 0x000f680000300800 */
[----:B------:R-:W5:Y:S04]  /*267e0*/  LDL.LU R14, [R1+0x618] ;  /* 0x00061800010e7983 */ /* 0x000f680000300800 */
[----:B------:R1:W-:Y:S01]  /*267f0*/  LDGSTS.E [R6+0x1e00], desc[UR22][R4.64], P2 ;  /* 0x01e0000004067fae */ /* 0x0003e200091a1016 */
[----:B------:R-:W-:-:S05]  /*26800*/  IADD3 R17, P4, PT, R17, R134, RZ ;  /* 0x0000008611117210 */ /* 0x000fca0007f9e0ff */
[----:B------:R4:W-:Y:S01]  /*26810*/  STL [R1+0x458], R17 ;  /* 0x0004581101007387 */ /* 0x0009e20000100800 */
[----:B------:R-:W-:Y:S01]  /*26820*/  IADD3 R7, P5, PT, R7, R134, RZ ;  /* 0x0000008607077210 */ /* 0x000fe20007fbe0ff */
[----:B----4-:R-:W-:Y:S02]  /*26830*/  IMAD.X R18, R18, 0x1, R135, P4 ;  /* 0x0000000112127824 */ /* 0x010fe400020e0687 */
[----:B-1----:R-:W-:Y:S02]  /*26840*/  IMAD.MOV.U32 R4, RZ, RZ, R17 ;  /* 0x000000ffff047224 */ /* 0x002fe400078e0011 */
[----:B------:R-:W-:Y:S01]  /*26850*/  IMAD.X R11, R11, 0x1, R135, P5 ;  /* 0x000000010b0b7824 */ /* 0x000fe200028e0687 */
        /* <DEDUP_REMOVED lines=9> */
[----:B----4-:R-:W4:Y:S04]  /*268f0*/  LDL.LU R7, [R1+0x260] ;  /* 0x0002600001077983 */ /* 0x010f280000300800 */
[----:B------:R1:W-:Y:S04]  /*26900*/  LDGSTS.E [R6+0x2600], desc[UR22][R4.64], P2 ;  /* 0x0260000004067fae */ /* 0x0003e800091a1016 */
[----:B------:R-:W4:Y:S01]  /*26910*/  LDL.LU R11, [R1+0x2a0] ;  /* 0x0002a000010b7983 */ /* 0x000f220000300800 */
[----:B------:R-:W-:-:S02]  /*26920*/  IADD3 R19, P4, PT, R19, R134, RZ ;  /* 0x0000008613137210 */ /* 0x000fc40007f9e0ff */
[----:B------:R-:W-:-:S03]  /*26930*/  IADD3 R10, P5, PT, R10, R134, RZ ;  /* 0x000000860a0a7210 */ /* 0x000fc60007fbe0ff */
[----:B------:R-:W-:Y:S02]  /*26940*/  IMAD.X R20, R20, 0x1, R135, P4 ;  /* 0x0000000114147824 */ /* 0x000fe400020e0687 */
[----:B-1----:R-:W-:Y:S02]  /*26950*/  IMAD.MOV.U32 R4, RZ, RZ, R19 ;  /* 0x000000ffff047224 */ /* 0x002fe400078e0013 */
[----:B------:R-:W-:Y:S01]  /*26960*/  IMAD.MOV.U32 R5, RZ, RZ, R20 ;  /* 0x000000ffff057224 */ /* 0x000fe200078e0014 */
[----:B------:R-:W-:Y:S01]  /*26970*/  STL [R1+0x4d8], R19 ;  /* 0x0004d81301007387 */ /* 0x000fe20000100800 */
[----:B--2---:R-:W-:-:S03]  /*26980*/  IMAD.X R15, R15, 0x1, R135, P5 ;  /* 0x000000010f0f7824 */ /* 0x004fc600028e0687 */
[----:B------:R-:W-:Y:S04]  /*26990*/  STL [R1+0x4d4], R20 ;  /* 0x0004d41401007387 */ /* 0x000fe80000100800 */
[----:B------:R1:W-:Y:S04]  /*269a0*/  STL [R1+0x518], R10 ;  /* 0x0005180a01007387 */ /* 0x0003e80000100800 */
[----:B------:R2:W-:Y:S01]  /*269b0*/  LDGSTS.E [R6+0x2a00], desc[UR22][R4.64], P2 ;  /* 0x02a0000004067fae */ /* 0x0005e200091a1016 */
[----:B---3--:R-:W-:-:S03]  /*269c0*/  IADD3 R9, P4, PT, R9, R134, RZ ;  /* 0x0000008609097210 */ /* 0x008fc60007f9e0ff */
[----:B------:R3:W-:Y:S01]  /*269d0*/  STL [R1+0x514], R15 ;  /* 0x0005140f01007387 */ /* 0x0007e20000100800 */
[----:B------:R-:W-:Y:S01]  /*269e0*/  IADD3 R12, P5, PT, R12, R134, RZ ;  /* 0x000000860c0c7210 */ /* 0x000fe20007fbe0ff */
[----:B--2---:R-:W-:Y:S01]  /*269f0*/  IMAD.MOV.U32 R4, RZ, RZ, R10 ;  /* 0x000000ffff047224 */ /* 0x004fe200078e000a */
[----:B------:R-:W-:Y:S01]  /*26a00*/  MOV R5, R15 ;  /* 0x0000000f00057202 */ /* 0x000fe20000000f00 */
[----:B-1----:R-:W2:Y:S04]  /*26a10*/  LDL.LU R10, [R1+0x25c] ;  /* 0x00025c00010a7983 */ /* 0x002ea80000300800 */
[----:B---3--:R-:W3:Y:S04]  /*26a20*/  LDL.LU R15, [R1+0x29c] ;  /* 0x00029c00010f7983 */ /* 0x008ee80000300800 */
[----:B------:R1:W-:Y:S04]  /*26a30*/  LDGSTS.E [R6+0x2e00], desc[UR22][R4.64], P2 ;  /* 0x02e0000004067fae */ /* 0x0003e800091a1016 */
[----:B------:R5:W-:Y:S01]  /*26a40*/  STL [R1+0x558], R9 ;  /* 0x0005580901007387 */ /* 0x000be20000100800 */
[----:B-1----:R-:W-:-:S02]  /*26a50*/  IMAD.MOV.U32 R4, RZ, RZ, R9 ;  /* 0x000000ffff047224 */ /* 0x002fc400078e0009 */
[----:B-----5:R-:W-:-:S04]  /*26a60*/  IMAD.X R13, R13, 0x1, R135, P4 ;  /* 0x000000010d0d7824 */ /* 0x020fc800020e0687 */
[----:B------:R-:W-:Y:S01]  /*26a70*/  IMAD.MOV.U32 R5, RZ, RZ, R13 ;  /* 0x000000ffff057224 */ /* 0x000fe200078e000d */
[----:B------:R1:W-:Y:S01]  /*26a80*/  STL [R1+0x554], R13 ;  /* 0x0005540d01007387 */ /* 0x0003e20000100800 */
[----:B------:R-:W-:-:S03]  /*26a90*/  IMAD.X R16, R16, 0x1, R135, P5 ;  /* 0x0000000110107824 */ /* 0x000fc600028e0687 */
[----:B------:R5:W-:Y:S04]  /*26aa0*/  STL [R1+0x598], R12 ;  /* 0x0005980c01007387 */ /* 0x000be80000100800 */
[----:B------:R-:W3:Y:S04]  /*26ab0*/  LDL.LU R9, [R1+0x2e0] ;  /* 0x0002e00001097983 */ /* 0x000ee80000300800 */
[----:B------:R5:W-:Y:S04]  /*26ac0*/  STL [R1+0x594], R16 ;  /* 0x0005941001007387 */ /* 0x000be80000100800 */
[----:B------:R5:W-:Y:S04]  /*26ad0*/  LDGSTS.E [R6+0x3200], desc[UR22][R4.64], P2 ;  /* 0x0320000004067fae */ /* 0x000be800091a1016 */
[----:B-1----:R-:W3:Y:S01]  /*26ae0*/  LDL.LU R13, [R1+0x320] ;  /* 0x00032000010d7983 */ /* 0x002ee20000300800 */
[----:B------:R-:W-:Y:S01]  /*26af0*/  IADD3 R8, P4, PT, R8, R134, RZ ;  /* 0x0000008608087210 */ /* 0x000fe20007f9e0ff */
[----:B-----5:R-:W-:-:S02]  /*26b00*/  IMAD.MOV.U32 R4, RZ, RZ, R12 ;  /* 0x000000ffff047224 */ /* 0x020fc400078e000c */
[----:B------:R-:W5:Y:S01]  /*26b10*/  LDL.LU R12, [R1+0x2dc] ;  /* 0x0002dc00010c7983 */ /* 0x000f620000300800 */
[----:B------:R-:W-:-:S03]  /*26b20*/  IMAD.MOV.U32 R5, RZ, RZ, R16 ;  /* 0x000000ffff057224 */ /* 0x000fc600078e0010 */
[----:B------:R-:W5:Y:S01]  /*26b30*/  LDL.LU R16, [R1+0x31c] ;  /* 0x00031c0001107983 */ /* 0x000f620000300800 */
[----:B------:R-:W-:-:S03]  /*26b40*/  IADD3 R14, P5, PT, R14, R134, RZ ;  /* 0x000000860e0e7210 */ /* 0x000fc60007fbe0ff */
[----:B------:R1:W-:Y:S04]  /*26b50*/  LDGSTS.E [R6+0x3600], desc[UR22][R4.64], P2 ;  /* 0x0360000004067fae */ /* 0x0003e800091a1016 */
[----:B------:R-:W-:Y:S01]  /*26b60*/  STL [R1+0x5d8], R8 ;  /* 0x0005d80801007387 */ /* 0x000fe20000100800 */
[----:B-1----:R-:W-:Y:S02]  /*26b70*/  IMAD.MOV.U32 R4, RZ, RZ, R8 ;  /* 0x000000ffff047224 */ /* 0x002fe400078e0008 */
[----:B------:R-:W-:-:S04]  /*26b80*/  IMAD.X R17, R17, 0x1, R135, P4 ;  /* 0x0000000111117824 */ /* 0x000fc800020e0687 */
        /* <DEDUP_REMOVED lines=8> */
[----:B----4-:R-:W-:Y:S01]  /*26c10*/  MOV R5, R18 ;  /* 0x0000001200057202 */ /* 0x010fe20000000f00 */
[----:B------:R-:W-:-:S02]  /*26c20*/  IMAD.MOV.U32 R4, RZ, RZ, R14 ;  /* 0x000000ffff047224 */ /* 0x000fc400078e000e */
[----:B-1----:R-:W4:Y:S04]  /*26c30*/  LDL.LU R18, [R1+0x35c] ;  /* 0x00035c0001127983 */ /* 0x002f280000300800 */
[----:B------:R-:W4:Y:S01]  /*26c40*/  LDL.LU R14, [R1+0x39c] ;  /* 0x00039c00010e7983 */ /* 0x000f220000300800 */
[-C--:B------:R-:W-:Y:S02]  /*26c50*/  IADD3 R7, P4, PT, R7, R134.reuse, RZ ;  /* 0x0000008607077210 */ /* 0x080fe40007f9e0ff */
        /* <DEDUP_REMOVED lines=10> */
[----:B---3--:R-:W-:-:S03]  /*26d00*/  IMAD.X R15, R15, 0x1, R135, P5 ;  /* 0x000000010f0f7824 */ /* 0x008fc600028e0687 */
[----:B------:R2:W-:Y:S04]  /*26d10*/  LDGSTS.E [R6+0x280], desc[UR22][R4.64], P2 ;  /* 0x0028000004067fae */ /* 0x0005e800091a1016 */
[----:B-1----:R-:W3:Y:S04]  /*26d20*/  LDL.LU R10, [R1+0x3e0] ;  /* 0x0003e000010a7983 */ /* 0x002ee80000300800 */
[----:B------:R-:W3:Y:S01]  /*26d30*/  LDL.LU R7, [R1+0x420] ;  /* 0x0004200001077983 */ /* 0x000ee20000300800 */
[----:B--2---:R-:W-:-:S03]  /*26d40*/  IMAD.MOV.U32 R5, RZ, RZ, R15 ;  /* 0x000000ffff057224 */ /* 0x004fc600078e000f */
[----:B------:R1:W-:Y:S01]  /*26d50*/  STL [R1+0x29c], R15 ;  /* 0x00029c0f01007387 */ /* 0x0003e20000100800 */
[----:B------:R-:W-:-:S05]  /*26d60*/  IMAD.MOV.U32 R4, RZ, RZ, R11 ;  /* 0x000000ffff047224 */ /* 0x000fca00078e000b */
[----:B------:R2:W-:Y:S04]  /*26d70*/  LDGSTS.E [R6+0x680], desc[UR22][R4.64], P2 ;  /* 0x0068000004067fae */ /* 0x0005e800091a1016 */
[----:B-1----:R-:W3:Y:S04]  /*26d80*/  LDL.LU R15, [R1+0x3dc] ;  /* 0x0003dc00010f7983 */ /* 0x002ee80000300800 */
[----:B------:R-:W3:Y:S01]  /*26d90*/  LDL.LU R11, [R1+0x41c] ;  /* 0x00041c00010b7983 */ /* 0x000ee20000300800 */
[----:B------:R-:W-:-:S05]  /*26da0*/  IADD3 R9, P4, PT, R9, R134, RZ ;  /* 0x0000008609097210 */ /* 0x000fca0007f9e0ff */
[----:B------:R1:W-:Y:S01]  /*26db0*/  STL [R1+0x2e0], R9 ;  /* 0x0002e00901007387 */ /* 0x0003e20000100800 */
[----:B--2---:R-:W-:Y:S01]  /*26dc0*/  IMAD.MOV.U32 R4, RZ, RZ, R9 ;  /* 0x000000ffff047224 */ /* 0x004fe200078e0009 */
[----:B------:R-:W-:Y:S01]  /*26dd0*/  IADD3 R13, P5, PT, R13, R134, RZ ;  /* 0x000000860d0d7210 */ /* 0x000fe20007fbe0ff */
[----:B-----5:R-:W-:-:S04]  /*26de0*/  IMAD.X R12, R12, 0x1, R135, P4 ;  /* 0x000000010c0c7824 */ /* 0x020fc800020e0687 */
[----:B------:R-:W-:Y:S01]  /*26df0*/  IMAD.X R16, R16, 0x1, R135, P5 ;  /* 0x0000000110107824 */ /* 0x000fe200028e0687 */
[----:B------:R2:W-:Y:S01]  /*26e00*/  STL [R1+0x2dc], R12 ;  /* 0x0002dc0c01007387 */ /* 0x0005e20000100800 */
[----:B------:R-:W-:-:S03]  /*26e10*/  IMAD.MOV.U32 R5, RZ, RZ, R12 ;  /* 0x000000ffff057224 */ /* 0x000fc600078e000c */
[----:B------:R-:W-:Y:S04]  /*26e20*/  STL [R1+0x320], R13 ;  /* 0x0003200d01007387 */ /* 0x000fe80000100800 */
[----:B-1----:R-:W5:Y:S04]  /*26e30*/  LDL.LU R9, [R1+0x460] ;  /* 0x0004600001097983 */ /* 0x002f680000300800 */
[----:B------:R1:W-:Y:S04]  /*26e40*/  STL [R1+0x31c], R16 ;  /* 0x00031c1001007387 */ /* 0x0003e80000100800 */
[----:B------:R1:W-:Y:S04]  /*26e50*/  LDGSTS.E [R6+0xa80], desc[UR22][R4.64], P2 ;  /* 0x00a8000004067fae */ /* 0x0003e800091a1016 */
[----:B--2---:R-:W2:Y:S01]  /*26e60*/  LDL.LU R12, [R1+0x4a0] ;  /* 0x0004a000010c7983 */ /* 0x004ea20000300800 */
[----:B-1----:R-:W-:-:S03]  /*26e70*/  IMAD.MOV.U32 R5, RZ, RZ, R16 ;  /* 0x000000ffff057224 */ /* 0x002fc600078e0010 */
[----:B------:R-:W2:Y:S01]  /*26e80*/  LDL.LU R16, [R1+0x45c] ;  /* 0x00045c0001107983 */ /* 0x000ea20000300800 */
[----:B------:R-:W-:-:S03]  /*26e90*/  MOV R4, R13 ;  /* 0x0000000d00047202 */ /* 0x000fc60000000f00 */
[----:B------:R-:W2:Y:S04]  /*26ea0*/  LDL.LU R13, [R1+0x49c] ;  /* 0x00049c00010d7983 */ /* 0x000ea80000300800 */
[----:B------:R1:W-:Y:S01]  /*26eb0*/  LDGSTS.E [R6+0xe80], desc[UR22][R4.64], P2 ;  /* 0x00e8000004067fae */ /* 0x0003e200091a1016 */
[-C--:B------:R-:W-:Y:S02]  /*26ec0*/  IADD3 R17, P4, PT, R17, R134.reuse, RZ ;  /* 0x0000008611117210 */ /* 0x080fe40007f9e0ff */
[----:B------:R-:W-:-:S03]  /*26ed0*/  IADD3 R8, P5, PT, R8, R134, RZ ;  /* 0x0000008608087210 */ /* 0x000fc60007fbe0ff */
[----:B------:R1:W-:Y:S01]  /*26ee0*/  STL [R1+0x360], R17 ;  /* 0x0003601101007387 */ /* 0x0003e20000100800 */
[--C-:B----4-:R-:W-:Y:S02]  /*26ef0*/  IMAD.X R18, R18, 0x1, R135.reuse, P4 ;  /* 0x0000000112127824 */ /* 0x110fe400020e0687 */
[----:B------:R-:W-:-:S03]  /*26f00*/  IMAD.X R14, R14, 0x1, R135, P5 ;  /* 0x000000010e0e7824 */ /* 0x000fc600028e0687 */
        /* <DEDUP_REMOVED lines=16> */
[----:B------:R-:W-:-:S03]  /*27010*/  IADD3 R7, P5, PT, R7, R134, RZ ;  /* 0x0000008607077210 */ /* 0x000fc60007fbe0ff */
[----:B------:R3:W-:Y:S01]  /*27020*/  STL [R1+0x3e0], R10 ;  /* 0x0003e00a01007387 */ /* 0x0007e20000100800 */
[----:B-1----:R-:W-:Y:S02]  /*27030*/  IMAD.MOV.U32 R4, RZ, RZ, R10 ;  /* 0x000000ffff047224 */ /* 0x002fe400078e000a */
[--C-:B------:R-:W-:Y:S02]  /*27040*/  IMAD.X R15, R15, 0x1, R135.reuse, P4 ;  /* 0x000000010f0f7824 */ /* 0x100fe400020e0687 */
[----:B------:R-:W-:-:S03]  /*27050*/  IMAD.X R11, R11, 0x1, R135, P5 ;  /* 0x000000010b0b7824 */ /* 0x000fc600028e0687 */
[----:B------:R1:W-:Y:S01]  /*27060*/  STL [R1+0x3dc], R15 ;  /* 0x0003dc0f01007387 */ /* 0x0003e20000100800 */
[----:B------:R-:W-:-:S03]  /*27070*/  IMAD.MOV.U32 R5, RZ, RZ, R15 ;  /* 0x000000ffff057224 */ /* 0x000fc600078e000f */
[----:B------:R1:W-:Y:S04]  /*27080*/  STL [R1+0x420], R7 ;  /* 0x0004200701007387 */ /* 0x0003e80000100800 */
[----:B---3--:R-:W3:Y:S04]  /*27090*/  LDL.LU R10, [R1+0x55c] ;  /* 0x00055c00010a7983 */ /* 0x008ee80000300800 */
[----:B------:R5:W-:Y:S04]  /*270a0*/  STL [R1+0x41c], R11 ;  /* 0x00041c0b01007387 */ /* 0x000be80000100800 */
[----:B-1----:R-:W3:Y:S04]  /*270b0*/  LDL.LU R15, [R1+0x59c] ;  /* 0x00059c00010f7983 */ /* 0x002ee80000300800 */
[----:B------:R1:W-:Y:S02]  /*270c0*/  LDGSTS.E [R6+0x1a80], desc[UR22][R4.64], P2 ;  /* 0x01a8000004067fae */ /* 0x0003e400091a1016 */
[----:B-1----:R-:W-:Y:S01]  /*270d0*/  MOV R4, R7 ;  /* 0x0000000700047202 */ /* 0x002fe20000000f00 */
[----:B------:R-:W-:Y:S01]  /*270e0*/  IMAD.MOV.U32 R5, RZ, RZ, R11 ;  /* 0x000000ffff057224 */ /* 0x000fe200078e000b */
[----:B------:R-:W3:Y:S01]  /*270f0*/  LDL.LU R7, [R1+0x5e0] ;  /* 0x0005e00001077983 */ /* 0x000ee20000300800 */
[----:B-----5:R-:W-:-:S03]  /*27100*/  IADD3 R9, P4, PT, R9, R134, RZ ;  /* 0x0000008609097210 */ /* 0x020fc60007f9e0ff */
[----:B------:R-:W5:Y:S04]  /*27110*/  LDL.LU R11, [R1+0x620] ;  /* 0x00062000010b7983 */ /* 0x000f680000300800 */
[----:B------:R1:W-:Y:S04]  /*27120*/  STL [R1+0x460], R9 ;  /* 0x0004600901007387 */ /* 0x0003e80000100800 */
[----:B------:R1:W-:Y:S01]  /*27130*/  LDGSTS.E [R6+0x1e80], desc[UR22][R4.64], P2 ;  /* 0x01e8000004067fae */ /* 0x0003e200091a1016 */
[----:B--2---:R-:W-:Y:S01]  /*27140*/  IADD3 R12, P5, PT, R12, R134, RZ ;  /* 0x000000860c0c7210 */ /* 0x004fe20007fbe0ff */
[----:B------:R-:W-:-:S02]  /*27150*/  IMAD.X R16, R16, 0x1, R135, P4 ;  /* 0x0000000110107824 */ /* 0x000fc400020e0687 */
        /* <DEDUP_REMOVED lines=11> */
[----:B--2---:R-:W2:Y:S04]  /*27210*/  LDL.LU R12, [R1+0x268] ;  /* 0x00026800010c7983 */ /* 0x004ea80000300800 */
[----:B------:R1:W-:Y:S04]  /*27220*/  LDGSTS.E [R6+0x2680], desc[UR22][R4.64], P2 ;  /* 0x0268000004067fae */ /* 0x0003e800091a1016 */
[----:B------:R-:W2:Y:S01]  /*27230*/  LDL.LU R13, [R1+0x2a8] ;  /* 0x0002a800010d7983 */ /* 0x000ea20000300800 */
        /* <DEDUP_REMOVED lines=11> */
[----:B----4-:R-:W-:-:S03]  /*272f0*/  MOV R4, R17 ;  /* 0x0000001100047202 */ /* 0x010fc60000000f00 */
        /* <DEDUP_REMOVED lines=11> */
[----:B------:R-:W-:-:S03]  /*273b0*/  IMAD.X R15, R15, 0x1, R135, P5 ;  /* 0x000000010f0f7824 */ /* 0x000fc600028e0687 */
[----:B------:R3:W-:Y:S04]  /*273c0*/  STL [R1+0x5a0], R14 ;  /* 0x0005a00e01007387 */ /* 0x0007e80000100800 */
[----:B------:R-:W4:Y:S04]  /*273d0*/  LDL.LU R8, [R1+0x2e8] ;  /* 0x0002e80001087983 */ /* 0x000f280000300800 */
[----:B------:R3:W-:Y:S04]  /*273e0*/  STL [R1+0x59c], R15 ;  /* 0x00059c0f01007387 */ /* 0x0007e80000100800 */
[----:B------:R3:W-:Y:S04]  /*273f0*/  LDGSTS.E [R6+0x3280], desc[UR22][R4.64], P2 ;  /* 0x0328000004067fae */ /* 0x0007e800091a1016 */
[----:B-1----:R-:W4:Y:S01]  /*27400*/  LDL.LU R10, [R1+0x328] ;  /* 0x00032800010a7983 */ /* 0x002f220000300800 */
[----:B------:R-:W-:Y:S01]  /*27410*/  IADD3 R7, P4, PT, R7, R134, RZ ;  /* 0x0000008607077210 */ /* 0x000fe20007f9e0ff */
[----:B---3--:R-:W-:-:S02]  /*27420*/  IMAD.MOV.U32 R4, RZ, RZ, R14 ;  /* 0x000000ffff047224 */ /* 0x008fc400078e000e */
[----:B------:R-:W3:Y:S01]  /*27430*/  LDL.LU R14, [R1+0x2e4] ;  /* 0x0002e400010e7983 */ /* 0x000ee20000300800 */
[----:B------:R-:W-:Y:S01]  /*27440*/  IMAD.MOV.U32 R5, RZ, RZ, R15 ;  /* 0x000000ffff057224 */ /* 0x000fe200078e000f */
[----:B-----5:R-:W-:Y:S02]  /*27450*/  IADD3 R11, P5, PT, R11, R134, RZ ;  /* 0x000000860b0b7210 */ /* 0x020fe40007fbe0ff */
[----:B------:R-:W5:Y:S04]  /*27460*/  LDL.LU R15, [R1+0x324] ;  /* 0x00032400010f7983 */ /* 0x000f680000300800 */
        /* <DEDUP_REMOVED lines=12> */
[----:B--2---:R-:W-:Y:S01]  /*27530*/  IMAD.MOV.U32 R5, RZ, RZ, R16 ;  /* 0x000000ffff057224 */ /* 0x004fe200078e0010 */
[----:B------:R-:W-:-:S02]  /*27540*/  MOV R4, R11 ;  /* 0x0000000b00047202 */ /* 0x000fc40000000f00 */
[----:B-1----:R-:W2:Y:S04]  /*27550*/  LDL.LU R16, [R1+0x364] ;  /* 0x0003640001107983 */ /* 0x002ea80000300800 */
[----:B------:R-:W2:Y:S01]  /*27560*/  LDL.LU R11, [R1+0x3a4] ;  /* 0x0003a400010b7983 */ /* 0x000ea20000300800 */
        /* <DEDUP_REMOVED lines=8> */
[----:B----4-:R-:W-:-:S04]  /*275f0*/  IMAD.X R17, R17, 0x1, R135, P4 ;  /* 0x0000000111117824 */ /* 0x010fc800020e0687 */
[----:B------:R-:W-:Y:S01]  /*27600*/  IMAD.MOV.U32 R5, RZ, RZ, R17 ;  /* 0x000000ffff057224 */ /* 0x000fe200078e0011 */
[----:B------:R1:W-:Y:S01]  /*27610*/  STL [R1+0x264], R17 ;  /* 0x0002641101007387 */ /* 0x0003e20000100800 */
[----:B------:R-:W-:-:S03]  /*27620*/  IMAD.X R18, R18, 0x1, R135, P5 ;  /* 0x0000000112127824 */ /* 0x000fc600028e0687 */
[----:B------:R4:W-:Y:S04]  /*27630*/  LDGSTS.E [R6+0x300], desc[UR22][R4.64], P2 ;  /* 0x0030000004067fae */ /* 0x0009e800091a1016 */
[----:B-1----:R-:W2:Y:S04]  /*27640*/  LDL.LU R17, [R1+0x3e8] ;  /* 0x0003e80001117983 */ /* 0x002ea80000300800 */
[----:B------:R-:W2:Y:S01]  /*27650*/  LDL.LU R12, [R1+0x428] ;  /* 0x00042800010c7983 */ /* 0x000ea20000300800 */
[----:B----4-:R-:W-:-:S03]  /*27660*/  IMAD.MOV.U32 R5, RZ, RZ, R18 ;  /* 0x000000ffff057224 */ /* 0x010fc600078e0012 */
[----:B------:R1:W-:Y:S01]  /*27670*/  STL [R1+0x2a4], R18 ;  /* 0x0002a41201007387 */ /* 0x0003e20000100800 */
[----:B------:R-:W-:-:S05]  /*27680*/  IMAD.MOV.U32 R4, RZ, RZ, R13 ;  /* 0x000000ffff047224 */ /* 0x000fca00078e000d */
[----:B------:R4:W-:Y:S04]  /*27690*/  LDGSTS.E [R6+0x700], desc[UR22][R4.64], P2 ;  /* 0x0070000004067fae */ /* 0x0009e800091a1016 */
[----:B-1----:R-:W2:Y:S04]  /*276a0*/  LDL.LU R18, [R1+0x3e4] ;  /* 0x0003e40001127983 */ /* 0x002ea80000300800 */
[----:B------:R-:W2:Y:S01]  /*276b0*/  LDL.LU R13, [R1+0x424] ;  /* 0x00042400010d7983 */ /* 0x000ea20000300800 */
[----:B------:R-:W-:-:S05]  /*276c0*/  IADD3 R8, P4, PT, R8, R134, RZ ;  /* 0x0000008608087210 */ /* 0x000fca0007f9e0ff */
[----:B------:R-:W-:Y:S01]  /*276d0*/  STL [R1+0x2e8], R8 ;  /* 0x0002e80801007387 */ /* 0x000fe20000100800 */
[----:B----4-:R-:W-:Y:S01]  /*276e0*/  IMAD.MOV.U32 R4, RZ, RZ, R8 ;  /* 0x000000ffff047224 */ /* 0x010fe200078e0008 */
[----:B------:R-:W-:Y:S01]  /*276f0*/  IADD3 R10, P5, PT, R10, R134, RZ ;  /* 0x000000860a0a7210 */ /* 0x000fe20007fbe0ff */
[----:B---3--:R-:W-:-:S04]  /*27700*/  IMAD.X R14, R14, 0x1, R135, P4 ;  /* 0x000000010e0e7824 */ /* 0x008fc800020e0687 */
[----:B-----5:R-:W-:Y:S01]  /*27710*/  IMAD.X R15, R15, 0x1, R135, P5 ;  /* 0x000000010f0f7824 */ /* 0x020fe200028e0687 */
[----:B------:R1:W-:Y:S01]  /*27720*/  STL [R1+0x2e4], R14 ;  /* 0x0002e40e01007387 */ /* 0x0003e20000100800 */
[----:B------:R-:W-:-:S03]  /*27730*/  MOV R5, R14 ;  /* 0x0000000e00057202 */ /* 0x000fc60000000f00 */
[----:B------:R-:W-:Y:S04]  /*27740*/  STL [R1+0x328], R10 ;  /* 0x0003280a01007387 */ /* 0x000fe80000100800 */
[----:B------:R3:W-:Y:S04]  /*27750*/  LDGSTS.E [R6+0xb00], desc[UR22][R4.64], P2 ;  /* 0x00b0000004067fae */ /* 0x0007e800091a1016 */
[----:B-1----:R-:W4:Y:S04]  /*27760*/  LDL.LU R14, [R1+0x468] ;  /* 0x00046800010e7983 */ /* 0x002f280000300800 */
[----:B------:R1:W-:Y:S04]  /*27770*/  STL [R1+0x324], R15 ;  /* 0x0003240f01007387 */ /* 0x0003e80000100800 */
[----:B------:R-:W5:Y:S01]  /*27780*/  LDL.LU R8, [R1+0x4a8] ;  /* 0x0004a80001087983 */ /* 0x000f620000300800 */
[----:B---3--:R-:W-:-:S03]  /*27790*/  IMAD.MOV.U32 R5, RZ, RZ, R15 ;  /* 0x000000ffff057224 */ /* 0x008fc600078e000f */
[----:B-1----:R-:W3:Y:S01]  /*277a0*/  LDL.LU R15, [R1+0x464] ;  /* 0x00046400010f7983 */ /* 0x002ee20000300800 */
[----:B------:R-:W-:-:S03]  /*277b0*/  IMAD.MOV.U32 R4, RZ, RZ, R10 ;  /* 0x000000ffff047224 */ /* 0x000fc600078e000a */
[----:B------:R-:W3:Y:S04]  /*277c0*/  LDL.LU R10, [R1+0x4a4] ;  /* 0x0004a400010a7983 */ /* 0x000ee80000300800 */
[----:B------:R1:W-:Y:S01]  /*277d0*/  LDGSTS.E [R6+0xf00], desc[UR22][R4.64], P2 ;  /* 0x00f0000004067fae */ /* 0x0003e200091a1016 */
[-C--:B------:R-:W-:Y:S02]  /*277e0*/  IADD3 R9, P4, PT, R9, R134.reuse, RZ ;  /* 0x0000008609097210 */ /* 0x080fe40007f9e0ff */
[----:B------:R-:W-:-:S03]  /*277f0*/  IADD3 R7, P5, PT, R7, R134, RZ ;  /* 0x0000008607077210 */ /* 0x000fc60007fbe0ff */
[----:B------:R1:W-:Y:S01]  /*27800*/  STL [R1+0x368], R9 ;  /* 0x0003680901007387 */ /* 0x0003e20000100800 */
[--C-:B--2---:R-:W-:Y:S02]  /*27810*/  IMAD.X R16, R16, 0x1, R135.reuse, P4 ;  /* 0x0000000110107824 */ /* 0x104fe400020e0687 */
[----:B------:R-:W-:-:S03]  /*27820*/  IMAD.X R11, R11, 0x1, R135, P5 ;  /* 0x000000010b0b7824 */ /* 0x000fc600028e0687 */
[----:B------:R-:W-:Y:S04]  /*27830*/  STL [R1+0x364], R16 ;  /* 0x0003641001007387 */ /* 0x000fe80000100800 */
[----:B------:R-:W-:Y:S01]  /*27840*/  STL [R1+0x3a8], R7 ;  /* 0x0003a80701007387 */ /* 0x000fe20000100800 */
[----:B-1----:R-:W-:-:S03]  /*27850*/  IMAD.MOV.U32 R4, RZ, RZ, R9 ;  /* 0x000000ffff047224 */ /* 0x002fc600078e0009 */
[----:B------:R-:W2:Y:S01]  /*27860*/  LDL.LU R19, [R1+0x4e8] ;  /* 0x0004e80001137983 */ /* 0x000ea20000300800 */
[----:B------:R-:W-:-:S03]  /*27870*/  IMAD.MOV.U32 R5, RZ, RZ, R16 ;  /* 0x000000ffff057224 */ /* 0x000fc600078e0010 */
[----:B------:R1:W-:Y:S04]  /*27880*/  STL [R1+0x3a4], R11 ;  /* 0x0003a40b01007387 */ /* 0x0003e80000100800 */
[----:B------:R-:W2:Y:S04]  /*27890*/  LDL.LU R9, [R1+0x528] ;  /* 0x0005280001097983 */ /* 0x000ea80000300800 */
[----:B------:R-:W2:Y:S04]  /*278a0*/  LDL.LU R20, [R1+0x4e4] ;  /* 0x0004e40001147983 */ /* 0x000ea80000300800 */
[----:B------:R1:W-:Y:S02]  /*278b0*/  LDGSTS.E [R6+0x1300], desc[UR22][R4.64], P2 ;  /* 0x0130000004067fae */ /* 0x0003e400091a1016 */
[----:B-1----:R-:W-:-:S02]  /*278c0*/  IMAD.MOV.U32 R5, RZ, RZ, R11 ;  /* 0x000000ffff057224 */ /* 0x002fc400078e000b */
[----:B------:R-:W2:Y:S01]  /*278d0*/  LDL.LU R11, [R1+0x524] ;  /* 0x00052400010b7983 */ /* 0x000ea20000300800 */
[----:B------:R-:W-:-:S03]  /*278e0*/  IMAD.MOV.U32 R4, RZ, RZ, R7 ;  /* 0x000000ffff047224 */ /* 0x000fc600078e0007 */
[----:B------:R-:W2:Y:S04]  /*278f0*/  LDL.LU R7, [R1+0x568] ;  /* 0x0005680001077983 */ /* 0x000ea80000300800 */
[----:B------:R-:W2:Y:S04]  /*27900*/  LDL.LU R16, [R1+0x5a8] ;  /* 0x0005a80001107983 */ /* 0x000ea80000300800 */
        /* <DEDUP_REMOVED lines=9> */
[----:B------:R-:W2:Y:S01]  /*279a0*/  LDL.LU R17, [R1+0x564] ;  /* 0x0005640001117983 */ /* 0x000ea20000300800 */
[----:B------:R-:W-:-:S03]  /*279b0*/  MOV R5, R18 ;  /* 0x0000001200057202 */ /* 0x000fc60000000f00 */
[----:B------:R1:W-:Y:S04]  /*279c0*/  STL [R1+0x424], R13 ;  /* 0x0004240d01007387 */ /* 0x0003e80000100800 */
[----:B-1----:R-:W2:Y:S04]  /*279d0*/  LDL.LU R18, [R1+0x5a4] ;  /* 0x0005a40001127983 */ /* 0x002ea80000300800 */
[----:B------:R1:W-:Y:S02]  /*279e0*/  LDGSTS.E [R6+0x1b00], desc[UR22][R4.64], P2 ;  /* 0x01b0000004067fae */ /* 0x0003e400091a1016 */
[----:B-1----:R-:W-:-:S02]  /*279f0*/  IMAD.MOV.U32 R4, RZ, RZ, R12 ;  /* 0x000000ffff047224 */ /* 0x002fc400078e000c */
[----:B------:R-:W-:Y:S01]  /*27a00*/  IMAD.MOV.U32 R5, RZ, RZ, R13 ;  /* 0x000000ffff057224 */ /* 0x000fe200078e000d */
[----:B------:R-:W2:Y:S04]  /*27a10*/  LDL.LU R12, [R1+0x5e8] ;  /* 0x0005e800010c7983 */ /* 0x000ea80000300800 */
[----:B------:R-:W2:Y:S04]  /*27a20*/  LDL.LU R13, [R1+0x628] ;  /* 0x00062800010d7983 */ /* 0x000ea80000300800 */
[----:B------:R1:W-:Y:S01]  /*27a30*/  LDGSTS.E [R6+0x1f00], desc[UR22][R4.64], P2 ;  /* 0x01f0000004067fae */ /* 0x0003e200091a1016 */
[----:B----4-:R-:W-:-:S05]  /*27a40*/  IADD3 R14, P4, PT, R14, R134, RZ ;  /* 0x000000860e0e7210 */ /* 0x010fca0007f9e0ff */
[----:B------:R4:W-:Y:S01]  /*27a50*/  STL [R1+0x468], R14 ;  /* 0x0004680e01007387 */ /* 0x0009e20000100800 */
[----:B-----5:R-:W-:Y:S01]  /*27a60*/  IADD3 R8, P5, PT, R8, R134, RZ ;  /* 0x0000008608087210 */ /* 0x020fe20007fbe0ff */
[--C-:B---3--:R-:W-:Y:S02]  /*27a70*/  IMAD.X R15, R15, 0x1, R135.reuse, P4 ;  /* 0x000000010f0f7824 */ /* 0x108fe400020e0687 */
[----:B-1----:R-:W-:Y:S02]  /*27a80*/  IMAD.MOV.U32 R4, RZ, RZ, R14 ;  /* 0x000000ffff047224 */ /* 0x002fe400078e000e */
[----:B------:R-:W-:Y:S01]  /*27a90*/  IMAD.X R10, R10, 0x1, R135, P5 ;  /* 0x000000010a0a7824 */ /* 0x000fe200028e0687 */
[----:B------:R1:W-:Y:S01]  /*27aa0*/  STL [R1+0x464], R15 ;  /* 0x0004640f01007387 */ /* 0x0003e20000100800 */
[----:B------:R-:W-:-:S03]  /*27ab0*/  IMAD.MOV.U32 R5, RZ, RZ, R15 ;  /* 0x000000ffff057224 */ /* 0x000fc600078e000f */
[----:B------:R-:W-:Y:S04]  /*27ac0*/  STL [R1+0x4a8], R8 ;  /* 0x0004a80801007387 */ /* 0x000fe80000100800 */
[----:B----4-:R-:W3:Y:S04]  /*27ad0*/  LDL.LU R14, [R1+0x5e4] ;  /* 0x0005e400010e7983 */ /* 0x010ee80000300800 */
[----:B------:R4:W-:Y:S04]  /*27ae0*/  STL [R1+0x4a4], R10 ;  /* 0x0004a40a01007387 */ /* 0x0009e80000100800 */
[----:B-1----:R-:W5:Y:S04]  /*27af0*/  LDL.LU R15, [R1+0x624] ;  /* 0x00062400010f7983 */ /* 0x002f680000300800 */
[----:B------:R1:W-:Y:S02]  /*27b00*/  LDGSTS.E [R6+0x2300], desc[UR22][R4.64], P2 ;  /* 0x0230000004067fae */ /* 0x0003e400091a1016 */
[----:B-1----:R-:W-:-:S02]  /*27b10*/  IMAD.MOV.U32 R4, RZ, RZ, R8 ;  /* 0x000000ffff047224 */ /* 0x002fc400078e0008 */
[----:B------:R-:W-:Y:S02]  /*27b20*/  IMAD.MOV.U32 R5, RZ, RZ, R10 ;  /* 0x000000ffff057224 */ /* 0x000fe400078e000a */
[----:B----4-:R-:W4:Y:S01]  /*27b30*/  LDL.LU R10, [R1+0x270] ;  /* 0x00027000010a7983 */ /* 0x010f220000300800 */
[----:B--2---:R-:W-:-:S03]  /*27b40*/  IADD3 R19, P4, PT, R19, R134, RZ ;  /* 0x0000008613137210 */ /* 0x004fc60007f9e0ff */
[----:B------:R1:W-:Y:S04]  /*27b50*/  LDGSTS.E [R6+0x2700], desc[UR22][R4.64], P2 ;  /* 0x0270000004067fae */ /* 0x0003e800091a1016 */
[----:B------:R-:W2:Y:S01]  /*27b60*/  LDL.LU R8, [R1+0x2b0] ;  /* 0x0002b00001087983 */ /* 0x000ea20000300800 */
[----:B------:R-:W-:Y:S01]  /*27b70*/  IADD3 R9, P5, PT, R9, R134, RZ ;  /* 0x0000008609097210 */ /* 0x000fe20007fbe0ff */
[----:B------:R-:W-:Y:S02]  /*27b80*/  IMAD.X R20, R20, 0x1, R135, P4 ;  /* 0x0000000114147824 */ /* 0x000fe400020e0687 */
[----:B-1----:R-:W-:-:S03]  /*27b90*/  IMAD.MOV.U32 R4, RZ, RZ, R19 ;  /* 0x000000ffff047224 */ /* 0x002fc600078e0013 */
[----:B------:R-:W-:Y:S01]  /*27ba0*/  MOV R5, R20 ;  /* 0x0000001400057202 */ /* 0x000fe20000000f00 */
[----:B------:R-:W-:Y:S04]  /*27bb0*/  STL [R1+0x4e8], R19 ;  /* 0x0004e81301007387 */ /* 0x000fe80000100800 */
[----:B------:R-:W-:Y:S04]  /*27bc0*/  STL [R1+0x4e4], R20 ;  /* 0x0004e41401007387 */ /* 0x000fe80000100800 */
[----:B------:R-:W-:Y:S01]  /*27bd0*/  STL [R1+0x528], R9 ;  /* 0x0005280901007387 */ /* 0x000fe20000100800 */
[----:B------:R-:W-:-:S03]  /*27be0*/  IMAD.X R11, R11, 0x1, R135, P5 ;  /* 0x000000010b0b7824 */ /* 0x000fc600028e0687 */
[----:B------:R1:W-:Y:S04]  /*27bf0*/  LDGSTS.E [R6+0x2b00], desc[UR22][R4.64], P2 ;  /* 0x02b0000004067fae */ /* 0x0003e800091a1016 */
[----:B------:R1:W-:Y:S01]  /*27c00*/  STL [R1+0x524], R11 ;  /* 0x0005240b01007387 */ /* 0x0003e20000100800 */
[----:B------:R-:W-:Y:S01]  /*27c10*/  IADD3 R7, P4, PT, R7, R134, RZ ;  /* 0x0000008607077210 */ /* 0x000fe20007f9e0ff */
[----:B-1----:R-:W-:Y:S02]  /*27c20*/  IMAD.MOV.U32 R5, RZ, RZ, R11 ;  /* 0x000000ffff057224 */ /* 0x002fe400078e000b */
[----:B------:R-:W2:Y:S01]  /*27c30*/  LDL.LU R11, [R1+0x26c] ;  /* 0x00026c00010b7983 */ /* 0x000ea20000300800 */
[----:B------:R-:W-:-:S03]  /*27c40*/  IMAD.MOV.U32 R4, RZ, RZ, R9 ;  /* 0x000000ffff047224 */ /* 0x000fc600078e0009 */
[----:B------:R-:W2:Y:S01]  /*27c50*/  LDL.LU R9, [R1+0x2ac] ;  /* 0x0002ac0001097983 */ /* 0x000ea20000300800 */
        /* <DEDUP_REMOVED lines=10> */
[----:B-1----:R-:W2:Y:S04]  /*27d00*/  LDL.LU R17, [R1+0x2f0] ;  /* 0x0002f00001117983 */ /* 0x002ea80000300800 */
[----:B------:R1:W-:Y:S04]  /*27d10*/  STL [R1+0x5a4], R18 ;  /* 0x0005a41201007387 */ /* 0x0003e80000100800 */
[----:B------:R-:W2:Y:S01]  /*27d20*/  LDL.LU R7, [R1+0x330] ;  /* 0x0003300001077983 */ /* 0x000ea20000300800 */
[----:B------:R-:W-:-:S02]  /*27d30*/  IMAD.MOV.U32 R5, RZ, RZ, R18 ;  /* 0x000000ffff057224 */ /* 0x000fc400078e0012 */
[----:B------:R-:W-:Y:S01]  /*27d40*/  IMAD.MOV.U32 R4, RZ, RZ, R16 ;  /* 0x000000ffff047224 */ /* 0x000fe200078e0010 */
[----:B-1----:R-:W2:Y:S04]  /*27d50*/  LDL.LU R18, [R1+0x2ec] ;  /* 0x0002ec0001127983 */ /* 0x002ea80000300800 */
[----:B------:R-:W2:Y:S01]  /*27d60*/  LDL.LU R16, [R1+0x32c] ;  /* 0x00032c0001107983 */ /* 0x000ea20000300800 */
[-C--:B------:R-:W-:Y:S02]  /*27d70*/  IADD3 R12, P4, PT, R12, R134.reuse, RZ ;  /* 0x000000860c0c7210 */ /* 0x080fe40007f9e0ff */
[----:B------:R-:W-:Y:S01]  /*27d80*/  IADD3 R13, P5, PT, R13, R134, RZ ;  /* 0x000000860d0d7210 */ /* 0x000fe20007fbe0ff */
[----:B------:R1:W-:Y:S04]  /*27d90*/  LDGSTS.E [R6+0x3700], desc[UR22][R4.64], P2 ;  /* 0x0370000004067fae */ /* 0x0003e800091a1016 */
[----:B------:R-:W-:Y:S01]  /*27da0*/  STL [R1+0x5e8], R12 ;  /* 0x0005e80c01007387 */ /* 0x000fe20000100800 */
[----:B-1----:R-:W-:-:S02]  /*27db0*/  IMAD.MOV.U32 R4, RZ, RZ, R12 ;  /* 0x000000ffff047224 */ /* 0x002fc400078e000c */
[----:B---3--:R-:W-:-:S05]  /*27dc0*/  IMAD.X R14, R14, 0x1, R135, P4 ;  /* 0x000000010e0e7824 */ /* 0x008fca00020e0687 */
[----:B------:R1:W-:Y:S01]  /*27dd0*/  STL [R1+0x5e4], R14 ;  /* 0x0005e40e01007387 */ /* 0x0003e20000100800 */
[----:B------:R-:W-:Y:S01]  /*27de0*/  MOV R5, R14 ;  /* 0x0000000e00057202 */ /* 0x000fe20000000f00 */
[----:B-----5:R-:W-:Y:S02]  /*27df0*/  IMAD.X R15, R15, 0x1, R135, P5 ;  /* 0x000000010f0f7824 */ /* 0x020fe400028e0687 */
[----:B------:R-:W-:Y:S04]  /*27e00*/  STL [R1+0x628], R13 ;  /* 0x0006280d01007387 */ /* 0x000fe80000100800 */
[----:B------:R3:W-:Y:S04]  /*27e10*/  LDGSTS.E [R6+0x3b00], desc[UR22][R4.64], P2 ;  /* 0x03b0000004067fae */ /* 0x0007e800091a1016 */
[----:B-1----:R-:W5:Y:S04]  /*27e20*/  LDL.LU R14, [R1+0x370] ;  /* 0x00037000010e7983 */ /* 0x002f680000300800 */
[----:B------:R1:W-:Y:S04]  /*27e30*/  STL [R1+0x624], R15 ;  /* 0x0006240f01007387 */ /* 0x0003e80000100800 */
[----:B------:R-:W5:Y:S01]  /*27e40*/  LDL.LU R12, [R1+0x3b0] ;  /* 0x0003b000010c7983 */ /* 0x000f620000300800 */
[----:B---3--:R-:W-:-:S02]  /*27e50*/  IMAD.MOV.U32 R5, RZ, RZ, R15 ;  /* 0x000000ffff057224 */ /* 0x008fc400078e000f */
[----:B------:R-:W-:Y:S01]  /*27e60*/  IMAD.MOV.U32 R4, RZ, RZ, R13 ;  /* 0x000000ffff047224 */ /* 0x000fe200078e000d */
[----:B-1----:R-:W3:Y:S01]  /*27e70*/  LDL.LU R15, [R1+0x36c] ;  /* 0x00036c00010f7983 */ /* 0x002ee20000300800 */
[----:B----4-:R-:W-:-:S03]  /*27e80*/  IADD3 R10, P4, PT, R10, R134, RZ ;  /* 0x000000860a0a7210 */ /* 0x010fc60007f9e0ff */
[----:B------:R-:W4:Y:S01]  /*27e90*/  LDL.LU R13, [R1+0x3ac] ;  /* 0x0003ac00010d7983 */ /* 0x000f220000300800 */
[----:B--2---:R-:W-:-:S03]  /*27ea0*/  IADD3 R8, P5, PT, R8, R134, RZ ;  /* 0x0000008608087210 */ /* 0x004fc60007fbe0ff */
[----:B------:R1:W-:Y:S04]  /*27eb0*/  LDGSTS.E [R6+0x3f00], desc[UR22][R4.64], P2 ;  /* 0x03f0000004067fae */ /* 0x0003e800091a1016 */
[----:B------:R2:W-:Y:S01]  /*27ec0*/  STL [R1+0x270], R10 ;  /* 0x0002700a01007387 */ /* 0x0005e20000100800 */
[----:B-1----:R-:W-:Y:S01]  /*27ed0*/  LOP3.LUT R6, R3, 0x70, RZ, 0x3c, !PT ;  /* 0x0000007003067812 */ /* 0x002fe200078e3cff */
[----:B------:R-:W-:Y:S02]  /*27ee0*/  IMAD.MOV.U32 R4, RZ, RZ, R10 ;  /* 0x000000ffff047224 */ /* 0x000fe400078e000a */
[----:B------:R1:W-:Y:S02]  /*27ef0*/  STL [R1+0x2b0], R8 ;  /* 0x0002b00801007387 */ /* 0x0003e40000100800 */
[----:B------:R-:W-:-:S02]  /*27f00*/  VIADD R6, R6, UR5 ;  /* 0x0000000506067c36 */ /* 0x000fc40008000000 */
[--C-:B------:R-:W-:Y:S02]  /*27f10*/  IMAD.X R11, R11, 0x1, R135.reuse, P4 ;  /* 0x000000010b0b7824 */ /* 0x100fe400020e0687 */
[----:B------:R-:W-:Y:S02]  /*27f20*/  IMAD.X R9, R9, 0x1, R135, P5 ;  /* 0x0000000109097824 */ /* 0x000fe400028e0687 */
[----:B------:R-:W-:Y:S01]  /*27f30*/  IMAD.MOV.U32 R5, RZ, RZ, R11 ;  /* 0x000000ffff057224 */ /* 0x000fe200078e000b */
[----:B------:R1:W-:Y:S04]  /*27f40*/  STL [R1+0x26c], R11 ;  /* 0x00026c0b01007387 */ /* 0x0003e80000100800 */
[----:B------:R1:W-:Y:S04]  /*27f50*/  LDGSTS.E [R6+0x380], desc[UR22][R4.64], P2 ;  /* 0x0038000004067fae */ /* 0x0003e800091a1016 */
[----:B------:R2:W-:Y:S04]  /*27f60*/  STL [R1+0x2ac], R9 ;  /* 0x0002ac0901007387 */ /* 0x0005e80000100800 */
[----:B--2---:R-:W2:Y:S01]  /*27f70*/  LDL.LU R10, [R1+0x3ec] ;  /* 0x0003ec00010a7983 */ /* 0x004ea20000300800 */
[----:B-1----:R-:W-:-:S03]  /*27f80*/  IMAD.MOV.U32 R4, RZ, RZ, R8 ;  /* 0x000000ffff047224 */ /* 0x002fc600078e0008 */
[----:B------:R-:W2:Y:S01]  /*27f90*/  LDL.LU R8, [R1+0x3f0] ;  /* 0x0003f00001087983 */ /* 0x000ea20000300800 */
[----:B------:R-:W-:-:S03]  /*27fa0*/  IMAD.MOV.U32 R5, RZ, RZ, R9 ;  /* 0x000000ffff057224 */ /* 0x000fc600078e0009 */
[----:B------:R-:W2:Y:S04]  /*27fb0*/  LDL.LU R11, [R1+0x42c] ;  /* 0x00042c00010b7983 */ /* 0x000ea80000300800 */
[----:B------:R-:W2:Y:S04]  /*27fc0*/  LDL.LU R9, [R1+0x430] ;  /* 0x0004300001097983 */ /* 0x000ea80000300800 */
[----:B------:R1:W-:Y:S01]  /*27fd0*/  LDGSTS.E [R6+0x780], desc[UR22][R4.64], P2 ;  /* 0x0078000004067fae */ /* 0x0003e200091a1016 */
[-C--:B------:R-:W-:Y:S02]  /*27fe0*/  IADD3 R17, P4, PT, R17, R134.reuse, RZ ;  /* 0x0000008611117210 */ /* 0x080fe40007f9e0ff */
[----:B------:R-:W-:-:S02]  /*27ff0*/  IADD3 R7, P5, PT, R7, R134, RZ ;  /* 0x0000008607077210 */ /* 0x000fc40007fbe0ff */
[----:B-1----:R-:W-:Y:S01]  /*28000*/  MOV R4, R17 ;  /* 0x0000001100047202 */ /* 0x002fe20000000f00 */
[--C-:B------:R-:W-:Y:S01]  /*28010*/  IMAD.X R18, R18, 0x1, R135.reuse, P4 ;  /* 0x0000000112127824 */ /* 0x100fe200020e0687 */
[----:B------:R-:W-:Y:S01]  /*28020*/  STL [R1+0x2f0], R17 ;  /* 0x0002f01101007387 */ /* 0x000fe20000100800 */
[----:B------:R-:W-:Y:S02]  /*28030*/  IMAD.X R16, R16, 0x1, R135, P5 ;  /* 0x0000000110107824 */ /* 0x000fe400028e0687 */
[----:B------:R-:W-:Y:S01]  /*28040*/  IMAD.MOV.U32 R5, RZ, RZ, R18 ;  /* 0x000000ffff057224 */ /* 0x000fe200078e0012 */
[----:B------:R-:W-:Y:S04]  /*28050*/  STL [R1+0x2ec], R18 ;  /* 0x0002ec1201007387 */ /* 0x000fe80000100800 */
[----:B------:R1:W-:Y:S04]  /*28060*/  STL [R1+0x330], R7 ;  /* 0x0003300701007387 */ /* 0x0003e80000100800 */
[----:B------:R1:W-:Y:S04]  /*28070*/  LDGSTS.E [R6+0xb80], desc[UR22][R4.64], P2 ;  /* 0x00b8000004067fae */ /* 0x0003e800091a1016 */
[----:B------:R3:W-:Y:S04]  /*28080*/  STL [R1+0x32c], R16 ;  /* 0x00032c1001007387 */ /* 0x0007e80000100800 */
[----:B------:R-:W2:Y:S01]  /*28090*/  LDL.LU R22, [R1+0x46c] ;  /* 0x00046c0001167983 */ /* 0x000ea20000300800 */
[----:B-1----:R-:W-:-:S03]  /*280a0*/  IMAD.MOV.U32 R4, RZ, RZ, R7 ;  /* 0x000000ffff047224 */ /* 0x002fc600078e0007 */
[----:B------:R-:W2:Y:S04]  /*280b0*/  LDL.LU R7, [R1+0x470] ;  /* 0x0004700001077983 */ /* 0x000ea80000300800 */
[----:B------:R-:W2:Y:S04]  /*280c0*/  LDL.LU R21, [R1+0x4ac] ;  /* 0x0004ac0001157983 */ /* 0x000ea80000300800 */
[----:B------:R-:W2:Y:S01]  /*280d0*/  LDL.LU R20, [R1+0x4b0] ;  /* 0x0004b00001147983 */ /* 0x000ea20000300800 */
[----:B------:R-:W-:-:S05]  /*280e0*/  IMAD.MOV.U32 R5, RZ, RZ, R16 ;  /* 0x000000ffff057224 */ /* 0x000fca00078e0010 */
[----:B------:R1:W-:Y:S01]  /*280f0*/  LDGSTS.E [R6+0xf80], desc[UR22][R4.64], P2 ;  /* 0x00f8000004067fae */ /* 0x0003e200091a1016 */
[-C--:B-----5:R-:W-:Y:S02]  /*28100*/  IADD3 R14, P4, PT, R14, R134.reuse, RZ ;  /* 0x000000860e0e7210 */ /* 0x0a0fe40007f9e0ff */
[----:B------:R-:W-:-:S03]  /*28110*/  IADD3 R12, P5, PT, R12, R134, RZ ;  /* 0x000000860c0c7210 */ /* 0x000fc60007fbe0ff */
[----:B------:R-:W-:Y:S01]  /*28120*/  STL [R1+0x370], R14 ;  /* 0x0003700e01007387 */ /* 0x000fe20000100800 */
[--C-:B---3--:R-:W-:Y:S02]  /*28130*/  IMAD.X R15, R15, 0x1, R135.reuse, P4 ;  /* 0x000000010f0f7824 */ /* 0x108fe400020e0687 */
[----:B----4-:R-:W-:-:S03]  /*28140*/  IMAD.X R13, R13, 0x1, R135, P5 ;  /* 0x000000010d0d7824 */ /* 0x010fc600028e0687 */
[----:B------:R3:W-:Y:S04]  /*28150*/  STL [R1+0x36c], R15 ;  /* 0x00036c0f01007387 */ /* 0x0007e80000100800 */
[----:B------:R-:W-:Y:S04]  /*28160*/  STL [R1+0x3b0], R12 ;  /* 0x0003b00c01007387 */ /* 0x000fe80000100800 */
[----:B------:R-:W4:Y:S04]  /*28170*/  LDL.LU R18, [R1+0x4f0] ;  /* 0x0004f00001127983 */ /* 0x000f280000300800 */
[----:B------:R5:W-:Y:S04]  /*28180*/  STL [R1+0x3ac], R13 ;  /* 0x0003ac0d01007387 */ /* 0x000be80000100800 */
[----:B------:R-:W4:Y:S04]  /*28190*/  LDL.LU R16, [R1+0x530] ;  /* 0x0005300001107983 */ /* 0x000f280000300800 */
[----:B------:R-:W4:Y:S01]  /*281a0*/  LDL.LU R19, [R1+0x4ec] ;  /* 0x0004ec0001137983 */ /* 0x000f220000300800 */
[----:B-1----:R-:W-:-:S02]  /*281b0*/  IMAD.MOV.U32 R4, RZ, RZ, R14 ;  /* 0x000000ffff047224 */ /* 0x002fc400078e000e */
[----:B------:R-:W-:Y:S01]  /*281c0*/  IMAD.MOV.U32 R5, RZ, RZ, R15 ;  /* 0x000000ffff057224 */ /* 0x000fe200078e000f */
[----:B------:R-:W4:Y:S04]  /*281d0*/  LDL.LU R17, [R1+0x52c] ;  /* 0x00052c0001117983 */ /* 0x000f280000300800 */
[----:B---3--:R-:W3:Y:S04]  /*281e0*/  LDL.LU R15, [R1+0x56c] ;  /* 0x00056c00010f7983 */ /* 0x008ee80000300800 */
[----:B------:R-:W3:Y:S04]  /*281f0*/  LDL.LU R14, [R1+0x570] ;  /* 0x00057000010e7983 */ /* 0x000ee80000300800 */
[----:B------:R1:W-:Y:S02]  /*28200*/  LDGSTS.E [R6+0x1380], desc[UR22][R4.64], P2 ;  /* 0x0138000004067fae */ /* 0x0003e400091a1016 */
[----:B-1----:R-:W-:-:S02]  /*28210*/  IMAD.MOV.U32 R4, RZ, RZ, R12 ;  /* 0x000000ffff047224 */ /* 0x002fc400078e000c */
[----:B------:R-:W-:Y:S02]  /*28220*/  IMAD.MOV.U32 R5, RZ, RZ, R13 ;  /* 0x000000ffff057224 */ /* 0x000fe400078e000d */
[----:B-----5:R-:W5:Y:S04]  /*28230*/  LDL.LU R13, [R1+0x5ac] ;  /* 0x0005ac00010d7983 */ /* 0x020f680000300800 */
[----:B------:R-:W5:Y:S04]  /*28240*/  LDL.LU R12, [R1+0x5b0] ;  /* 0x0005b000010c7983 */ /* 0x000f680000300800 */
[----:B------:R1:W-:Y:S01]  /*28250*/  LDGSTS.E [R6+0x1780], desc[UR22][R4.64], P2 ;  /* 0x0178000004067fae */ /* 0x0003e200091a1016 */
[----:B--2---:R-:W-:-:S05]  /*28260*/  IADD3 R8, P4, PT, R8, R134, RZ ;  /* 0x0000008608087210 */ /* 0x004fca0007f9e0ff */
[--C-:B------:R-:W-:Y:S01]  /*28270*/  IMAD.X R10, R10, 0x1, R135.reuse, P4 ;  /* 0x000000010a0a7824 */ /* 0x100fe200020e0687 */
[----:B------:R-:W-:Y:S01]  /*28280*/  IADD3 R9, P5, PT, R9, R134, RZ ;  /* 0x0000008609097210 */ /* 0x000fe20007fbe0ff */
[----:B------:R-:W-:Y:S01]  /*28290*/  STL [R1+0x3f0], R8 ;  /* 0x0003f00801007387 */ /* 0x000fe20000100800 */
[----:B-1----:R-:W-:Y:S01]  /*282a0*/  MOV R4, R8 ;  /* 0x0000000800047202 */ /* 0x002fe20000000f00 */
[----:B------:R-:W-:Y:S02]  /*282b0*/  IMAD.MOV.U32 R5, RZ, RZ, R10 ;  /* 0x000000ffff057224 */ /* 0x000fe400078e000a */
[----:B------:R-:W-:Y:S01]  /*282c0*/  IMAD.X R11, R11, 0x1, R135, P5 ;  /* 0x000000010b0b7824 */ /* 0x000fe200028e0687 */
[----:B------:R1:W-:Y:S04]  /*282d0*/  STL [R1+0x3ec], R10 ;  /* 0x0003ec0a01007387 */ /* 0x0003e80000100800 */
[----:B------:R-:W-:Y:S04]  /*282e0*/  STL [R1+0x430], R9 ;  /* 0x0004300901007387 */ /* 0x000fe80000100800 */
[----:B------:R2:W-:Y:S04]  /*282f0*/  LDGSTS.E [R6+0x1b80], desc[UR22][R4.64], P2 ;  /* 0x01b8000004067fae */ /* 0x0005e800091a1016 */
[----:B-1----:R-:W5:Y:S04]  /*28300*/  LDL.LU R10, [R1+0x5f0] ;  /* 0x0005f000010a7983 */ /* 0x002f680000300800 */
[----:B------:R1:W-:Y:S04]  /*28310*/  STL [R1+0x42c], R11 ;  /* 0x00042c0b01007387 */ /* 0x0003e80000100800 */
[----:B------:R-:W5:Y:S01]  /*28320*/  LDL.LU R8, [R1+0x630] ;  /* 0x0006300001087983 */ /* 0x000f620000300800 */
[----:B--2---:R-:W-:-:S03]  /*28330*/  IMAD.MOV.U32 R5, RZ, RZ, R11 ;  /* 0x000000ffff057224 */ /* 0x004fc600078e000b */
[----:B-1----:R-:W2:Y:S01]  /*28340*/  LDL.LU R11, [R1+0x5ec] ;  /* 0x0005ec00010b7983 */ /* 0x002ea20000300800 */
[----:B------:R-:W-:-:S03]  /*28350*/  IMAD.MOV.U32 R4, RZ, RZ, R9 ;  /* 0x000000ffff047224 */ /* 0x000fc600078e0009 */
[----:B------:R-:W2:Y:S04]  /*28360*/  LDL.LU R9, [R1+0x62c] ;  /* 0x00062c0001097983 */ /* 0x000ea80000300800 */
[----:B------:R1:W-:Y:S01]  /*28370*/  LDGSTS.E [R6+0x1f80], desc[UR22][R4.64], P2 ;  /* 0x01f8000004067fae */ /* 0x0003e200091a1016 */
[----:B------:R-:W-:-:S05]  /*28380*/  IADD3 R7, P4, PT, R7, R134, RZ ;  /* 0x0000008607077210 */ /* 0x000fca0007f9e0ff */
[----:B------:R-:W-:Y:S01]  /*28390*/  IMAD.X R22, R22, 0x1, R135, P4 ;  /* 0x0000000116167824 */ /* 0x000fe200020e0687 */
[----:B------:R-:W-:Y:S01]  /*283a0*/  IADD3 R20, P5, PT, R20, R134, RZ ;  /* 0x0000008614147210 */ /* 0x000fe20007fbe0ff */
[----:B------:R1:W-:Y:S02]  /*283b0*/  STL [R1+0x470], R7 ;  /* 0x0004700701007387 */ /* 0x0003e40000100800 */
[----:B-1----:R-:W-:Y:S02]  /*283c0*/  IMAD.MOV.U32 R4, RZ, RZ, R7 ;  /* 0x000000ffff047224 */ /* 0x002fe400078e0007 */
[----:B------:R1:W-:Y:S04]  /*283d0*/  STL [R1+0x46c], R22 ;  /* 0x00046c1601007387 */ /* 0x0003e80000100800 */
[----:B------:R1:W-:Y:S04]  /*283e0*/  STL [R1+0x4b0], R20 ;  /* 0x0004b01401007387 */ /* 0x0003e80000100800 */
[----:B------:R-:W2:Y:S01]  /*283f0*/  LDL R7, [R1+0x634] ;  /* 0x0006340001077983 */ /* 0x000ea20000100800 */
[----:B------:R-:W-:-:S02]  /*28400*/  IMAD.MOV.U32 R5, RZ, RZ, R22 ;  /* 0x000000ffff057224 */ /* 0x000fc400078e0016 */
[----:B------:R-:W-:-:S03]  /*28410*/  IMAD.X R21, R21, 0x1, R135, P5 ;  /* 0x0000000115157824 */ /* 0x000fc600028e0687 */
[----:B------:R1:W-:Y:S02]  /*28420*/  LDGSTS.E [R6+0x2380], desc[UR22][R4.64], P2 ;  /* 0x0238000004067fae */ /* 0x0003e400091a1016 */
[----:B-1----:R-:W-:Y:S02]  /*28430*/  IMAD.MOV.U32 R4, RZ, RZ, R20 ;  /* 0x000000ffff047224 */ /* 0x002fe400078e0014 */
[----:B------:R-:W-:-:S05]  /*28440*/  IMAD.MOV.U32 R5, RZ, RZ, R21 ;  /* 0x000000ffff057224 */ /* 0x000fca00078e0015 */
[----:B------:R1:W-:Y:S01]  /*28450*/  LDGSTS.E [R6+0x2780], desc[UR22][R4.64], P2 ;  /* 0x0278000004067fae */ /* 0x0003e200091a1016 */
[----:B----4-:R-:W-:-:S04]  /*28460*/  IADD3 R18, P4, PT, R18, R134, RZ ;  /* 0x0000008612127210 */ /* 0x010fc80007f9e0ff */
[----:B-1----:R-:W-:Y:S02]  /*28470*/  MOV R4, R18 ;  /* 0x0000001200047202 */ /* 0x002fe40000000f00 */
[----:B------:R-:W-:Y:S01]  /*28480*/  IADD3 R16, P5, PT, R16, R134, RZ ;  /* 0x0000008610107210 */ /* 0x000fe20007fbe0ff */
[----:B------:R-:W-:-:S04]  /*28490*/  IMAD.X R19, R19, 0x1, R135, P4 ;  /* 0x0000000113137824 */ /* 0x000fc800020e0687 */
[----:B------:R-:W-:Y:S02]  /*284a0*/  IMAD.MOV.U32 R5, RZ, RZ, R19 ;  /* 0x000000ffff057224 */ /* 0x000fe400078e0013 */
[----:B------:R-:W-:-:S03]  /*284b0*/  IMAD.X R17, R17, 0x1, R135, P5 ;  /* 0x0000000111117824 */ /* 0x000fc600028e0687 */
[----:B------:R1:W-:Y:S01]  /*284c0*/  LDGSTS.E [R6+0x2b80], desc[UR22][R4.64], P2 ;  /* 0x02b8000004067fae */ /* 0x0003e200091a1016 */
[----:B---3--:R-:W-:-:S05]  /*284d0*/  IADD3 R14, P4, PT, R14, R134, RZ ;  /* 0x000000860e0e7210 */ /* 0x008fca0007f9e0ff */
[----:B------:R-:W-:Y:S02]  /*284e0*/  IMAD.X R15, R15, 0x1, R135, P4 ;  /* 0x000000010f0f7824 */ /* 0x000fe400020e0687 */
[----:B-1----:R-:W-:Y:S02]  /*284f0*/  IMAD.MOV.U32 R4, RZ, RZ, R16 ;  /* 0x000000ffff047224 */ /* 0x002fe400078e0010 */
[----:B------:R-:W-:-:S05]  /*28500*/  IMAD.MOV.U32 R5, RZ, RZ, R17 ;  /* 0x000000ffff057224 */ /* 0x000fca00078e0011 */
[----:B------:R1:W-:Y:S01]  /*28510*/  LDGSTS.E [R6+0x2f80], desc[UR22][R4.64], P2 ;  /* 0x02f8000004067fae */ /* 0x0003e200091a1016 */
[----:B-----5:R-:W-:Y:S01]  /*28520*/  IADD3 R12, P5, PT, R12, R134, RZ ;  /* 0x000000860c0c7210 */ /* 0x020fe20007fbe0ff */
[----:B-1----:R-:W-:Y:S02]  /*28530*/  IMAD.MOV.U32 R4, RZ, RZ, R14 ;  /* 0x000000ffff047224 */ /* 0x002fe400078e000e */
[----:B------:R-:W-:Y:S02]  /*28540*/  IMAD.MOV.U32 R5, RZ, RZ, R15 ;  /* 0x000000ffff057224 */ /* 0x000fe400078e000f */
[----:B------:R-:W-:Y:S01]  /*28550*/  IMAD.X R13, R13, 0x1, R135, P5 ;  /* 0x000000010d0d7824 */ /* 0x000fe200028e0687 */
[----:B------:R3:W-:Y:S04]  /*28560*/  STL [R1+0x4ac], R21 ;  /* 0x0004ac1501007387 */ /* 0x0007e80000100800 */
[----:B------:R1:W-:Y:S04]  /*28570*/  LDGSTS.E [R6+0x3380], desc[UR22][R4.64], P2 ;  /* 0x0338000004067fae */ /* 0x0003e800091a1016 */
[----:B------:R3:W-:Y:S04]  /*28580*/  STL [R1+0x4f0], R18 ;  /* 0x0004f01201007387 */ /* 0x0007e80000100800 */
[----:B------:R3:W-:Y:S01]  /*28590*/  STL [R1+0x4ec], R19 ;  /* 0x0004ec1301007387 */ /* 0x0007e20000100800 */
[----:B-1----:R-:W-:-:S02]  /*285a0*/  IMAD.MOV.U32 R4, RZ, RZ, R12 ;  /* 0x000000ffff047224 */ /* 0x002fc400078e000c */
[----:B------:R-:W-:Y:S01]  /*285b0*/  IMAD.MOV.U32 R5, RZ, RZ, R13 ;  /* 0x000000ffff057224 */ /* 0x000fe200078e000d */
[-C--:B------:R-:W-:Y:S01]  /*285c0*/  IADD3 R10, P4, PT, R10, R134.reuse, RZ ;  /* 0x000000860a0a7210 */ /* 0x080fe20007f9e0ff */
[----:B------:R3:W-:Y:S04]  /*285d0*/  STL [R1+0x530], R16 ;  /* 0x0005301001007387 */ /* 0x0007e80000100800 */
[----:B------:R3:W-:Y:S01]  /*285e0*/  STL [R1+0x52c], R17 ;  /* 0x00052c1101007387 */ /* 0x0007e20000100800 */
[----:B------:R-:W-:-:S03]  /*285f0*/  IADD3 R8, P5, PT, R8, R134, RZ ;  /* 0x0000008608087210 */ /* 0x000fc60007fbe0ff */
[----:B------:R1:W-:Y:S01]  /*28600*/  LDGSTS.E [R6+0x3780], desc[UR22][R4.64], P2 ;  /* 0x0378000004067fae */ /* 0x0003e200091a1016 */
[----:B--2---:R-:W-:-:S03]  /*28610*/  IMAD.X R11, R11, 0x1, R135, P4 ;  /* 0x000000010b0b7824 */ /* 0x004fc600020e0687 */
[----:B------:R3:W-:Y:S01]  /*28620*/  STL [R1+0x570], R14 ;  /* 0x0005700e01007387 */ /* 0x0007e20000100800 */
[----:B------:R-:W-:-:S03]  /*28630*/  IMAD.X R9, R9, 0x1, R135, P5 ;  /* 0x0000000109097824 */ /* 0x000fc600028e0687 */
[----:B------:R3:W-:Y:S01]  /*28640*/  STL [R1+0x56c], R15 ;  /* 0x00056c0f01007387 */ /* 0x0007e20000100800 */
[----:B-1----:R-:W-:Y:S01]  /*28650*/  MOV R4, R10 ;  /* 0x0000000a00047202 */ /* 0x002fe20000000f00 */
[----:B------:R-:W-:Y:S02]  /*28660*/  IMAD.MOV.U32 R5, RZ, RZ, R11 ;  /* 0x000000ffff057224 */ /* 0x000fe400078e000b */
[----:B------:R3:W-:Y:S04]  /*28670*/  STL [R1+0x5b0], R12 ;  /* 0x0005b00c01007387 */ /* 0x0007e80000100800 */
[----:B------:R3:W-:Y:S04]  /*28680*/  STL [R1+0x5ac], R13 ;  /* 0x0005ac0d01007387 */ /* 0x0007e80000100800 */
[----:B------:R3:W-:Y:S04]  /*28690*/  STL [R1+0x5f0], R10 ;  /* 0x0005f00a01007387 */ /* 0x0007e80000100800 */
[----:B------:R3:W-:Y:S04]  /*286a0*/  STL [R1+0x5ec], R11 ;  /* 0x0005ec0b01007387 */ /* 0x0007e80000100800 */
[----:B------:R1:W-:Y:S04]  /*286b0*/  LDGSTS.E [R6+0x3b80], desc[UR22][R4.64], P2 ;  /* 0x03b8000004067fae */ /* 0x0003e800091a1016 */
[----:B------:R3:W-:Y:S04]  /*286c0*/  STL [R1+0x630], R8 ;  /* 0x0006300801007387 */ /* 0x0007e80000100800 */
[----:B------:R3:W-:Y:S01]  /*286d0*/  STL [R1+0x62c], R9 ;  /* 0x00062c0901007387 */ /* 0x0007e20000100800 */
[----:B-1----:R-:W-:-:S02]  /*286e0*/  IMAD.MOV.U32 R4, RZ, RZ, R8 ;  /* 0x000000ffff047224 */ /* 0x002fc400078e0008 */
[----:B------:R-:W-:Y:S01]  /*286f0*/  IMAD.MOV.U32 R5, RZ, RZ, R9 ;  /* 0x000000ffff057224 */ /* 0x000fe200078e0009 */
[----:B------:R-:W-:-:S04]  /*28700*/  UIADD3 UR13, UPT, UPT, UR13, 0x1, URZ ;  /* 0x000000010d0d7890 */ /* 0x000fc8000fffe0ff */
[----:B------:R1:W-:Y:S01]  /*28710*/  LDGSTS.E [R6+0x3f80], desc[UR22][R4.64], P2 ;  /* 0x03f8000004067fae */ /* 0x0003e200091a1016 */
[----:B------:R-:W-:-:S03]  /*28720*/  UISETP.GT.AND UP1, UPT, UR13, 0x1, UPT ;  /* 0x000000010d00788c */ /* 0x000fc6000bf24270 */
[----:B------:R-:W0:Y:S01]  /*28730*/  LDGDEPBAR ;  /* 0x00000000000079af */ /* 0x000e220000000000 */
[----:B------:R-:W-:Y:S02]  /*28740*/  USEL UR5, URZ, 0x1, !UP1 ;  /* 0x00000001ff057887 */ /* 0x000fe4000c800000 */
[----:B------:R-:W-:Y:S02]  /*28750*/  USEL UR13, UR13, URZ, !UP1 ;  /* 0x000000ff0d0d7287 */ /* 0x000fe4000c800000 */
[----:B------:R-:W-:Y:S02]  /*28760*/  ULOP3.LUT UR5, UR6, UR5, URZ, 0x3c, !UPT ;  /* 0x0000000506057292 */ /* 0x000fe4000f8e3cff */
[----:B-1----:R-:W-:Y:S01]  /*28770*/  IMAD.U32 R4, RZ, RZ, UR6 ;  /* 0x00000006ff047e24 */ /* 0x002fe2000f8e00ff */
[C---:B------:R-:W-:Y:S01]  /*28780*/  ISETP.NE.U32.AND P2, PT, R250.reuse, R7, PT ;  /* 0x00000007fa00720c */ /* 0x040fe20003f45070 */
[----:B------:R-:W-:-:S12]  /*28790*/  VIADD R250, R250, 0x1 ;  /* 0x00000001fafa7836 */ /* 0x000fd80000000000 */
[----:B---3--:R-:W-:Y:S05]  /*287a0*/  @P2 BRA `(.L_x_11) ;  /* 0xffffff5000a42947 */ /* 0x008fea000383ffff */
.L_x_8:
[----:B------:R-:W2:Y:S01]  /*287b0*/  LDL.LU R8, [R1+0x9e8] ;  /* 0x0009e80001087983 */ /* 0x000ea20000300800 */
[----:B------:R-:W1:Y:S03]  /*287c0*/  LDCU UR5, c[0x0][0x3b8] ;  /* 0x00007700ff0577ac */ /* 0x000e660008000800 */
[----:B------:R-:W3:Y:S01]  /*287d0*/  LDL.LU R7, [R1+0x9fc] ;  /* 0x0009fc0001077983 */ /* 0x000ee20000300800 */
[----:B------:R-:W2:Y:S03]  /*287e0*/  LDCU.128 UR12, c[0x0][0x390] ;  /* 0x00007200ff0c77ac */ /* 0x000ea60008000c00 */
[----:B------:R-:W4:Y:S01]  /*287f0*/  LDL.LU R6, [R1+0x9f8] ;  /* 0x0009f80001067983 */ /* 0x000f220000300800 */
[----:B------:R-:W5:Y:S01]  /*28800*/  LDCU UR7, c[0x0][0x3b4] ;  /* 0x00007680ff0777ac */ /* 0x000f620008000800 */
[----:B-1----:R-:W-:-:S04]  /*28810*/  IMAD R3, R132, UR5, RZ ;  /* 0x0000000584037c24 */ /* 0x002fc8000f8e02ff */
[----:B------:R-:W-:Y:S01]  /*28820*/  VIADD R5, R3, UR5 ;  /* 0x0000000503057c36 */ /* 0x000fe20008000000 */
[C---:B--2---:R-:W-:Y:S01]  /*28830*/  ISETP.GE.AND P2, PT, R8.reuse, UR14, PT ;  /* 0x0000000e08007c0c */ /* 0x044fe2000bf46270 */
[----:B-----5:R-:W-:-:S03]  /*28840*/  IMAD R174, R8, UR7, RZ ;  /* 0x0000000708ae7c24 */ /* 0x020fc6000f8e02ff */
[----:B---3--:R-:W-:Y:S01]  /*28850*/  ISETP.LT.AND P5, PT, R7, UR15, !P2 ;  /* 0x0000000f07007c0c */ /* 0x008fe2000d7a1270 */
[----:B------:R-:W-:Y:S01]  /*28860*/  VIADD R7, R5, UR5 ;  /* 0x0000000505077c36 */ /* 0x000fe20008000000 */
[----:B------:R-:W-:Y:S02]  /*28870*/  ISETP.LT.AND P6, PT, R132, UR15, !P2 ;  /* 0x0000000f84007c0c */ /* 0x000fe4000d7c1270 */
[----:B----4-:R-:W-:Y:S01]  /*28880*/  ISETP.LT.AND P0, PT, R6, UR15, !P2 ;  /* 0x0000000f06007c0c */ /* 0x010fe2000d701270 */
[----:B------:R-:W-:Y:S01]  /*28890*/  VIADD R9, R7, UR5 ;  /* 0x0000000507097c36 */ /* 0x000fe20008000000 */
[----:B------:R-:W-:-:S03]  /*288a0*/  LEA R0, P4, R174, UR12, 0x2 ;  /* 0x0000000cae007c11 */ /* 0x000fc6000f8810ff */
[----:B------:R-:W-:Y:S01]  /*288b0*/  VIADD R11, R9, UR5 ;  /* 0x00000005090b7c36 */ /* 0x000fe20008000000 */
[----:B------:R-:W-:Y:S09]  /*288c0*/  @!P3 BRA `(.L_x_12) ;  /* 0x000000000010b947 */ /* 0x000ff20003800000 */
[----:B------:R-:W-:-:S06]  /*288d0*/  USHF.L.U32 UR6, UR6, 0x1f, URZ ;  /* 0x0000001f06067899 */ /* 0x000fcc00080006ff */
[----:B------:R-:W-:-:S04]  /*288e0*/  IMAD.U32 R2, RZ, RZ, UR6 ;  /* 0x00000006ff027e24 */ /* 0x000fc8000f8e00ff */
[----:B------:R-:W1:Y:S02]  /*288f0*/  SYNCS.PHASECHK.TRANS64.TRYWAIT P3, [UR4], R2 ;  /* 0x00000002ff0075a7 */ /* 0x000e640008061104 */
[----:B-1----:R-:W-:Y:S05]  /*28900*/  @!P3 BRA `(.L_x_13) ;  /* 0x000000380078b947 */ /* 0x002fea0003800000 */
.L_x_12:
[----:B------:R-:W2:Y:S01]  /*28910*/  LDL.LU R8, [R1+0x9f4] ;  /* 0x0009f40001087983 */ /* 0x000ea20000300800 */
[----:B------:R-:W-:-:S04]  /*28920*/  DEPBAR.LE SB0, 0x0 ;  /* 0x000080000000791a */ /* 0x000fc80000000000 */
[----:B------:R-:W3:Y:S01]  /*28930*/  LDL.LU R6, [R1+0x9f0] ;  /* 0x0009f00001067983 */ /* 0x000ee20000300800 */
[----:B------:R-:W-:Y:S01]  /*28940*/  VIADD R13, R11, UR5 ;  /* 0x000000050b0d7c36 */ /* 0x000fe20008000000 */
[----:B------:R-:W-:Y:S01]  /*28950*/  LEA.HI.X.SX32 R174, R174, UR13, 0x2, P4 ;  /* 0x0000000daeae7c11 */ /* 0x000fe2000a0f16ff */
[----:B------:R-:W1:Y:S01]  /*28960*/  LDCU UR4, c[0x0][0x39c] ;  /* 0x00007380ff0477ac */ /* 0x000e620008000800 */
[----:B------:R-:W4:Y:S01]  /*28970*/  LDL.LU R4, [R1+0x9ec] ;  /* 0x0009ec0001047983 */ /* 0x000f220000300800 */
[----:B------:R-:W-:Y:S01]  /*28980*/  BAR.SYNC.DEFER_BLOCKING 0x0 ;  /* 0x0000000000007b1d */ /* 0x000fe20000010000 */
[----:B------:R-:W-:-:S05]  /*28990*/  LEA R2, P3, R3, R0, 0x2 ;  /* 0x0000000003027211 */ /* 0x000fca00078610ff */
[----:B------:R-:W5:Y:S01]  /*289a0*/  LDCU UR6, c[0x0][0x39c] ;  /* 0x00007380ff0677ac */ /* 0x000f620008000800 */
[----:B------:R-:W5:Y:S01]  /*289b0*/  LDL.LU R167, [R1+0xaa8] ;  /* 0x000aa80001a77983 */ /* 0x000f620000300800 */
[----:B------:R-:W1:Y:S03]  /*289c0*/  LDCU UR7, c[0x0][0x39c] ;  /* 0x00007380ff0777ac */ /* 0x000e660008000800 */
[----:B------:R-:W5:Y:S01]  /*289d0*/  LDL.LU R172, [R1+0xaac] ;  /* 0x000aac0001ac7983 */ /* 0x000f620000300800 */
[----:B------:R-:W-:Y:S01]  /*289e0*/  IADD3 R15, PT, PT, R13, UR5, RZ ;  /* 0x000000050d0f7c10 */ /* 0x000fe2000fffe0ff */
[----:B------:R-:W1:Y:S01]  /*289f0*/  LDCU UR8, c[0x0][0x39c] ;  /* 0x00007380ff0877ac */ /* 0x000e620008000800 */
[----:B------:R-:W1:Y:S02]  /*28a00*/  @!P1 SYNCS.CCTL.IV [UR9+0x50000] ;  /* 0x05000000ff0099b1 */ /* 0x000e640008000009 */
[----:B-1----:R-:W-:Y:S01]  /*28a10*/  BAR.SYNC.DEFER_BLOCKING 0x0 ;  /* 0x0000000000007b1d */ /* 0x002fe20000010000 */
[----:B------:R-:W-:Y:S01]  /*28a20*/  LEA R132, P4, R5, R0, 0x2 ;  /* 0x0000000005847211 */ /* 0x000fe200078810ff */
[----:B------:R-:W-:Y:S01]  /*28a30*/  VIADD R17, R15, UR5 ;  /* 0x000000050f117c36 */ /* 0x000fe20008000000 */
[----:B------:R-:W-:-:S02]  /*28a40*/  LEA.HI.X.SX32 R3, R3, R174, 0x2, P3 ;  /* 0x000000ae03037211 */ /* 0x000fc400018f16ff */
[----:B------:R-:W-:Y:S01]  /*28a50*/  LEA.HI.X.SX32 R133, R5, R174, 0x2, P4 ;  /* 0x000000ae05857211 */ /* 0x000fe200020f16ff */
[----:B------:R-:W-:Y:S01]  /*28a60*/  VIADD R5, R17, UR5 ;  /* 0x0000000511057c36 */ /* 0x000fe20008000000 */
[-C--:B------:R-:W-:Y:S01]  /*28a70*/  LEA R134, P3, R7, R0.reuse, 0x2 ;  /* 0x0000000007867211 */ /* 0x080fe200078610ff */
[----:B------:R-:W5:Y:S01]  /*28a80*/  LDL.LU R169, [R1+0xaa4] ;  /* 0x000aa40001a97983 */ /* 0x000f620000300800 */
[----:B------:R-:W-:Y:S02]  /*28a90*/  LEA R136, P4, R9, R0, 0x2 ;  /* 0x0000000009887211 */ /* 0x000fe400078810ff */
[-C--:B------:R-:W-:Y:S01]  /*28aa0*/  LEA.HI.X.SX32 R135, R7, R174.reuse, 0x2, P3 ;  /* 0x000000ae07877211 */ /* 0x080fe200018f16ff */
[----:B------:R-:W-:Y:S01]  /*28ab0*/  VIADD R7, R5, UR5 ;  /* 0x0000000505077c36 */ /* 0x000fe20008000000 */
[----:B------:R-:W-:Y:S01]  /*28ac0*/  LEA.HI.X.SX32 R137, R9, R174, 0x2, P4 ;  /* 0x000000ae09897211 */ /* 0x000fe200020f16ff */
[----:B------:R-:W5:Y:S01]  /*28ad0*/  LDL.LU R170, [R1+0xab0] ;  /* 0x000ab00001aa7983 */ /* 0x000f620000300800 */
[----:B------:R-:W-:Y:S01]  /*28ae0*/  LEA R138, P3, R11, R0, 0x2 ;  /* 0x000000000b8a7211 */ /* 0x000fe200078610ff */
[----:B------:R-:W-:-:S02]  /*28af0*/  VIADD R9, R7, UR5 ;  /* 0x0000000507097c36 */ /* 0x000fc40008000000 */
[----:B------:R-:W5:Y:S01]  /*28b00*/  LDL.LU R171, [R1+0xaa0] ;  /* 0x000aa00001ab7983 */ /* 0x000f620000300800 */
[----:B------:R-:W-:Y:S01]  /*28b10*/  LEA.HI.X.SX32 R139, R11, R174, 0x2, P3 ;  /* 0x000000ae0b8b7211 */ /* 0x000fe200018f16ff */
[----:B------:R-:W-:Y:S01]  /*28b20*/  VIADD R11, R9, UR5 ;  /* 0x00000005090b7c36 */ /* 0x000fe20008000000 */
[-C--:B------:R-:W-:Y:S01]  /*28b30*/  LEA R142, P3, R15, R0.reuse, 0x2 ;  /* 0x000000000f8e7211 */ /* 0x080fe200078610ff */
[----:B------:R-:W1:Y:S01]  /*28b40*/  @!P1 SYNCS.CCTL.IV [UR9+0x50008] ;  /* 0x05000800ff0099b1 */ /* 0x000e620008000009 */
[----:B------:R-:W-:Y:S02]  /*28b50*/  LEA R140, P1, R13, R0, 0x2 ;  /* 0x000000000d8c7211 */ /* 0x000fe400078210ff */
[-C--:B------:R-:W-:Y:S02]  /*28b60*/  LEA.HI.X.SX32 R143, R15, R174.reuse, 0x2, P3 ;  /* 0x000000ae0f8f7211 */ /* 0x080fe400018f16ff */
[----:B------:R-:W-:Y:S01]  /*28b70*/  LEA.HI.X.SX32 R141, R13, R174, 0x2, P1 ;  /* 0x000000ae0d8d7211 */ /* 0x000fe200008f16ff */
[----:B------:R-:W-:Y:S01]  /*28b80*/  VIADD R13, R11, UR5 ;  /* 0x000000050b0d7c36 */ /* 0x000fe20008000000 */
[----:B------:R-:W-:-:S02]  /*28b90*/  LEA R144, P1, R17, R0, 0x2 ;  /* 0x0000000011907211 */ /* 0x000fc400078210ff */
[----:B------:R-:W-:Y:S01]  /*28ba0*/  LEA R146, P3, R5, R0, 0x2 ;  /* 0x0000000005927211 */ /* 0x000fe200078610ff */
[----:B------:R-:W-:Y:S01]  /*28bb0*/  VIADD R15, R13, UR5 ;  /* 0x000000050d0f7c36 */ /* 0x000fe20008000000 */
[----:B------:R-:W-:Y:S02]  /*28bc0*/  LEA.HI.X.SX32 R145, R17, R174, 0x2, P1 ;  /* 0x000000ae11917211 */ /* 0x000fe400008f16ff */
[----:B------:R-:W-:Y:S02]  /*28bd0*/  LEA R148, P1, R7, R0, 0x2 ;  /* 0x0000000007947211 */ /* 0x000fe400078210ff */
[-C--:B------:R-:W-:Y:S01]  /*28be0*/  LEA.HI.X.SX32 R147, R5, R174.reuse, 0x2, P3 ;  /* 0x000000ae05937211 */ /* 0x080fe200018f16ff */
[----:B------:R-:W-:Y:S01]  /*28bf0*/  VIADD R5, R15, UR5 ;  /* 0x000000050f057c36 */ /* 0x000fe20008000000 */
[----:B------:R-:W-:Y:S02]  /*28c00*/  LEA.HI.X.SX32 R149, R7, R174, 0x2, P1 ;  /* 0x000000ae07957211 */ /* 0x000fe400008f16ff */
[-C--:B------:R-:W-:Y:S01]  /*28c10*/  LEA R150, P3, R9, R0.reuse, 0x2 ;  /* 0x0000000009967211 */ /* 0x080fe200078610ff */
[----:B------:R-:W-:Y:S01]  /*28c20*/  VIADD R7, R5, UR5 ;  /* 0x0000000505077c36 */ /* 0x000fe20008000000 */
[----:B------:R-:W-:-:S02]  /*28c30*/  LEA R152, P1, R11, R0, 0x2 ;  /* 0x000000000b987211 */ /* 0x000fc400078210ff */
[-C--:B------:R-:W-:Y:S01]  /*28c40*/  LEA.HI.X.SX32 R151, R9, R174.reuse, 0x2, P3 ;  /* 0x000000ae09977211 */ /* 0x080fe200018f16ff */
[----:B------:R-:W-:Y:S01]  /*28c50*/  VIADD R9, R7, UR5 ;  /* 0x0000000507097c36 */ /* 0x000fe20008000000 */
[----:B------:R-:W-:Y:S02]  /*28c60*/  LEA.HI.X.SX32 R153, R11, R174, 0x2, P1 ;  /* 0x000000ae0b997211 */ /* 0x000fe400008f16ff */
[-C--:B------:R-:W-:Y:S01]  /*28c70*/  LEA R154, P3, R13, R0.reuse, 0x2 ;  /* 0x000000000d9a7211 */ /* 0x080fe200078610ff */
[----:B------:R-:W-:Y:S01]  /*28c80*/  VIADD R166, R9, UR5 ;  /* 0x0000000509a67c36 */ /* 0x000fe20008000000 */
[----:B------:R-:W-:Y:S02]  /*28c90*/  LEA R156, P1, R15, R0, 0x2 ;  /* 0x000000000f9c7211 */ /* 0x000fe400078210ff */
[-C--:B------:R-:W-:Y:S02]  /*28ca0*/  LEA.HI.X.SX32 R155, R13, R174.reuse, 0x2, P3 ;  /* 0x000000ae0d9b7211 */ /* 0x080fe400018f16ff */
[----:B------:R-:W-:-:S02]  /*28cb0*/  LEA.HI.X.SX32 R157, R15, R174, 0x2, P1 ;  /* 0x000000ae0f9d7211 */ /* 0x000fc400008f16ff */
[-C--:B------:R-:W-:Y:S02]  /*28cc0*/  LEA R158, P3, R5, R0.reuse, 0x2 ;  /* 0x00000000059e7211 */ /* 0x080fe400078610ff */
[----:B------:R-:W-:Y:S02]  /*28cd0*/  LEA R160, P1, R7, R0, 0x2 ;  /* 0x0000000007a07211 */ /* 0x000fe400078210ff */
[-C--:B------:R-:W-:Y:S02]  /*28ce0*/  LEA.HI.X.SX32 R159, R5, R174.reuse, 0x2, P3 ;  /* 0x000000ae059f7211 */ /* 0x080fe400018f16ff */
[----:B------:R-:W-:Y:S02]  /*28cf0*/  LEA.HI.X.SX32 R161, R7, R174, 0x2, P1 ;  /* 0x000000ae07a17211 */ /* 0x000fe400008f16ff */
[-C--:B------:R-:W-:Y:S02]  /*28d00*/  LEA R162, P3, R9, R0.reuse, 0x2 ;  /* 0x0000000009a27211 */ /* 0x080fe400078610ff */
[----:B------:R-:W-:-:S02]  /*28d10*/  LEA R164, P1, R166, R0, 0x2 ;  /* 0x00000000a6a47211 */ /* 0x000fc400078210ff */
[-C--:B------:R-:W-:Y:S02]  /*28d20*/  LEA.HI.X.SX32 R163, R9, R174.reuse, 0x2, P3 ;  /* 0x000000ae09a37211 */ /* 0x080fe400018f16ff */
[----:B------:R-:W-:Y:S02]  /*28d30*/  LEA.HI.X.SX32 R165, R166, R174, 0x2, P1 ;  /* 0x000000aea6a57211 */ /* 0x000fe400008f16ff */
[----:B--2---:R-:W-:Y:S02]  /*28d40*/  ISETP.LT.AND P4, PT, R8, UR15, !P2 ;  /* 0x0000000f08007c0c */ /* 0x004fe4000d781270 */
[----:B---3--:R-:W-:Y:S02]  /*28d50*/  ISETP.LT.AND P3, PT, R6, UR15, !P2 ;  /* 0x0000000f06007c0c */ /* 0x008fe4000d761270 */
[----:B----4-:R-:W-:Y:S02]  /*28d60*/  ISETP.LT.AND P1, PT, R4, UR15, !P2 ;  /* 0x0000000f04007c0c */ /* 0x010fe4000d721270 */
[----:B------:R-:W2:Y:S01]  /*28d70*/  LDTM.x128 R4, tmem[UR11] ;  /* 0x0000000b000479ee */ /* 0x000ea200083c0000 */
[----:B------:R-:W-:Y:S01]  /*28d80*/  NOP ;  /* 0x0000000000007918 */ /* 0x000fe20000000000 */
[----:B--2---:R2:W-:Y:S04]  /*28d90*/  @P6 STG.E desc[UR22][R2.64], R4 ;  /* 0x0000000402006986 */ /* 0x0045e8000c101916 */
[----:B------:R3:W-:Y:S01]  /*28da0*/  @P5 STG.E desc[UR22][R132.64], R5 ;  /* 0x0000000584005986 */ /* 0x0007e2000c101916 */
[----:B-----5:R-:W-:-:S03]  /*28db0*/  ISETP.LT.AND P5, PT, R172, UR15, !P2 ;  /* 0x0000000fac007c0c */ /* 0x020fc6000d7a1270 */
[----:B------:R-:W4:Y:S04]  /*28dc0*/  LDL.LU R172, [R1+0xab4] ;  /* 0x000ab40001ac7983 */ /* 0x000f280000300800 */
[----:B------:R-:W5:Y:S04]  /*28dd0*/  LDL.LU R173, [R1+0xa9c] ;  /* 0x000a9c0001ad7983 */ /* 0x000f680000300800 */
[----:B------:R-:W5:Y:S01]  /*28de0*/  LDL.LU R184, [R1+0xb94] ;  /* 0x000b940001b87983 */ /* 0x000f620000300800 */
[----:B------:R-:W-:Y:S02]  /*28df0*/  ISETP.LT.AND P6, PT, R167, UR15, !P2 ;  /* 0x0000000fa7007c0c */ /* 0x000fe4000d7c1270 */
[----:B------:R-:W-:Y:S01]  /*28e00*/  IADD3 R166, PT, PT, R166, UR5, RZ ;  /* 0x00000005a6a67c10 */ /* 0x000fe2000fffe0ff */
[----:B------:R-:W5:Y:S01]  /*28e10*/  LDL.LU R183, [R1+0xb90] ;  /* 0x000b900001b77983 */ /* 0x000f620000300800 */
[----:B--2---:R-:W-:-:S02]  /*28e20*/  P2R R4, PR, RZ, 0x40 ;  /* 0x00000040ff047803 */ /* 0x004fc40000000000 */
[C---:B------:R-:W-:Y:S01]  /*28e30*/  LEA R2, P6, R166.reuse, R0, 0x2 ;  /* 0x00000000a6027211 */ /* 0x040fe200078c10ff */
[C---:B------:R-:W-:Y:S01]  /*28e40*/  VIADD R168, R166.reuse, UR5 ;  /* 0x00000005a6a87c36 */ /* 0x040fe20008000000 */
[----:B------:R-:W-:Y:S01]  /*28e50*/  P2R R175, PR, RZ, 0x20 ;  /* 0x00000020ffaf7803 */ /* 0x000fe20000000000 */
[----:B------:R-:W2:Y:S01]  /*28e60*/  LDL.LU R182, [R1+0xb8c] ;  /* 0x000b8c0001b67983 */ /* 0x000ea20000300800 */
[----:B------:R-:W-:Y:S02]  /*28e70*/  LEA.HI.X.SX32 R3, R166, R174, 0x2, P6 ;  /* 0x000000aea6037211 */ /* 0x000fe400030f16ff */
[C---:B------:R-:W-:Y:S01]  /*28e80*/  LEA R166, P6, R168.reuse, R0, 0x2 ;  /* 0x00000000a8a67211 */ /* 0x040fe200078c10ff */
[----:B------:R1:W-:Y:S03]  /*28e90*/  @P0 STG.E desc[UR22][R134.64], R6 ;  /* 0x0000000686000986 */ /* 0x0003e6000c101916 */
[C---:B------:R-:W-:Y:S01]  /*28ea0*/  LEA.HI.X.SX32 R167, R168.reuse, R174, 0x2, P6 ;  /* 0x000000aea8a77211 */ /* 0x040fe200030f16ff */
[----:B------:R-:W-:Y:S01]  /*28eb0*/  VIADD R168, R168, UR5 ;  /* 0x00000005a8a87c36 */ /* 0x000fe20008000000 */
[----:B------:R-:W2:Y:S04]  /*28ec0*/  LDL.LU R181, [R1+0xb88] ;  /* 0x000b880001b57983 */ /* 0x000ea80000300800 */
[C---:B---3--:R-:W-:Y:S01]  /*28ed0*/  LEA R132, P5, R168.reuse, R0, 0x2 ;  /* 0x00000000a8847211 */ /* 0x048fe200078a10ff */
[----:B------:R-:W3:Y:S03]  /*28ee0*/  LDL.LU R180, [R1+0xb84] ;  /* 0x000b840001b47983 */ /* 0x000ee60000300800 */
[C---:B------:R-:W-:Y:S01]  /*28ef0*/  LEA.HI.X.SX32 R133, R168.reuse, R174, 0x2, P5 ;  /* 0x000000aea8857211 */ /* 0x040fe200028f16ff */
[----:B------:R-:W-:Y:S01]  /*28f00*/  VIADD R168, R168, UR5 ;  /* 0x00000005a8a87c36 */ /* 0x000fe20008000000 */
[----:B------:R-:W-:Y:S01]  /*28f10*/  ISETP.NE.AND P6, PT, R4, RZ, PT ;  /* 0x000000ff0400720c */ /* 0x000fe20003fc5270 */
[----:B------:R-:W2:Y:S02]  /*28f20*/  LDL.LU R179, [R1+0xa00] ;  /* 0x000a000001b37983 */ /* 0x000ea40000300800 */
[C---:B-1----:R-:W-:Y:S01]  /*28f30*/  VIADD R6, R168.reuse, UR5 ;  /* 0x00000005a8067c36 */ /* 0x042fe20008000000 */
[C---:B------:R-:W-:Y:S01]  /*28f40*/  LEA R4, P5, R168.reuse, R0, 0x2 ;  /* 0x00000000a8047211 */ /* 0x040fe200078a10ff */
[----:B------:R-:W2:Y:S03]  /*28f50*/  LDL.LU R178, [R1+0xb80] ;  /* 0x000b800001b27983 */ /* 0x000ea60000300800 */
[----:B------:R-:W-:-:S02]  /*28f60*/  LEA.HI.X.SX32 R5, R168, R174, 0x2, P5 ;  /* 0x000000aea8057211 */ /* 0x000fc400028f16ff */
[----:B------:R-:W-:Y:S01]  /*28f70*/  ISETP.LT.AND P0, PT, R169, UR15, !P2 ;  /* 0x0000000fa9007c0c */ /* 0x000fe2000d701270 */
[----:B------:R-:W-:Y:S01]  /*28f80*/  @P4 STG.E desc[UR22][R136.64], R7 ;  /* 0x0000000788004986 */ /* 0x000fe2000c101916 */
[----:B------:R-:W-:-:S03]  /*28f90*/  LEA R134, P5, R6, R0, 0x2 ;  /* 0x0000000006867211 */ /* 0x000fc600078a10ff */
[----:B------:R-:W2:Y:S01]  /*28fa0*/  LDL.LU R177, [R1+0xb7c] ;  /* 0x000b7c0001b17983 */ /* 0x000ea20000300800 */
[C---:B------:R-:W-:Y:S01]  /*28fb0*/  LEA.HI.X.SX32 R135, R6.reuse, R174, 0x2, P5 ;  /* 0x000000ae06877211 */ /* 0x040fe200028f16ff */
[----:B------:R-:W-:Y:S01]  /*28fc0*/  VIADD R6, R6, UR5 ;  /* 0x0000000506067c36 */ /* 0x000fe20008000000 */
[----:B------:R-:W-:Y:S01]  /*28fd0*/  ISETP.LT.AND P4, PT, R170, UR15, !P2 ;  /* 0x0000000faa007c0c */ /* 0x000fe2000d781270 */
[----:B------:R1:W-:Y:S03]  /*28fe0*/  @P3 STG.E desc[UR22][R138.64], R8 ;  /* 0x000000088a003986 */ /* 0x0003e6000c101916 */
[C---:B------:R-:W-:Y:S01]  /*28ff0*/  LEA R168, P5, R6.reuse, R0, 0x2 ;  /* 0x0000000006a87211 */ /* 0x040fe200078a10ff */
[----:B------:R-:W2:Y:S03]  /*29000*/  LDL.LU R176, [R1+0xb78] ;  /* 0x000b780001b07983 */ /* 0x000ea60000300800 */
[C---:B------:R-:W-:Y:S01]  /*29010*/  LEA.HI.X.SX32 R169, R6.reuse, R174, 0x2, P5 ;  /* 0x000000ae06a97211 */ /* 0x040fe200028f16ff */
[----:B------:R-:W-:-:S04]  /*29020*/  VIADD R6, R6, UR5 ;  /* 0x0000000506067c36 */ /* 0x000fc80008000000 */
[----:B------:R-:W-:-:S04]  /*29030*/  VIADD R170, R6, UR5 ;  /* 0x0000000506aa7c36 */ /* 0x000fc80008000000 */
[----:B-1----:R-:W-:Y:S01]  /*29040*/  VIADD R8, R170, UR5 ;  /* 0x00000005aa087c36 */ /* 0x002fe20008000000 */
[----:B------:R-:W-:-:S04]  /*29050*/  LEA R136, P5, R6, R0, 0x2 ;  /* 0x0000000006887211 */ /* 0x000fc800078a10ff */
[----:B------:R-:W-:Y:S02]  /*29060*/  LEA R138, P3, R8, R0, 0x2 ;  /* 0x00000000088a7211 */ /* 0x000fe400078610ff */
[-C--:B------:R-:W-:Y:S02]  /*29070*/  LEA.HI.X.SX32 R137, R6, R174.reuse, 0x2, P5 ;  /* 0x000000ae06897211 */ /* 0x080fe400028f16ff */
[C---:B------:R-:W-:Y:S01]  /*29080*/  LEA.HI.X.SX32 R139, R8.reuse, R174, 0x2, P3 ;  /* 0x000000ae088b7211 */ /* 0x040fe200018f16ff */
[----:B------:R-:W-:Y:S01]  /*29090*/  VIADD R8, R8, UR5 ;  /* 0x0000000508087c36 */ /* 0x000fe20008000000 */
[----:B------:R-:W-:-:S04]  /*290a0*/  LEA R6, P5, R170, R0, 0x2 ;  /* 0x00000000aa067211 */ /* 0x000fc800078a10ff */
[----:B------:R-:W-:Y:S02]  /*290b0*/  LEA.HI.X.SX32 R7, R170, R174, 0x2, P5 ;  /* 0x000000aeaa077211 */ /* 0x000fe400028f16ff */
[C---:B------:R-:W-:Y:S02]  /*290c0*/  LEA R170, P3, R8.reuse, R0, 0x2 ;  /* 0x0000000008aa7211 */ /* 0x040fe400078610ff */
[----:B------:R-:W-:Y:S02]  /*290d0*/  ISETP.LT.AND P5, PT, R171, UR15, !P2 ;  /* 0x0000000fab007c0c */ /* 0x000fe4000d7a1270 */
[C---:B------:R-:W-:Y:S01]  /*290e0*/  LEA.HI.X.SX32 R171, R8.reuse, R174, 0x2, P3 ;  /* 0x000000ae08ab7211 */ /* 0x040fe200018f16ff */
[----:B------:R-:W-:Y:S01]  /*290f0*/  VIADD R8, R8, UR5 ;  /* 0x0000000508087c36 */ /* 0x000fe20008000000 */
[----:B------:R1:W-:Y:S04]  /*29100*/  @P1 STG.E desc[UR22][R140.64], R9 ;  /* 0x000000098c001986 */ /* 0x0003e8000c101916 */
[----:B------:R4:W-:Y:S01]  /*29110*/  @P6 STG.E desc[UR22][R142.64], R10 ;  /* 0x0000000a8e006986 */ /* 0x0009e2000c101916 */
[----:B-1----:R-:W-:-:S04]  /*29120*/  LEA R140, P3, R8, R0, 0x2 ;  /* 0x00000000088c7211 */ /* 0x002fc800078610ff */
[----:B------:R-:W-:Y:S02]  /*29130*/  LEA.HI.X.SX32 R141, R8, R174, 0x2, P3 ;  /* 0x000000ae088d7211 */ /* 0x000fe400018f16ff */
[----:B----4-:R-:W-:Y:S01]  /*29140*/  ISETP.LT.AND P1, PT, R172, UR15, !P2 ;  /* 0x0000000fac007c0c */ /* 0x010fe2000d721270 */
[----:B------:R-:W-:-:S05]  /*29150*/  VIADD R172, R8, UR5 ;  /* 0x0000000508ac7c36 */ /* 0x000fca0008000000 */
[----:B------:R-:W-:-:S04]  /*29160*/  IADD3 R10, PT, PT, R172, UR5, RZ ;  /* 0x00000005ac0a7c10 */ /* 0x000fc8000fffe0ff */
[-C--:B------:R-:W-:Y:S02]  /*29170*/  LEA R142, P6, R10, R0.reuse, 0x2 ;  /* 0x000000000a8e7211 */ /* 0x080fe400078c10ff */
[----:B------:R-:W-:Y:S02]  /*29180*/  LEA R8, P3, R172, R0, 0x2 ;  /* 0x00000000ac087211 */ /* 0x000fe400078610ff */
[CC--:B------:R-:W-:Y:S01]  /*29190*/  LEA.HI.X.SX32 R143, R10.reuse, R174.reuse, 0x2, P6 ;  /* 0x000000ae0a8f7211 */ /* 0x0c0fe200030f16ff */
[----:B------:R-:W-:Y:S01]  /*291a0*/  VIADD R10, R10, UR5 ;  /* 0x000000050a0a7c36 */ /* 0x000fe20008000000 */
[----:B------:R-:W-:-:S04]  /*291b0*/  LEA.HI.X.SX32 R9, R172, R174, 0x2, P3 ;  /* 0x000000aeac097211 */ /* 0x000fc800018f16ff */
[C---:B------:R-:W-:Y:S02]  /*291c0*/  LEA R172, P6, R10.reuse, R0, 0x2 ;  /* 0x000000000aac7211 */ /* 0x040fe400078c10ff */
[----:B-----5:R-:W-:Y:S02]  /*291d0*/  ISETP.LT.AND P3, PT, R173, UR15, !P2 ;  /* 0x0000000fad007c0c */ /* 0x020fe4000d761270 */
[----:B------:R-:W-:Y:S02]  /*291e0*/  LEA.HI.X.SX32 R173, R10, R174, 0x2, P6 ;  /* 0x000000ae0aad7211 */ /* 0x000fe400030f16ff */
[----:B------:R-:W-:Y:S02]  /*291f0*/  ISETP.NE.AND P6, PT, R175, RZ, PT ;  /* 0x000000ffaf00720c */ /* 0x000fe40003fc5270 */
[----:B------:R-:W4:Y:S11]  /*29200*/  LDL.LU R175, [R1+0xb74] ;  /* 0x000b740001af7983 */ /* 0x000f360000300800 */
[----:B------:R-:W-:Y:S04]  /*29210*/  @P6 STG.E desc[UR22][R144.64], R11 ;  /* 0x0000000b90006986 */ /* 0x000fe8000c101916 */
[----:B------:R1:W-:Y:S04]  /*29220*/  @P0 STG.E desc[UR22][R146.64], R12 ;  /* 0x0000000c92000986 */ /* 0x0003e8000c101916 */
[----:B-1----:R-:W5:Y:S04]  /*29230*/  LDL.LU R12, [R1+0xb70] ;  /* 0x000b7000010c7983 */ /* 0x002f680000300800 */
[----:B------:R-:W5:Y:S04]  /*29240*/  LDL.LU R145, [R1+0xb6c] ;  /* 0x000b6c0001917983 */ /* 0x000f680000300800 */
[----:B------:R-:W5:Y:S04]  /*29250*/  LDL.LU R11, [R1+0xb68] ;  /* 0x000b6800010b7983 */ /* 0x000f680000300800 */
[----:B------:R-:W5:Y:S01]  /*29260*/  LDL.LU R144, [R1+0xb64] ;  /* 0x000b640001907983 */ /* 0x000f620000300800 */
[----:B------:R-:W-:-:S03]  /*29270*/  ISETP.LT.AND P6, PT, R184, UR15, !P2 ;  /* 0x0000000fb8007c0c */ /* 0x000fc6000d7c1270 */
[----:B------:R-:W-:Y:S04]  /*29280*/  @P4 STG.E desc[UR22][R148.64], R13 ;  /* 0x0000000d94004986 */ /* 0x000fe8000c101916 */
[----:B------:R-:W-:Y:S04]  /*29290*/  @P5 STG.E desc[UR22][R150.64], R14 ;  /* 0x0000000e96005986 */ /* 0x000fe8000c101916 */
[----:B------:R-:W-:Y:S04]  /*292a0*/  @P1 STG.E desc[UR22][R152.64], R15 ;  /* 0x0000000f98001986 */ /* 0x000fe8000c101916 */
[----:B------:R-:W-:Y:S04]  /*292b0*/  @P3 STG.E desc[UR22][R154.64], R16 ;  /* 0x000000109a003986 */ /* 0x000fe8000c101916 */
[----:B------:R1:W-:Y:S04]  /*292c0*/  @P6 STG.E desc[UR22][R156.64], R17 ;  /* 0x000000119c006986 */ /* 0x0003e8000c101916 */
[----:B-1----:R-:W5:Y:S04]  /*292d0*/  LDL.LU R17, [R1+0xb60] ;  /* 0x000b600001117983 */ /* 0x002f680000300800 */
[----:B------:R-:W5:Y:S04]  /*292e0*/  LDL.LU R16, [R1+0xb5c] ;  /* 0x000b5c0001107983 */ /* 0x000f680000300800 */
[----:B------:R-:W5:Y:S04]  /*292f0*/  LDL.LU R15, [R1+0xb58] ;  /* 0x000b5800010f7983 */ /* 0x000f680000300800 */
[----:B------:R-:W5:Y:S01]  /*29300*/  LDL.LU R14, [R1+0xb54] ;  /* 0x000b5400010e7983 */ /* 0x000f620000300800 */
[----:B--2---:R-:W-:Y:S01]  /*29310*/  ISETP.LT.AND P3, PT, R179, UR4, !P2 ;  /* 0x00000004b3007c0c */ /* 0x004fe2000d761270 */
[----:B------:R-:W1:Y:S01]  /*29320*/  LDCU UR4, c[0x0][0x39c] ;  /* 0x00007380ff0477ac */ /* 0x000e620008000800 */
[----:B------:R-:W-:Y:S01]  /*29330*/  ISETP.LT.AND P0, PT, R183, UR15, !P2 ;  /* 0x0000000fb7007c0c */ /* 0x000fe2000d701270 */
[----:B------:R-:W2:Y:S01]  /*29340*/  LDL.LU R13, [R1+0xb50] ;  /* 0x000b5000010d7983 */ /* 0x000ea20000300800 */
[----:B-1----:R-:W-:Y:S01]  /*29350*/  ISETP.LT.AND P6, PT, R178, UR4, !P2 ;  /* 0x00000004b2007c0c */ /* 0x002fe2000d7c1270 */
[----:B------:R-:W1:Y:S10]  /*29360*/  LDCU UR4, c[0x0][0x39c] ;  /* 0x00007380ff0477ac */ /* 0x000e740008000800 */
[----:B------:R-:W-:Y:S01]  /*29370*/  @P0 STG.E desc[UR22][R158.64], R18 ;  /* 0x000000129e000986 */ /* 0x000fe2000c101916 */
[----:B------:R-:W-:-:S02]  /*29380*/  ISETP.LT.AND P4, PT, R182, UR15, !P2 ;  /* 0x0000000fb6007c0c */ /* 0x000fc4000d781270 */
[----:B-1----:R-:W-:Y:S01]  /*29390*/  ISETP.LT.AND P0, PT, R177, UR4, !P2 ;  /* 0x00000004b1007c0c */ /* 0x002fe2000d701270 */
[----:B------:R-:W1:Y:S10]  /*293a0*/  LDCU UR4, c[0x0][0x39c] ;  /* 0x00007380ff0477ac */ /* 0x000e740008000800 */
[----:B------:R-:W-:Y:S01]  /*293b0*/  @P4 STG.E desc[UR22][R160.64], R19 ;  /* 0x00000013a0004986 */ /* 0x000fe2000c101916 */
[----:B------:R-:W-:-:S02]  /*293c0*/  ISETP.LT.AND P5, PT, R181, UR15, !P2 ;  /* 0x0000000fb5007c0c */ /* 0x000fc4000d7a1270 */
[----:B-1----:R-:W-:Y:S01]  /*293d0*/  ISETP.LT.AND P4, PT, R176, UR4, !P2 ;  /* 0x00000004b0007c0c */ /* 0x002fe2000d781270 */
[----:B------:R-:W4:Y:S10]  /*293e0*/  LDCU UR4, c[0x0][0x39c] ;  /* 0x00007380ff0477ac */ /* 0x000f340008000800 */
[----:B------:R-:W-:Y:S01]  /*293f0*/  @P5 STG.E desc[UR22][R162.64], R20 ;  /* 0x00000014a2005986 */ /* 0x000fe2000c101916 */
[----:B---3--:R-:W-:-:S13]  /*29400*/  ISETP.LT.AND P1, PT, R180, UR15, !P2 ;  /* 0x0000000fb4007c0c */ /* 0x008fda000d721270 */
[----:B------:R-:W-:Y:S04]  /*29410*/  @P1 STG.E desc[UR22][R164.64], R21 ;  /* 0x00000015a4001986 */ /* 0x000fe8000c101916 */
[----:B------:R1:W-:Y:S04]  /*29420*/  @P6 STG.E desc[UR22][R2.64], R22 ;  /* 0x0000001602006986 */ /* 0x0003e8000c101916 */
[----:B------:R-:W-:Y:S04]  /*29430*/  @P0 STG.E desc[UR22][R166.64], R23 ;  /* 0x00000017a6000986 */ /* 0x000fe8000c101916 */
[----:B------:R-:W-:Y:S01]  /*29440*/  @P4 STG.E desc[UR22][R132.64], R24 ;  /* 0x0000001884004986 */ /* 0x000fe2000c101916 */
[----:B----4-:R-:W-:Y:S01]  /*29450*/  ISETP.LT.AND P5, PT, R175, UR4, !P2 ;  /* 0x00000004af007c0c */ /* 0x010fe2000d7a1270 */
[----:B------:R-:W5:Y:S02]  /*29460*/  LDCU UR4, c[0x0][0x39c] ;  /* 0x00007380ff0477ac */ /* 0x000f640008000800 */
[----:B-----5:R-:W-:Y:S01]  /*29470*/  ISETP.LT.AND P1, PT, R12, UR4, !P2 ;  /* 0x000000040c007c0c */ /* 0x020fe2000d721270 */
[----:B------:R-:W3:Y:S09]  /*29480*/  LDCU UR4, c[0x0][0x39c] ;  /* 0x00007380ff0477ac */ /* 0x000ef20008000800 */
[----:B------:R4:W-:Y:S04]  /*29490*/  @P5 STG.E desc[UR22][R4.64], R25 ;  /* 0x0000001904005986 */ /* 0x0009e8000c101916 */
[----:B------:R-:W5:Y:S01]  /*294a0*/  LDL.LU R12, [R1+0xb4c] ;  /* 0x000b4c00010c7983 */ /* 0x000f620000300800 */
[----:B---3--:R-:W-:Y:S01]  /*294b0*/  ISETP.LT.AND P6, PT, R145, UR4, !P2 ;  /* 0x0000000491007c0c */ /* 0x008fe2000d7c1270 */
[----:B------:R-:W3:Y:S02]  /*294c0*/  LDCU UR4, c[0x0][0x39c] ;  /* 0x00007380ff0477ac */ /* 0x000ee40008000800 */
[----:B---3--:R-:W-:Y:S01]  /*294d0*/  ISETP.LT.AND P0, PT, R11, UR4, !P2 ;  /* 0x000000040b007c0c */ /* 0x008fe2000d701270 */
[----:B------:R-:W3:Y:S01]  /*294e0*/  LDCU UR4, c[0x0][0x39c] ;  /* 0x00007380ff0477ac */ /* 0x000ee20008000800 */
[----:B------:R-:W-:Y:S04]  /*294f0*/  @P1 STG.E desc[UR22][R134.64], R26 ;  /* 0x0000001a86001986 */ /* 0x000fe8000c101916 */
[----:B------:R-:W5:Y:S04]  /*29500*/  LDL.LU R11, [R1+0xb48] ;  /* 0x000b4800010b7983 */ /* 0x000f680000300800 */
[----:B-1----:R-:W5:Y:S01]  /*29510*/  LDL.LU R3, [R1+0xb44] ;  /* 0x000b440001037983 */ /* 0x002f620000300800 */
[----:B---3--:R-:W-:Y:S01]  /*29520*/  ISETP.LT.AND P4, PT, R144, UR4, !P2 ;  /* 0x0000000490007c0c */ /* 0x008fe2000d781270 */
[----:B------:R-:W1:Y:S02]  /*29530*/  LDCU UR4, c[0x0][0x39c] ;  /* 0x00007380ff0477ac */ /* 0x000e640008000800 */
[----:B------:R-:W-:Y:S04]  /*29540*/  @P6 STG.E desc[UR22][R168.64], R27 ;  /* 0x0000001ba8006986 */ /* 0x000fe8000c101916 */
[----:B------:R-:W3:Y:S04]  /*29550*/  LDL.LU R2, [R1+0xb40] ;  /* 0x000b400001027983 */ /* 0x000ee80000300800 */
[----:B----4-:R-:W4:Y:S01]  /*29560*/  LDL.LU R4, [R1+0xb9c] ;  /* 0x000b9c0001047983 */ /* 0x010f220000300800 */
[----:B-1----:R-:W-:Y:S01]  /*29570*/  ISETP.LT.AND P5, PT, R17, UR4, !P2 ;  /* 0x0000000411007c0c */ /* 0x002fe2000d7a1270 */
[----:B------:R-:W1:Y:S02]  /*29580*/  LDCU UR4, c[0x0][0x39c] ;  /* 0x00007380ff0477ac */ /* 0x000e640008000800 */
[----:B-1----:R-:W-:Y:S01]  /*29590*/  ISETP.LT.AND P1, PT, R16, UR4, !P2 ;  /* 0x0000000410007c0c */ /* 0x002fe2000d721270 */
[----:B------:R-:W1:Y:S02]  /*295a0*/  LDCU UR4, c[0x0][0x39c] ;  /* 0x00007380ff0477ac */ /* 0x000e640008000800 */
[----:B-1----:R-:W-:Y:S01]  /*295b0*/  ISETP.LT.AND P6, PT, R15, UR4, !P2 ;  /* 0x000000040f007c0c */ /* 0x002fe2000d7c1270 */
[----:B------:R-:W1:Y:S01]  /*295c0*/  LDCU UR4, c[0x0][0x39c] ;  /* 0x00007380ff0477ac */ /* 0x000e620008000800 */
[----:B------:R-:W-:Y:S04]  /*295d0*/  @P0 STG.E desc[UR22][R136.64], R28 ;  /* 0x0000001c88000986 */ /* 0x000fe8000c101916 */
[----:B------:R1:W-:Y:S02]  /*295e0*/  @P4 STG.E desc[UR22][R6.64], R29 ;  /* 0x0000001d06004986 */ /* 0x0003e4000c101916 */
[----:B-1----:R-:W-:Y:S01]  /*295f0*/  ISETP.LT.AND P0, PT, R14, UR4, !P2 ;  /* 0x000000040e007c0c */ /* 0x002fe2000d701270 */
[----:B------:R-:W2:Y:S01]  /*29600*/  LDCU UR4, c[0x0][0x39c] ;  /* 0x00007380ff0477ac */ /* 0x000ea20008000800 */
[----:B------:R-:W4:Y:S04]  /*29610*/  LDL.LU R14, [R1+0xba0] ;  /* 0x000ba000010e7983 */ /* 0x000f280000300800 */
[----:B------:R-:W4:Y:S01]  /*29620*/  LDL.LU R6, [R1+0xba8] ;  /* 0x000ba80001067983 */ /* 0x000f220000300800 */
[----:B--2---:R-:W-:Y:S01]  /*29630*/  ISETP.LT.AND P4, PT, R13, UR4, !P2 ;  /* 0x000000040d007c0c */ /* 0x004fe2000d781270 */
[----:B------:R-:W5:Y:S02]  /*29640*/  LDCU UR4, c[0x0][0x39c] ;  /* 0x00007380ff0477ac */ /* 0x000f640008000800 */
[----:B------:R-:W-:Y:S04]  /*29650*/  @P5 STG.E desc[UR22][R138.64], R30 ;  /* 0x0000001e8a005986 */ /* 0x000fe8000c101916 */
[----:B------:R-:W-:Y:S04]  /*29660*/  @P1 STG.E desc[UR22][R170.64], R31 ;  /* 0x0000001faa001986 */ /* 0x000fe8000c101916 */
[----:B------:R-:W-:Y:S04]  /*29670*/  @P6 STG.E desc[UR22][R140.64], R32 ;  /* 0x000000208c006986 */ /* 0x000fe8000c101916 */
[----:B------:R-:W2:Y:S04]  /*29680*/  LDL.LU R13, [R1+0xbac] ;  /* 0x000bac00010d7983 */ /* 0x000ea80000300800 */
[----:B------:R-:W-:Y:S04]  /*29690*/  @P0 STG.E desc[UR22][R8.64], R33 ;  /* 0x0000002108000986 */ /* 0x000fe8000c101916 */
[----:B------:R-:W-:Y:S01]  /*296a0*/  @P4 STG.E desc[UR22][R142.64], R34 ;  /* 0x000000228e004986 */ /* 0x000fe2000c101916 */
[----:B-----5:R-:W-:Y:S01]  /*296b0*/  ISETP.LT.AND P5, PT, R12, UR4, !P2 ;  /* 0x000000040c007c0c */ /* 0x020fe2000d7a1270 */
[----:B------:R-:W1:Y:S02]  /*296c0*/  LDCU UR4, c[0x0][0x39c] ;  /* 0x00007380ff0477ac */ /* 0x000e640008000800 */
[----:B------:R-:W5:Y:S10]  /*296d0*/  LDL.LU R12, [R1+0xbb4] ;  /* 0x000bb400010c7983 */ /* 0x000f740000300800 */
[----:B------:R-:W-:Y:S01]  /*296e0*/  @P5 STG.E desc[UR22][R172.64], R35 ;  /* 0x00000023ac005986 */ /* 0x000fe2000c101916 */
[----:B-1----:R-:W-:Y:S01]  /*296f0*/  ISETP.LT.AND P1, PT, R11, UR4, !P2 ;  /* 0x000000040b007c0c */ /* 0x002fe2000d721270 */
[----:B------:R-:W1:Y:S02]  /*29700*/  LDCU UR4, c[0x0][0x39c] ;  /* 0x00007380ff0477ac */ /* 0x000e640008000800 */
[----:B------:R-:W5:Y:S01]  /*29710*/  LDL.LU R11, [R1+0xbb8] ;  /* 0x000bb800010b7983 */ /* 0x000f620000300800 */
[----:B------:R-:W-:Y:S01]  /*29720*/  ISETP.LT.AND P6, PT, R3, UR6, !P2 ;  /* 0x0000000603007c0c */ /* 0x000fe2000d7c1270 */
[----:B------:R-:W-:Y:S01]  /*29730*/  VIADD R3, R10, UR5 ;  /* 0x000000050a037c36 */ /* 0x000fe20008000000 */
[----:B------:R-:W1:Y:S01]  /*29740*/  LDCU UR6, c[0x0][0x39c] ;  /* 0x00007380ff0677ac */ /* 0x000e620008000800 */
[----:B------:R-:W5:Y:S02]  /*29750*/  LDL.LU R10, [R1+0xbc0] ;  /* 0x000bc000010a7983 */ /* 0x000f640000300800 */
[----:B------:R-:W-:Y:S01]  /*29760*/  VIADD R5, R3, UR5 ;  /* 0x0000000503057c36 */ /* 0x000fe20008000000 */
[----:B---3--:R-:W-:-:S03]  /*29770*/  ISETP.LT.AND P0, PT, R2, UR7, !P2 ;  /* 0x0000000702007c0c */ /* 0x008fc6000d701270 */
[----:B------:R-:W-:Y:S01]  /*29780*/  VIADD R7, R5, UR5 ;  /* 0x0000000505077c36 */ /* 0x000fe20008000000 */
[C---:B------:R-:W-:Y:S01]  /*29790*/  LEA R2, P4, R3.reuse, R0, 0x2 ;  /* 0x0000000003027211 */ /* 0x040fe200078810ff */
[----:B------:R-:W2:Y:S03]  /*297a0*/  LDCU UR7, c[0x0][0x39c] ;  /* 0x00007380ff0777ac */ /* 0x000ea60008000800 */
[----:B------:R-:W-:Y:S02]  /*297b0*/  LEA.HI.X.SX32 R3, R3, R174, 0x2, P4 ;  /* 0x000000ae03037211 */ /* 0x000fe400020f16ff */
[----:B----4-:R-:W-:Y:S02]  /*297c0*/  ISETP.LT.AND P4, PT, R4, UR8, !P2 ;  /* 0x0000000804007c0c */ /* 0x010fe4000d781270 */
[C---:B------:R-:W-:Y:S01]  /*297d0*/  LEA R4, P5, R5.reuse, R0, 0x2 ;  /* 0x0000000005047211 */ /* 0x040fe200078a10ff */
[----:B------:R3:W-:Y:S03]  /*297e0*/  @P1 STG.E desc[UR22][R2.64], R36 ;  /* 0x0000002402001986 */ /* 0x0007e6000c101916 */
[----:B------:R-:W-:-:S02]  /*297f0*/  LEA.HI.X.SX32 R5, R5, R174, 0x2, P5 ;  /* 0x000000ae05057211 */ /* 0x000fc400028f16ff */
[----:B---3--:R-:W-:-:S04]  /*29800*/  LEA R2, P5, R7, R0, 0x2 ;  /* 0x0000000007027211 */ /* 0x008fc800078a10ff */
[C---:B------:R-:W-:Y:S02]  /*29810*/  LEA.HI.X.SX32 R3, R7.reuse, R174, 0x2, P5 ;  /* 0x000000ae07037211 */ /* 0x040fe400028f16ff */
[----:B-1----:R-:W-:Y:S02]  /*29820*/  ISETP.LT.AND P5, PT, R6, UR6, !P2 ;  /* 0x0000000606007c0c */ /* 0x002fe4000d7a1270 */
[----:B------:R-:W-:Y:S01]  /*29830*/  ISETP.LT.AND P1, PT, R14, UR4, !P2 ;  /* 0x000000040e007c0c */ /* 0x000fe2000d721270 */
[----:B------:R-:W3:Y:S01]  /*29840*/  LDL.LU R6, [R1+0xbc4] ;  /* 0x000bc40001067983 */ /* 0x000ee20000300800 */
[----:B------:R-:W5:Y:S03]  /*29850*/  LDCU UR4, c[0x0][0x39c] ;  /* 0x00007380ff0477ac */ /* 0x000f660008000800 */
[----:B------:R-:W4:Y:S01]  /*29860*/  LDL.LU R8, [R1+0xbcc] ;  /* 0x000bcc0001087983 */ /* 0x000f220000300800 */
[----:B------:R-:W-:Y:S01]  /*29870*/  VIADD R9, R7, UR5 ;  /* 0x0000000507097c36 */ /* 0x000fe20008000000 */
[----:B------:R-:W1:Y:S02]  /*29880*/  LDCU UR6, c[0x0][0x39c] ;  /* 0x00007380ff0677ac */ /* 0x000e640008000800 */
[----:B------:R1:W-:Y:S01]  /*29890*/  @P6 STG.E desc[UR22][R4.64], R37 ;  /* 0x0000002504006986 */ /* 0x0003e2000c101916 */
[----:B------:R-:W-:-:S03]  /*298a0*/  VIADD R7, R9, UR5 ;  /* 0x0000000509077c36 */ /* 0x000fc60008000000 */
[----:B------:R1:W-:Y:S02]  /*298b0*/  @P0 STG.E desc[UR22][R2.64], R38 ;  /* 0x0000002602000986 */ /* 0x0003e4000c101916 */
[----:B-1----:R-:W-:-:S04]  /*298c0*/  LEA R4, P6, R9, R0, 0x2 ;  /* 0x0000000009047211 */ /* 0x002fc800078c10ff */
[----:B------:R-:W-:Y:S01]  /*298d0*/  LEA.HI.X.SX32 R5, R9, R174, 0x2, P6 ;  /* 0x000000ae09057211 */ /* 0x000fe200030f16ff */
[C---:B------:R-:W-:Y:S01]  /*298e0*/  VIADD R9, R7.reuse, UR5 ;  /* 0x0000000507097c36 */ /* 0x040fe20008000000 */
[----:B------:R-:W-:Y:S02]  /*298f0*/  LEA R2, P6, R7, R0, 0x2 ;  /* 0x0000000007027211 */ /* 0x000fe400078c10ff */
[----:B--2---:R-:W-:Y:S01]  /*29900*/  ISETP.LT.AND P0, PT, R13, UR7, !P2 ;  /* 0x000000070d007c0c */ /* 0x004fe2000d701270 */
[----:B------:R1:W-:Y:S01]  /*29910*/  @P4 STG.E desc[UR22][R4.64], R39 ;  /* 0x0000002704004986 */ /* 0x0003e2000c101916 */
[----:B------:R-:W2:Y:S01]  /*29920*/  LDCU UR7, c[0x0][0x39c] ;  /* 0x00007380ff0777ac */ /* 0x000ea20008000800 */
[----:B------:R-:W-:Y:S01]  /*29930*/  LEA.HI.X.SX32 R3, R7, R174, 0x2, P6 ;  /* 0x000000ae07037211 */ /* 0x000fe200030f16ff */
[----:B------:R-:W-:-:S04]  /*29940*/  VIADD R7, R9, UR5 ;  /* 0x0000000509077c36 */ /* 0x000fc80008000000 */
[----:B------:R2:W-:Y:S01]  /*29950*/  @P1 STG.E desc[UR22][R2.64], R40 ;  /* 0x0000002802001986 */ /* 0x0005e2000c101916 */
[----:B-1----:R-:W-:-:S04]  /*29960*/  LEA R4, P6, R9, R0, 0x2 ;  /* 0x0000000009047211 */ /* 0x002fc800078c10ff */
[----:B------:R-:W-:Y:S02]  /*29970*/  LEA.HI.X.SX32 R5, R9, R174, 0x2, P6 ;  /* 0x000000ae09057211 */ /* 0x000fe400030f16ff */
[C---:B--2---:R-:W-:Y:S01]  /*29980*/  LEA R2, P6, R7.reuse, R0, 0x2 ;  /* 0x0000000007027211 */ /* 0x044fe200078c10ff */
[----:B------:R-:W-:-:S03]  /*29990*/  VIADD R9, R7, UR5 ;  /* 0x0000000507097c36 */ /* 0x000fc60008000000 */
[----:B------:R-:W-:Y:S01]  /*299a0*/  LEA.HI.X.SX32 R3, R7, R174, 0x2, P6 ;  /* 0x000000ae07037211 */ /* 0x000fe200030f16ff */
[----:B------:R1:W-:Y:S04]  /*299b0*/  @P5 STG.E desc[UR22][R4.64], R41 ;  /* 0x0000002904005986 */ /* 0x0003e8000c101916 */
[----:B------:R2:W-:Y:S01]  /*299c0*/  @P0 STG.E desc[UR22][R2.64], R42 ;  /* 0x0000002a02000986 */ /* 0x0005e2000c101916 */
[----:B-1----:R-:W-:-:S04]  /*299d0*/  LEA R4, P6, R9, R0, 0x2 ;  /* 0x0000000009047211 */ /* 0x002fc800078c10ff */
[----:B------:R-:W-:Y:S02]  /*299e0*/  LEA.HI.X.SX32 R5, R9, R174, 0x2, P6 ;  /* 0x000000ae09057211 */ /* 0x000fe400030f16ff */
[----:B-----5:R-:W-:Y:S01]  /*299f0*/  ISETP.LT.AND P4, PT, R12, UR4, !P2 ;  /* 0x000000040c007c0c */ /* 0x020fe2000d781270 */
[----:B------:R-:W3:Y:S01]  /*29a00*/  LDCU UR4, c[0x0][0x39c] ;  /* 0x00007380ff0477ac */ /* 0x000ee20008000800 */
[----:B------:R-:W5:Y:S11]  /*29a10*/  LDL.LU R12, [R1+0xbd0] ;  /* 0x000bd000010c7983 */ /* 0x000f760000300800 */
[----:B------:R1:W-:Y:S01]  /*29a20*/  @P4 STG.E desc[UR22][R4.64], R43 ;  /* 0x0000002b04004986 */ /* 0x0003e2000c101916 */
[----:B------:R-:W-:Y:S01]  /*29a30*/  ISETP.LT.AND P1, PT, R11, UR6, !P2 ;  /* 0x000000060b007c0c */ /* 0x000fe2000d721270 */
[----:B------:R-:W4:Y:S02]  /*29a40*/  LDCU UR6, c[0x0][0x39c] ;  /* 0x00007380ff0677ac */ /* 0x000f240008000800 */
[----:B------:R-:W5:Y:S01]  /*29a50*/  LDL.LU R11, [R1+0xbd8] ;  /* 0x000bd800010b7983 */ /* 0x000f620000300800 */
[----:B------:R-:W-:Y:S01]  /*29a60*/  ISETP.LT.AND P5, PT, R10, UR7, !P2 ;  /* 0x000000070a007c0c */ /* 0x000fe2000d7a1270 */
[----:B------:R-:W5:Y:S02]  /*29a70*/  LDCU UR7, c[0x0][0x39c] ;  /* 0x00007380ff0777ac */ /* 0x000f640008000800 */
[----:B------:R-:W5:Y:S01]  /*29a80*/  LDL.LU R10, [R1+0xbdc] ;  /* 0x000bdc00010a7983 */ /* 0x000f620000300800 */
[----:B---3--:R-:W-:Y:S01]  /*29a90*/  ISETP.LT.AND P0, PT, R6, UR4, !P2 ;  /* 0x0000000406007c0c */ /* 0x008fe2000d701270 */
[----:B------:R-:W-:-:S02]  /*29aa0*/  VIADD R7, R9, UR5 ;  /* 0x0000000509077c36 */ /* 0x000fc40008000000 */
[----:B------:R-:W3:Y:S01]  /*29ab0*/  LDL.LU R6, [R1+0xbe4] ;  /* 0x000be40001067983 */ /* 0x000ee20000300800 */
[----:B------:R-:W5:Y:S01]  /*29ac0*/  LDCU UR4, c[0x0][0x39c] ;  /* 0x00007380ff0477ac */ /* 0x000f620008000800 */
[----:B----4-:R-:W-:Y:S02]  /*29ad0*/  ISETP.LT.AND P4, PT, R8, UR6, !P2 ;  /* 0x0000000608007c0c */ /* 0x010fe4000d781270 */
[----:B------:R-:W4:Y:S01]  /*29ae0*/  LDL.LU R8, [R1+0xbe0] ;  /* 0x000be00001087983 */ /* 0x000f220000300800 */
[C---:B--2---:R-:W-:Y:S01]  /*29af0*/  LEA R2, P6, R7.reuse, R0, 0x2 ;  /* 0x0000000007027211 */ /* 0x044fe200078c10ff */
[C---:B------:R-:W-:Y:S01]  /*29b00*/  VIADD R9, R7.reuse, UR5 ;  /* 0x0000000507097c36 */ /* 0x040fe20008000000 */
[----:B------:R-:W2:Y:S01]  /*29b10*/  LDCU UR6, c[0x0][0x39c] ;  /* 0x00007380ff0677ac */ /* 0x000ea20008000800 */
[----:B------:R-:W4:Y:S04]  /*29b20*/  LDL.LU R15, [R1+0xbd4] ;  /* 0x000bd400010f7983 */ /* 0x000f280000300800 */
[----:B------:R-:W4:Y:S01]  /*29b30*/  LDL.LU R14, [R1+0xbc8] ;  /* 0x000bc800010e7983 */ /* 0x000f220000300800 */
[----:B------:R-:W-:-:S02]  /*29b40*/  LEA.HI.X.SX32 R3, R7, R174, 0x2, P6 ;  /* 0x000000ae07037211 */ /* 0x000fc400030f16ff */
[C---:B-1----:R-:W-:Y:S01]  /*29b50*/  LEA R4, P6, R9.reuse, R0, 0x2 ;  /* 0x0000000009047211 */ /* 0x042fe200078c10ff */
[----:B------:R-:W4:Y:S01]  /*29b60*/  LDL.LU R13, [R1+0xbbc] ;  /* 0x000bbc00010d7983 */ /* 0x000f220000300800 */
[----:B------:R-:W-:-:S03]  /*29b70*/  IADD3 R7, PT, PT, R9, UR5, RZ ;  /* 0x0000000509077c10 */ /* 0x000fc6000fffe0ff */
[----:B------:R1:W-:Y:S01]  /*29b80*/  @P1 STG.E desc[UR22][R2.64], R44 ;  /* 0x0000002c02001986 */ /* 0x0003e2000c101916 */
        /* <DEDUP_REMOVED lines=8> */
[----:B------:R1:W-:Y:S01]  /*29c10*/  @P0 STG.E desc[UR22][R2.64], R46 ;  /* 0x0000002e02000986 */ /* 0x0003e2000c101916 */
[----:B------:R-:W-:-:S03]  /*29c20*/  VIADD R9, R7, UR5 ;  /* 0x0000000507097c36 */ /* 0x000fc60008000000 */
[----:B------:R2:W-:Y:S01]  /*29c30*/  @P4 STG.E desc[UR22][R4.64], R47 ;  /* 0x0000002f04004986 */ /* 0x0005e2000c101916 */
[----:B-1----:R-:W-:-:S04]  /*29c40*/  LEA R2, P6, R7, R0, 0x2 ;  /* 0x0000000007027211 */ /* 0x002fc800078c10ff */
[----:B------:R-:W-:Y:S02]  /*29c50*/  LEA.HI.X.SX32 R3, R7, R174, 0x2, P6 ;  /* 0x000000ae07037211 */ /* 0x000fe400030f16ff */
[----:B-----5:R-:W-:Y:S01]  /*29c60*/  ISETP.LT.AND P1, PT, R12, UR7, !P2 ;  /* 0x000000070c007c0c */ /* 0x020fe2000d721270 */
[----:B------:R-:W3:Y:S01]  /*29c70*/  LDCU UR7, c[0x0][0x39c] ;  /* 0x00007380ff0777ac */ /* 0x000ee20008000800 */
[----:B------:R-:W5:Y:S11]  /*29c80*/  LDL.LU R12, [R1+0xbb0] ;  /* 0x000bb000010c7983 */ /* 0x000f760000300800 */
[----:B------:R-:W-:Y:S01]  /*29c90*/  @P1 STG.E desc[UR22][R2.64], R48 ;  /* 0x0000003002001986 */ /* 0x000fe2000c101916 */
[----:B------:R-:W-:Y:S01]  /*29ca0*/  ISETP.LT.AND P5, PT, R11, UR4, !P2 ;  /* 0x000000040b007c0c */ /* 0x000fe2000d7a1270 */
[----:B------:R-:W4:Y:S01]  /*29cb0*/  LDCU UR4, c[0x0][0x39c] ;  /* 0x00007380ff0477ac */ /* 0x000f220008000800 */
[----:B------:R-:W-:Y:S01]  /*29cc0*/  ISETP.LT.AND P0, PT, R10, UR6, !P2 ;  /* 0x000000060a007c0c */ /* 0x000fe2000d701270 */
[----:B------:R-:W1:Y:S01]  /*29cd0*/  LDCU UR6, c[0x0][0x39c] ;  /* 0x00007380ff0677ac */ /* 0x000e620008000800 */
[----:B------:R-:W5:Y:S01]  /*29ce0*/  LDL.LU R10, [R1+0xba4] ;  /* 0x000ba400010a7983 */ /* 0x000f620000300800 */
[C---:B------:R-:W-:Y:S01]  /*29cf0*/  VIADD R11, R9.reuse, UR5 ;  /* 0x00000005090b7c36 */ /* 0x040fe20008000000 */
[----:B---3--:R-:W-:Y:S01]  /*29d00*/  ISETP.LT.AND P4, PT, R6, UR7, !P2 ;  /* 0x0000000706007c0c */ /* 0x008fe2000d781270 */
[----:B------:R-:W3:Y:S01]  /*29d10*/  LDCU UR7, c[0x0][0x39c] ;  /* 0x00007380ff0777ac */ /* 0x000ee20008000800 */
[----:B------:R-:W-:-:S02]  /*29d20*/  LEA R6, P6, R9, R0, 0x2 ;  /* 0x0000000009067211 */ /* 0x000fc400078c10ff */
[----:B----4-:R-:W-:Y:S01]  /*29d30*/  ISETP.LT.AND P1, PT, R8, UR4, !P2 ;  /* 0x0000000408007c0c */ /* 0x010fe2000d721270 */
[----:B------:R-:W4:Y:S01]  /*29d40*/  LDCU UR4, c[0x0][0x39c] ;  /* 0x00007380ff0477ac */ /* 0x000f220008000800 */
[----:B------:R-:W-:Y:S02]  /*29d50*/  LEA.HI.X.SX32 R7, R9, R174, 0x2, P6 ;  /* 0x000000ae09077211 */ /* 0x000fe400030f16ff */
[----:B------:R-:W-:-:S04]  /*29d60*/  LEA R8, P6, R11, R0, 0x2 ;  /* 0x000000000b087211 */ /* 0x000fc800078c10ff */
[----:B------:R-:W-:Y:S01]  /*29d70*/  LEA.HI.X.SX32 R9, R11, R174, 0x2, P6 ;  /* 0x000000ae0b097211 */ /* 0x000fe200030f16ff */
[----:B------:R4:W-:Y:S01]  /*29d80*/  @P5 STG.E desc[UR22][R6.64], R49 ;  /* 0x0000003106005986 */ /* 0x0009e2000c101916 */
[----:B-1----:R-:W-:Y:S01]  /*29d90*/  ISETP.LT.AND P5, PT, R15, UR6, !P2 ;  /* 0x000000060f007c0c */ /* 0x002fe2000d7a1270 */
[----:B--2---:R-:W-:Y:S01]  /*29da0*/  VIADD R5, R11, UR5 ;  /* 0x000000050b057c36 */ /* 0x004fe20008000000 */
[----:B------:R-:W5:Y:S01]  /*29db0*/  LDCU UR6, c[0x0][0x39c] ;  /* 0x00007380ff0677ac */ /* 0x000f620008000800 */
[----:B------:R1:W-:Y:S01]  /*29dc0*/  @P0 STG.E desc[UR22][R8.64], R50 ;  /* 0x0000003208000986 */ /* 0x0003e2000c101916 */
[----:B---3--:R-:W-:-:S03]  /*29dd0*/  ISETP.LT.AND P0, PT, R14, UR7, !P2 ;  /* 0x000000070e007c0c */ /* 0x008fc6000d701270 */
[----:B------:R-:W2:Y:S01]  /*29de0*/  LDL.LU R15, [R1+0xb98] ;  /* 0x000b9800010f7983 */ /* 0x000ea20000300800 */
[C---:B------:R-:W-:Y:S01]  /*29df0*/  LEA R4, P6, R5.reuse, R0, 0x2 ;  /* 0x0000000005047211 */ /* 0x040fe200078c10ff */
[C---:B------:R-:W-:Y:S01]  /*29e00*/  VIADD R11, R5.reuse, UR5 ;  /* 0x00000005050b7c36 */ /* 0x040fe20008000000 */
[----:B------:R-:W3:Y:S01]  /*29e10*/  LDCU UR7, c[0x0][0x39c] ;  /* 0x00007380ff0777ac */ /* 0x000ee20008000800 */
[----:B------:R-:W2:Y:S01]  /*29e20*/  LDL.LU R14, [R1+0xb3c] ;  /* 0x000b3c00010e7983 */ /* 0x000ea20000300800 */
[----:B------:R-:W-:Y:S01]  /*29e30*/  LEA.HI.X.SX32 R5, R5, R174, 0x2, P6 ;  /* 0x000000ae05057211 */ /* 0x000fe200030f16ff */
[----:B----4-:R-:W-:-:S04]  /*29e40*/  VIADD R7, R11, UR5 ;  /* 0x000000050b077c36 */ /* 0x010fc80008000000 */
[----:B------:R4:W-:Y:S01]  /*29e50*/  @P4 STG.E desc[UR22][R4.64], R51 ;  /* 0x0000003304004986 */ /* 0x0009e2000c101916 */
[----:B------:R-:W-:Y:S02]  /*29e60*/  ISETP.LT.AND P4, PT, R13, UR4, !P2 ;  /* 0x000000040d007c0c */ /* 0x000fe4000d781270 */
[----:B------:R-:W-:Y:S01]  /*29e70*/  LEA R2, P6, R11, R0, 0x2 ;  /* 0x000000000b027211 */ /* 0x000fe200078c10ff */
[----:B------:R-:W2:Y:S01]  /*29e80*/  LDL.LU R13, [R1+0xb38] ;  /* 0x000b3800010d7983 */ /* 0x000ea20000300800 */
[----:B-1----:R-:W-:Y:S01]  /*29e90*/  VIADD R9, R7, UR5 ;  /* 0x0000000507097c36 */ /* 0x002fe20008000000 */
[----:B------:R-:W2:Y:S01]  /*29ea0*/  LDCU UR4, c[0x0][0x39c] ;  /* 0x00007380ff0477ac */ /* 0x000ea20008000800 */
[----:B------:R-:W-:Y:S02]  /*29eb0*/  LEA.HI.X.SX32 R3, R11, R174, 0x2, P6 ;  /* 0x000000ae0b037211 */ /* 0x000fe400030f16ff */
[----:B------:R-:W-:-:S04]  /*29ec0*/  LEA R6, P6, R7, R0, 0x2 ;  /* 0x0000000007067211 */ /* 0x000fc800078c10ff */
[----:B------:R-:W-:Y:S01]  /*29ed0*/  LEA.HI.X.SX32 R7, R7, R174, 0x2, P6 ;  /* 0x000000ae07077211 */ /* 0x000fe200030f16ff */
[----:B------:R1:W-:Y:S01]  /*29ee0*/  @P1 STG.E desc[UR22][R2.64], R52 ;  /* 0x0000003402001986 */ /* 0x0003e2000c101916 */
[----:B------:R-:W-:-:S03]  /*29ef0*/  LEA R8, P6, R9, R0, 0x2 ;  /* 0x0000000009087211 */ /* 0x000fc600078c10ff */
[----:B------:R1:W-:Y:S01]  /*29f00*/  @P5 STG.E desc[UR22][R6.64], R53 ;  /* 0x0000003506005986 */ /* 0x0003e2000c101916 */
[C---:B------:R-:W-:Y:S01]  /*29f10*/  VIADD R11, R9.reuse, UR5 ;  /* 0x00000005090b7c36 */ /* 0x040fe20008000000 */
[----:B------:R-:W-:-:S04]  /*29f20*/  LEA.HI.X.SX32 R9, R9, R174, 0x2, P6 ;  /* 0x000000ae09097211 */ /* 0x000fc800030f16ff */
[----:B----4-:R-:W-:-:S04]  /*29f30*/  LEA R4, P6, R11, R0, 0x2 ;  /* 0x000000000b047211 */ /* 0x010fc800078c10ff */
[----:B------:R-:W-:Y:S01]  /*29f40*/  LEA.HI.X.SX32 R5, R11, R174, 0x2, P6 ;  /* 0x000000ae0b057211 */ /* 0x000fe200030f16ff */
[----:B------:R4:W-:Y:S04]  /*29f50*/  @P0 STG.E desc[UR22][R8.64], R54 ;  /* 0x0000003608000986 */ /* 0x0009e8000c101916 */
[----:B------:R1:W-:Y:S01]  /*29f60*/  @P4 STG.E desc[UR22][R4.64], R55 ;  /* 0x0000003704004986 */ /* 0x0003e2000c101916 */
[----:B-----5:R-:W-:Y:S01]  /*29f70*/  ISETP.LT.AND P1, PT, R12, UR6, !P2 ;  /* 0x000000060c007c0c */ /* 0x020fe2000d721270 */
[----:B------:R-:W5:Y:S02]  /*29f80*/  LDCU UR6, c[0x0][0x39c] ;  /* 0x00007380ff0677ac */ /* 0x000f640008000800 */
[----:B------:R-:W4:Y:S01]  /*29f90*/  LDL.LU R12, [R1+0xb34] ;  /* 0x000b3400010c7983 */ /* 0x000f220000300800 */
[----:B---3--:R-:W-:Y:S01]  /*29fa0*/  ISETP.LT.AND P5, PT, R10, UR7, !P2 ;  /* 0x000000070a007c0c */ /* 0x008fe2000d7a1270 */
[----:B------:R-:W3:Y:S02]  /*29fb0*/  LDCU UR7, c[0x0][0x39c] ;  /* 0x00007380ff0777ac */ /* 0x000ee40008000800 */
[----:B------:R-:W4:Y:S01]  /*29fc0*/  LDL.LU R10, [R1+0xb30] ;  /* 0x000b3000010a7983 */ /* 0x000f220000300800 */
[----:B--2---:R-:W-:Y:S01]  /*29fd0*/  ISETP.LT.AND P0, PT, R15, UR4, !P2 ;  /* 0x000000040f007c0c */ /* 0x004fe2000d701270 */
[----:B-1----:R-:W-:-:S02]  /*29fe0*/  VIADD R3, R11, UR5 ;  /* 0x000000050b037c36 */ /* 0x002fc40008000000 */
[----:B------:R-:W2:Y:S01]  /*29ff0*/  LDL.LU R15, [R1+0xb2c] ;  /* 0x000b2c00010f7983 */ /* 0x000ea20000300800 */
[----:B------:R-:W1:Y:S01]  /*2a000*/  LDCU UR4, c[0x0][0x39c] ;  /* 0x00007380ff0477ac */ /* 0x000e620008000800 */
[----:B-----5:R-:W-:Y:S02]  /*2a010*/  ISETP.LT.AND P4, PT, R14, UR6, !P2 ;  /* 0x000000060e007c0c */ /* 0x020fe4000d781270 */
[----:B------:R-:W5:Y:S01]  /*2a020*/  LDL.LU R14, [R1+0xb28] ;  /* 0x000b2800010e7983 */ /* 0x000f620000300800 */
[C---:B------:R-:W-:Y:S01]  /*2a030*/  LEA R2, P6, R3.reuse, R0, 0x2 ;  /* 0x0000000003027211 */ /* 0x040fe200078c10ff */
[C---:B------:R-:W-:Y:S01]  /*2a040*/  VIADD R7, R3.reuse, UR5 ;  /* 0x0000000503077c36 */ /* 0x040fe20008000000 */
[----:B------:R-:W1:Y:S02]  /*2a050*/  LDCU UR6, c[0x0][0x39c] ;  /* 0x00007380ff0677ac */ /* 0x000e640008000800 */
[----:B------:R-:W-:-:S05]  /*2a060*/  LEA.HI.X.SX32 R3, R3, R174, 0x2, P6 ;  /* 0x000000ae03037211 */ /* 0x000fca00030f16ff */
[----:B------:R1:W-:Y:S01]  /*2a070*/  @P1 STG.E desc[UR22][R2.64], R56 ;  /* 0x0000003802001986 */ /* 0x0003e2000c101916 */
[----:B---3--:R-:W-:Y:S01]  /*2a080*/  ISETP.LT.AND P1, PT, R13, UR7, !P2 ;  /* 0x000000070d007c0c */ /* 0x008fe2000d721270 */
[----:B------:R-:W2:Y:S02]  /*2a090*/  LDCU UR7, c[0x0][0x39c] ;  /* 0x00007380ff0777ac */ /* 0x000ea40008000800 */
[----:B------:R-:W3:Y:S01]  /*2a0a0*/  LDL.LU R13, [R1+0xb24] ;  /* 0x000b2400010d7983 */ /* 0x000ee20000300800 */
[C---:B------:R-:W-:Y:S02]  /*2a0b0*/  LEA R6, P6, R7.reuse, R0, 0x2 ;  /* 0x0000000007067211 */ /* 0x040fe400078c10ff */
[C---:B------:R-:W-:Y:S02]  /*2a0c0*/  IADD3 R11, PT, PT, R7.reuse, UR5, RZ ;  /* 0x00000005070b7c10 */ /* 0x040fe4000fffe0ff */
[----:B------:R-:W-:Y:S02]  /*2a0d0*/  LEA.HI.X.SX32 R7, R7, R174, 0x2, P6 ;  /* 0x000000ae07077211 */ /* 0x000fe400030f16ff */
[C---:B----4-:R-:W-:Y:S01]  /*2a0e0*/  LEA R8, P6, R11.reuse, R0, 0x2 ;  /* 0x000000000b087211 */ /* 0x050fe200078c10ff */
[----:B------:R-:W-:-:S03]  /*2a0f0*/  VIADD R5, R11, UR5 ;  /* 0x000000050b057c36 */ /* 0x000fc60008000000 */
[----:B------:R-:W-:Y:S01]  /*2a100*/  LEA.HI.X.SX32 R9, R11, R174, 0x2, P6 ;  /* 0x000000ae0b097211 */ /* 0x000fe200030f16ff */
[----:B------:R-:W-:Y:S01]  /*2a110*/  @P5 STG.E desc[UR22][R6.64], R57 ;  /* 0x0000003906005986 */ /* 0x000fe2000c101916 */
[----:B------:R-:W-:-:S03]  /*2a120*/  LEA R4, P6, R5, R0, 0x2 ;  /* 0x0000000005047211 */ /* 0x000fc600078c10ff */
[----:B------:R4:W-:Y:S01]  /*2a130*/  @P0 STG.E desc[UR22][R8.64], R58 ;  /* 0x0000003a08000986 */ /* 0x0009e2000c101916 */
[C---:B-1----:R-:W-:Y:S01]  /*2a140*/  VIADD R3, R5.reuse, UR5 ;  /* 0x0000000505037c36 */ /* 0x042fe20008000000 */
[----:B------:R-:W-:-:S04]  /*2a150*/  LEA.HI.X.SX32 R5, R5, R174, 0x2, P6 ;  /* 0x000000ae05057211 */ /* 0x000fc800030f16ff */
[C---:B------:R-:W-:Y:S01]  /*2a160*/  LEA R2, P6, R3.reuse, R0, 0x2 ;  /* 0x0000000003027211 */ /* 0x040fe200078c10ff */
[----:B------:R-:W-:-:S03]  /*2a170*/  VIADD R11, R3, UR5 ;  /* 0x00000005030b7c36 */ /* 0x000fc60008000000 */
[----:B------:R-:W-:Y:S01]  /*2a180*/  LEA.HI.X.SX32 R3, R3, R174, 0x2, P6 ;  /* 0x000000ae03037211 */ /* 0x000fe200030f16ff */
[----:B------:R1:W-:Y:S04]  /*2a190*/  @P4 STG.E desc[UR22][R4.64], R59 ;  /* 0x0000003b04004986 */ /* 0x0003e8000c101916 */
[----:B------:R1:W-:Y:S01]  /*2a1a0*/  @P1 STG.E desc[UR22][R2.64], R60 ;  /* 0x0000003c02001986 */ /* 0x0003e2000c101916 */
[----:B------:R-:W-:Y:S01]  /*2a1b0*/  ISETP.LT.AND P5, PT, R12, UR4, !P2 ;  /* 0x000000040c007c0c */ /* 0x000fe2000d7a1270 */
[----:B------:R-:W5:Y:S02]  /*2a1c0*/  LDCU UR4, c[0x0][0x39c] ;  /* 0x00007380ff0477ac */ /* 0x000f640008000800 */
[----:B------:R-:W3:Y:S01]  /*2a1d0*/  LDL.LU R12, [R1+0xb20] ;  /* 0x000b2000010c7983 */ /* 0x000ee20000300800 */
[----:B------:R-:W-:Y:S01]  /*2a1e0*/  ISETP.LT.AND P0, PT, R10, UR6, !P2 ;  /* 0x000000060a007c0c */ /* 0x000fe2000d701270 */
[----:B------:R-:W3:Y:S02]  /*2a1f0*/  LDCU UR6, c[0x0][0x39c] ;  /* 0x00007380ff0677ac */ /* 0x000ee40008000800 */
[----:B------:R-:W3:Y:S01]  /*2a200*/  LDL.LU R10, [R1+0xb1c] ;  /* 0x000b1c00010a7983 */ /* 0x000ee20000300800 */
[----:B--2---:R-:W-:Y:S01]  /*2a210*/  ISETP.LT.AND P4, PT, R15, UR7, !P2 ;  /* 0x000000070f007c0c */ /* 0x004fe2000d781270 */
[----:B------:R-:W2:Y:S02]  /*2a220*/  LDCU UR7, c[0x0][0x39c] ;  /* 0x00007380ff0777ac */ /* 0x000ea40008000800 */
[----:B------:R-:W3:Y:S01]  /*2a230*/  LDL.LU R15, [R1+0xb18] ;  /* 0x000b1800010f7983 */ /* 0x000ee20000300800 */
[----:B-----5:R-:W-:Y:S01]  /*2a240*/  ISETP.LT.AND P1, PT, R14, UR4, !P2 ;  /* 0x000000040e007c0c */ /* 0x020fe2000d721270 */
[----:B----4-:R-:W-:-:S02]  /*2a250*/  VIADD R9, R11, UR5 ;  /* 0x000000050b097c36 */ /* 0x010fc40008000000 */
[----:B------:R-:W4:Y:S01]  /*2a260*/  LDL.LU R14, [R1+0xb14] ;  /* 0x000b1400010e7983 */ /* 0x000f220000300800 */
[C---:B------:R-:W-:Y:S01]  /*2a270*/  LEA R6, P6, R11.reuse, R0, 0x2 ;  /* 0x000000000b067211 */ /* 0x040fe200078c10ff */
[----:B------:R-:W5:Y:S03]  /*2a280*/  LDCU UR4, c[0x0][0x39c] ;  /* 0x00007380ff0477ac */ /* 0x000f660008000800 */
[----:B------:R-:W-:Y:S01]  /*2a290*/  LEA.HI.X.SX32 R7, R11, R174, 0x2, P6 ;  /* 0x000000ae0b077211 */ /* 0x000fe200030f16ff */
[----:B-1----:R-:W-:-:S04]  /*2a2a0*/  VIADD R5, R9, UR5 ;  /* 0x0000000509057c36 */ /* 0x002fc80008000000 */
[----:B------:R1:W-:Y:S01]  /*2a2b0*/  @P5 STG.E desc[UR22][R6.64], R61 ;  /* 0x0000003d06005986 */ /* 0x0003e2000c101916 */
[----:B---3--:R-:W-:Y:S02]  /*2a2c0*/  ISETP.LT.AND P5, PT, R13, UR6, !P2 ;  /* 0x000000060d007c0c */ /* 0x008fe4000d7a1270 */
[----:B------:R-:W-:Y:S01]  /*2a2d0*/  LEA R8, P6, R9, R0, 0x2 ;  /* 0x0000000009087211 */ /* 0x000fe200078c10ff */
[----:B------:R-:W3:Y:S01]  /*2a2e0*/  LDL.LU R13, [R1+0xb10] ;  /* 0x000b1000010d7983 */ /* 0x000ee20000300800 */
[----:B------:R-:W-:Y:S01]  /*2a2f0*/  VIADD R11, R5, UR5 ;  /* 0x00000005050b7c36 */ /* 0x000fe20008000000 */
[----:B------:R-:W2:Y:S01]  /*2a300*/  LDCU UR6, c[0x0][0x39c] ;  /* 0x00007380ff0677ac */ /* 0x000ea20008000800 */
[----:B------:R-:W-:Y:S02]  /*2a310*/  LEA.HI.X.SX32 R9, R9, R174, 0x2, P6 ;  /* 0x000000ae09097211 */ /* 0x000fe400030f16ff */
[----:B------:R-:W-:-:S04]  /*2a320*/  LEA R4, P6, R5, R0, 0x2 ;  /* 0x0000000005047211 */ /* 0x000fc800078c10ff */
[----:B------:R-:W-:Y:S01]  /*2a330*/  LEA.HI.X.SX32 R5, R5, R174, 0x2, P6 ;  /* 0x000000ae05057211 */ /* 0x000fe200030f16ff */
[----:B------:R2:W-:Y:S01]  /*2a340*/  @P0 STG.E desc[UR22][R8.64], R62 ;  /* 0x0000003e08000986 */ /* 0x0005e2000c101916 */
[----:B------:R-:W-:-:S03]  /*2a350*/  LEA R2, P6, R11, R0, 0x2 ;  /* 0x000000000b027211 */ /* 0x000fc600078c10ff */
[----:B------:R4:W-:Y:S01]  /*2a360*/  @P4 STG.E desc[UR22][R4.64], R63 ;  /* 0x0000003f04004986 */ /* 0x0009e2000c101916 */
[C---:B-1----:R-:W-:Y:S01]  /*2a370*/  VIADD R7, R11.reuse, UR5 ;  /* 0x000000050b077c36 */ /* 0x042fe20008000000 */
[----:B------:R-:W-:-:S04]  /*2a380*/  LEA.HI.X.SX32 R3, R11, R174, 0x2, P6 ;  /* 0x000000ae0b037211 */ /* 0x000fc800030f16ff */
[C---:B------:R-:W-:Y:S01]  /*2a390*/  LEA R6, P6, R7.reuse, R0, 0x2 ;  /* 0x0000000007067211 */ /* 0x040fe200078c10ff */
[----:B--2---:R-:W-:-:S03]  /*2a3a0*/  VIADD R9, R7, UR5 ;  /* 0x0000000507097c36 */ /* 0x004fc60008000000 */
[----:B------:R-:W-:Y:S01]  /*2a3b0*/  LEA.HI.X.SX32 R7, R7, R174, 0x2, P6 ;  /* 0x000000ae07077211 */ /* 0x000fe200030f16ff */
[----:B------:R1:W-:Y:S04]  /*2a3c0*/  @P1 STG.E desc[UR22][R2.64], R64 ;  /* 0x0000004002001986 */ /* 0x0003e8000c101916 */
[----:B------:R2:W-:Y:S01]  /*2a3d0*/  @P5 STG.E desc[UR22][R6.64], R65 ;  /* 0x0000004106005986 */ /* 0x0005e2000c101916 */
[----:B------:R-:W-:Y:S01]  /*2a3e0*/  ISETP.LT.AND P0, PT, R12, UR7, !P2 ;  /* 0x000000070c007c0c */ /* 0x000fe2000d701270 */
[----:B------:R-:W4:Y:S02]  /*2a3f0*/  LDCU UR7, c[0x0][0x39c] ;  /* 0x00007380ff0777ac */ /* 0x000f240008000800 */
[----:B------:R-:W2:Y:S01]  /*2a400*/  LDL.LU R12, [R1+0xb0c] ;  /* 0x000b0c00010c7983 */ /* 0x000ea20000300800 */
[----:B-----5:R-:W-:Y:S01]  /*2a410*/  ISETP.LT.AND P4, PT, R10, UR4, !P2 ;  /* 0x000000040a007c0c */ /* 0x020fe2000d781270 */
[----:B------:R-:W3:Y:S02]  /*2a420*/  LDCU UR4, c[0x0][0x39c] ;  /* 0x00007380ff0477ac */ /* 0x000ee40008000800 */
[----:B------:R-:W5:Y:S01]  /*2a430*/  LDL.LU R10, [R1+0xb08] ;  /* 0x000b0800010a7983 */ /* 0x000f620000300800 */
[----:B------:R-:W-:Y:S01]  /*2a440*/  ISETP.LT.AND P1, PT, R15, UR6, !P2 ;  /* 0x000000060f007c0c */ /* 0x000fe2000d721270 */
[----:B------:R-:W-:-:S02]  /*2a450*/  VIADD R11, R9, UR5 ;  /* 0x00000005090b7c36 */ /* 0x000fc40008000000 */
[----:B------:R-:W5:Y:S01]  /*2a460*/  LDL.LU R15, [R1+0xb04] ;  /* 0x000b0400010f7983 */ /* 0x000f620000300800 */
[C---:B------:R-:W-:Y:S01]  /*2a470*/  LEA R8, P6, R9.reuse, R0, 0x2 ;  /* 0x0000000009087211 */ /* 0x040fe200078c10ff */
[----:B------:R-:W2:Y:S01]  /*2a480*/  LDCU UR6, c[0x0][0x39c] ;  /* 0x00007380ff0677ac */ /* 0x000ea20008000800 */
[----:B----4-:R-:W-:Y:S02]  /*2a490*/  ISETP.LT.AND P5, PT, R14, UR7, !P2 ;  /* 0x000000070e007c0c */ /* 0x010fe4000d7a1270 */
[----:B------:R-:W4:Y:S01]  /*2a4a0*/  LDL.LU R14, [R1+0xb00] ;  /* 0x000b0000010e7983 */ /* 0x000f220000300800 */
[----:B------:R-:W-:Y:S01]  /*2a4b0*/  LEA.HI.X.SX32 R9, R9, R174, 0x2, P6 ;  /* 0x000000ae09097211 */ /* 0x000fe200030f16ff */
[----:B------:R-:W5:Y:S04]  /*2a4c0*/  LDCU UR7, c[0x0][0x39c] ;  /* 0x00007380ff0777ac */ /* 0x000f680008000800 */
[----:B------:R2:W-:Y:S01]  /*2a4d0*/  @P0 STG.E desc[UR22][R8.64], R66 ;  /* 0x0000004208000986 */ /* 0x0005e2000c101916 */
[C---:B------:R-:W-:Y:S01]  /*2a4e0*/  LEA R4, P6, R11.reuse, R0, 0x2 ;  /* 0x000000000b047211 */ /* 0x040fe200078c10ff */
[----:B-1----:R-:W-:Y:S01]  /*2a4f0*/  VIADD R3, R11, UR5 ;  /* 0x000000050b037c36 */ /* 0x002fe20008000000 */
[----:B---3--:R-:W-:-:S02]  /*2a500*/  ISETP.LT.AND P0, PT, R13, UR4, !P2 ;  /* 0x000000040d007c0c */ /* 0x008fc4000d701270 */
[----:B------:R-:W-:Y:S01]  /*2a510*/  LEA.HI.X.SX32 R5, R11, R174, 0x2, P6 ;  /* 0x000000ae0b057211 */ /* 0x000fe200030f16ff */
[----:B------:R-:W3:Y:S01]  /*2a520*/  LDL.LU R13, [R1+0xafc] ;  /* 0x000afc00010d7983 */ /* 0x000ee20000300800 */
[C---:B------:R-:W-:Y:S01]  /*2a530*/  LEA R2, P6, R3.reuse, R0, 0x2 ;  /* 0x0000000003027211 */ /* 0x040fe200078c10ff */
[C---:B--2---:R-:W-:Y:S01]  /*2a540*/  VIADD R7, R3.reuse, UR5 ;  /* 0x0000000503077c36 */ /* 0x044fe20008000000 */
[----:B------:R-:W1:Y:S02]  /*2a550*/  LDCU UR4, c[0x0][0x39c] ;  /* 0x00007380ff0477ac */ /* 0x000e640008000800 */
[----:B------:R-:W-:Y:S01]  /*2a560*/  LEA.HI.X.SX32 R3, R3, R174, 0x2, P6 ;  /* 0x000000ae03037211 */ /* 0x000fe200030f16ff */
[----:B------:R2:W-:Y:S01]  /*2a570*/  @P4 STG.E desc[UR22][R4.64], R67 ;  /* 0x0000004304004986 */ /* 0x0005e2000c101916 */
[----:B------:R-:W-:-:S03]  /*2a580*/  LEA R6, P6, R7, R0, 0x2 ;  /* 0x0000000007067211 */ /* 0x000fc600078c10ff */
[----:B------:R1:W-:Y:S01]  /*2a590*/  @P1 STG.E desc[UR22][R2.64], R68 ;  /* 0x0000004402001986 */ /* 0x0003e2000c101916 */
[C---:B------:R-:W-:Y:S02]  /*2a5a0*/  IADD3 R11, PT, PT, R7.reuse, UR5, RZ ;  /* 0x00000005070b7c10 */ /* 0x040fe4000fffe0ff */
[----:B------:R-:W-:Y:S02]  /*2a5b0*/  LEA.HI.X.SX32 R7, R7, R174, 0x2, P6 ;  /* 0x000000ae07077211 */ /* 0x000fe400030f16ff */
[----:B------:R-:W-:-:S04]  /*2a5c0*/  LEA R8, P6, R11, R0, 0x2 ;  /* 0x000000000b087211 */ /* 0x000fc800078c10ff */
[----:B------:R-:W-:Y:S01]  /*2a5d0*/  LEA.HI.X.SX32 R9, R11, R174, 0x2, P6 ;  /* 0x000000ae0b097211 */ /* 0x000fe200030f16ff */
[----:B------:R-:W-:Y:S04]  /*2a5e0*/  @P5 STG.E desc[UR22][R6.64], R69 ;  /* 0x0000004506005986 */ /* 0x000fe8000c101916 */
[----:B------:R1:W-:Y:S01]  /*2a5f0*/  @P0 STG.E desc[UR22][R8.64], R70 ;  /* 0x0000004608000986 */ /* 0x0003e2000c101916 */
[----:B------:R-:W-:Y:S01]  /*2a600*/  ISETP.LT.AND P4, PT, R12, UR6, !P2 ;  /* 0x000000060c007c0c */ /* 0x000fe2000d781270 */
[----:B------:R-:W4:Y:S02]  /*2a610*/  LDCU UR6, c[0x0][0x39c] ;  /* 0x00007380ff0677ac */ /* 0x000f240008000800 */
[----:B------:R-:W3:Y:S01]  /*2a620*/  LDL.LU R12, [R1+0xaf8] ;  /* 0x000af800010c7983 */ /* 0x000ee20000300800 */
[----:B-----5:R-:W-:Y:S01]  /*2a630*/  ISETP.LT.AND P1, PT, R10, UR7, !P2 ;  /* 0x000000070a007c0c */ /* 0x020fe2000d721270 */
[----:B------:R-:W3:Y:S02]  /*2a640*/  LDCU UR7, c[0x0][0x39c] ;  /* 0x00007380ff0777ac */ /* 0x000ee40008000800 */
[----:B------:R-:W5:Y:S01]  /*2a650*/  LDL.LU R10, [R1+0xaf4] ;  /* 0x000af400010a7983 */ /* 0x000f620000300800 */
[----:B-1----:R-:W-:Y:S01]  /*2a660*/  ISETP.LT.AND P5, PT, R15, UR4, !P2 ;  /* 0x000000040f007c0c */ /* 0x002fe2000d7a1270 */
[----:B--2---:R-:W-:-:S02]  /*2a670*/  VIADD R5, R11, UR5 ;  /* 0x000000050b057c36 */ /* 0x004fc40008000000 */
[----:B------:R-:W2:Y:S01]  /*2a680*/  LDL.LU R15, [R1+0xaf0] ;  /* 0x000af000010f7983 */ /* 0x000ea20000300800 */
[----:B------:R-:W1:Y:S01]  /*2a690*/  LDCU UR4, c[0x0][0x39c] ;  /* 0x00007380ff0477ac */ /* 0x000e620008000800 */
[----:B----4-:R-:W-:Y:S02]  /*2a6a0*/  ISETP.LT.AND P0, PT, R14, UR6, !P2 ;  /* 0x000000060e007c0c */ /* 0x010fe4000d701270 */
[----:B------:R-:W4:Y:S01]  /*2a6b0*/  LDL.LU R14, [R1+0xaec] ;  /* 0x000aec00010e7983 */ /* 0x000f220000300800 */
[C---:B------:R-:W-:Y:S01]  /*2a6c0*/  LEA R4, P6, R5.reuse, R0, 0x2 ;  /* 0x0000000005047211 */ /* 0x040fe200078c10ff */
[C---:B------:R-:W-:Y:S01]  /*2a6d0*/  VIADD R3, R5.reuse, UR5 ;  /* 0x0000000505037c36 */ /* 0x040fe20008000000 */
[----:B------:R-:W5:Y:S02]  /*2a6e0*/  LDCU UR6, c[0x0][0x39c] ;  /* 0x00007380ff0677ac */ /* 0x000f640008000800 */
[----:B------:R-:W-:Y:S01]  /*2a6f0*/  LEA.HI.X.SX32 R5, R5, R174, 0x2, P6 ;  /* 0x000000ae05057211 */ /* 0x000fe200030f16ff */
[----:B------:R-:W-:-:S04]  /*2a700*/  VIADD R11, R3, UR5 ;  /* 0x00000005030b7c36 */ /* 0x000fc80008000000 */
        /* <DEDUP_REMOVED lines=20> */
[----:B------:R-:W4:Y:S02]  /*2a850*/  LDCU UR4, c[0x0][0x39c] ;  /* 0x00007380ff0477ac */ /* 0x000f240008000800 */
[----:B------:R-:W3:Y:S01]  /*2a860*/  LDL.LU R12, [R1+0xae4] ;  /* 0x000ae400010c7983 */ /* 0x000ee20000300800 */
[----:B-----5:R-:W-:Y:S01]  /*2a870*/  ISETP.LT.AND P5, PT, R10, UR6, !P2 ;  /* 0x000000060a007c0c */ /* 0x020fe2000d7a1270 */
[----:B------:R-:W3:Y:S02]  /*2a880*/  LDCU UR6, c[0x0][0x39c] ;  /* 0x00007380ff0677ac */ /* 0x000ee40008000800 */
[----:B------:R-:W5:Y:S01]  /*2a890*/  LDL.LU R10, [R1+0xae0] ;  /* 0x000ae000010a7983 */ /* 0x000f620000300800 */
[----:B--2---:R-:W-:Y:S01]  /*2a8a0*/  ISETP.LT.AND P0, PT, R15, UR7, !P2 ;  /* 0x000000070f007c0c */ /* 0x004fe2000d701270 */
[----:B------:R-:W2:Y:S02]  /*2a8b0*/  LDCU UR7, c[0x0][0x39c] ;  /* 0x00007380ff0777ac */ /* 0x000ea40008000800 */
[----:B------:R-:W5:Y:S01]  /*2a8c0*/  LDL.LU R15, [R1+0xadc] ;  /* 0x000adc00010f7983 */ /* 0x000f620000300800 */
[----:B----4-:R-:W-:Y:S01]  /*2a8d0*/  ISETP.LT.AND P4, PT, R14, UR4, !P2 ;  /* 0x000000040e007c0c */ /* 0x010fe2000d781270 */
[----:B------:R-:W-:-:S02]  /*2a8e0*/  VIADD R7, R11, UR5 ;  /* 0x000000050b077c36 */ /* 0x000fc40008000000 */
[----:B------:R-:W4:Y:S01]  /*2a8f0*/  LDL.LU R14, [R1+0xad8] ;  /* 0x000ad800010e7983 */ /* 0x000f220000300800 */
[C---:B------:R-:W-:Y:S01]  /*2a900*/  LEA R2, P6, R11.reuse, R0, 0x2 ;  /* 0x000000000b027211 */ /* 0x040fe200078c10ff */
[----:B------:R-:W5:Y:S03]  /*2a910*/  LDCU UR4, c[0x0][0x39c] ;  /* 0x00007380ff0477ac */ /* 0x000f660008000800 */
[----:B------:R-:W-:Y:S01]  /*2a920*/  LEA.HI.X.SX32 R3, R11, R174, 0x2, P6 ;  /* 0x000000ae0b037211 */ /* 0x000fe200030f16ff */
[----:B-1----:R-:W-:-:S04]  /*2a930*/  VIADD R9, R7, UR5 ;  /* 0x0000000507097c36 */ /* 0x002fc80008000000 */
[----:B------:R1:W-:Y:S01]  /*2a940*/  @P1 STG.E desc[UR22][R2.64], R76 ;  /* 0x0000004c02001986 */ /* 0x0003e2000c101916 */
[----:B------:R-:W-:Y:S02]  /*2a950*/  LEA R6, P6, R7, R0, 0x2 ;  /* 0x0000000007067211 */ /* 0x000fe400078c10ff */
[----:B---3--:R-:W-:Y:S01]  /*2a960*/  ISETP.LT.AND P1, PT, R13, UR6, !P2 ;  /* 0x000000060d007c0c */ /* 0x008fe2000d721270 */
[----:B------:R-:W-:Y:S01]  /*2a970*/  VIADD R11, R9, UR5 ;  /* 0x00000005090b7c36 */ /* 0x000fe20008000000 */
[----:B------:R-:W3:Y:S01]  /*2a980*/  LDL.LU R13, [R1+0xad4] ;  /* 0x000ad400010d7983 */ /* 0x000ee20000300800 */
[----:B------:R-:W-:Y:S01]  /*2a990*/  LEA.HI.X.SX32 R7, R7, R174, 0x2, P6 ;  /* 0x000000ae07077211 */ /* 0x000fe200030f16ff */
[----:B------:R-:W2:Y:S01]  /*2a9a0*/  LDCU UR6, c[0x0][0x39c] ;  /* 0x00007380ff0677ac */ /* 0x000ea20008000800 */
        /* <DEDUP_REMOVED lines=19> */
[----:B------:R-:W1:Y:S02]  /*2aae0*/  LDCU UR6, c[0x0][0x39c] ;  /* 0x00007380ff0677ac */ /* 0x000e640008000800 */
[----:B------:R-:W5:Y:S01]  /*2aaf0*/  LDL.LU R15, [R1+0xac8] ;  /* 0x000ac800010f7983 */ /* 0x000f620000300800 */
[----:B----4-:R-:W-:Y:S01]  /*2ab00*/  ISETP.LT.AND P1, PT, R14, UR7, !P2 ;  /* 0x000000070e007c0c */ /* 0x010fe2000d721270 */
[----:B------:R-:W5:Y:S02]  /*2ab10*/  LDCU UR7, c[0x0][0x39c] ;  /* 0x00007380ff0777ac */ /* 0x000f640008000800 */
[----:B------:R-:W4:Y:S01]  /*2ab20*/  LDL.LU R14, [R1+0xac4] ;  /* 0x000ac400010e7983 */ /* 0x000f220000300800 */
[----:B------:R-:W-:-:S02]  /*2ab30*/  LEA R6, P6, R7, R0, 0x2 ;  /* 0x0000000007067211 */ /* 0x000fc400078c10ff */
[C---:B------:R-:W-:Y:S02]  /*2ab40*/  IADD3 R11, PT, PT, R7.reuse, UR5, RZ ;  /* 0x00000005070b7c10 */ /* 0x040fe4000fffe0ff */
[----:B------:R-:W-:-:S05]  /*2ab50*/  LEA.HI.X.SX32 R7, R7, R174, 0x2, P6 ;  /* 0x000000ae07077211 */ /* 0x000fca00030f16ff */
[----:B------:R2:W-:Y:S01]  /*2ab60*/  @P5 STG.E desc[UR22][R6.64], R81 ;  /* 0x0000005106005986 */ /* 0x0005e2000c101916 */
[----:B------:R-:W-:Y:S02]  /*2ab70*/  LEA R8, P6, R11, R0, 0x2 ;  /* 0x000000000b087211 */ /* 0x000fe400078c10ff */
[----:B---3--:R-:W-:Y:S01]  /*2ab80*/  ISETP.LT.AND P5, PT, R13, UR4, !P2 ;  /* 0x000000040d007c0c */ /* 0x008fe2000d7a1270 */
[C---:B-1----:R-:W-:Y:S01]  /*2ab90*/  VIADD R5, R11.reuse, UR5 ;  /* 0x000000050b057c36 */ /* 0x042fe20008000000 */
[----:B------:R-:W3:Y:S01]  /*2aba0*/  LDL.LU R13, [R1+0xac0] ;  /* 0x000ac000010d7983 */ /* 0x000ee20000300800 */
[----:B------:R-:W-:Y:S01]  /*2abb0*/  LEA.HI.X.SX32 R9, R11, R174, 0x2, P6 ;  /* 0x000000ae0b097211 */ /* 0x000fe200030f16ff */
[----:B------:R-:W1:Y:S02]  /*2abc0*/  LDCU UR4, c[0x0][0x39c] ;  /* 0x00007380ff0477ac */ /* 0x000e640008000800 */
[C---:B------:R-:W-:Y:S01]  /*2abd0*/  LEA R4, P6, R5.reuse, R0, 0x2 ;  /* 0x0000000005047211 */ /* 0x040fe200078c10ff */
[----:B--2---:R-:W-:-:S03]  /*2abe0*/  VIADD R3, R5, UR5 ;  /* 0x0000000505037c36 */ /* 0x004fc60008000000 */
[----:B------:R-:W-:Y:S01]  /*2abf0*/  LEA.HI.X.SX32 R5, R5, R174, 0x2, P6 ;  /* 0x000000ae05057211 */ /* 0x000fe200030f16ff */
[----:B------:R2:W-:Y:S01]  /*2ac00*/  @P0 STG.E desc[UR22][R8.64], R82 ;  /* 0x0000005208000986 */ /* 0x0005e2000c101916 */
[----:B------:R-:W-:-:S03]  /*2ac10*/  LEA R2, P6, R3, R0, 0x2 ;  /* 0x0000000003027211 */ /* 0x000fc600078c10ff */
[----:B------:R1:W-:Y:S01]  /*2ac20*/  @P4 STG.E desc[UR22][R4.64], R83 ;  /* 0x0000005304004986 */ /* 0x0003e2000c101916 */
[C---:B------:R-:W-:Y:S01]  /*2ac30*/  VIADD R11, R3.reuse, UR5 ;  /* 0x00000005030b7c36 */ /* 0x040fe20008000000 */
[----:B------:R-:W-:-:S04]  /*2ac40*/  LEA.HI.X.SX32 R3, R3, R174, 0x2, P6 ;  /* 0x000000ae03037211 */ /* 0x000fc800030f16ff */
        /* <DEDUP_REMOVED lines=59> */
[----:B------:R-:W3:Y:S01]  /*2b000*/  LDCU UR6, c[0x0][0x39c] ;  /* 0x00007380ff0677ac */ /* 0x000ee20008000800 */
[----:B------:R-:W4:Y:S01]  /*2b010*/  LDL.LU R13, [R1+0xa7c] ;  /* 0x000a7c00010d7983 */ /* 0x000f220000300800 */
[----:B------:R-:W-:Y:S02]  /*2b020*/  LEA.HI.X.SX32 R3, R3, R174, 0x2, P6 ;  /* 0x000000ae03037211 */ /* 0x000fe400030f16ff */
[C---:B------:R-:W-:Y:S02]  /*2b030*/  LEA R6, P6, R7.reuse, R0, 0x2 ;  /* 0x0000000007067211 */ /* 0x040fe400078c10ff */
[----:B------:R-:W-:-:S02]  /*2b040*/  IADD3 R11, PT, PT, R7, UR5, RZ ;  /* 0x00000005070b7c10 */ /* 0x000fc4000fffe0ff */
        /* <DEDUP_REMOVED lines=15> */
[----:B------:R-:W5:Y:S02]  /*2b140*/  LDCU UR4, c[0x0][0x39c] ;  /* 0x00007380ff0477ac */ /* 0x000f640008000800 */
[----:B------:R-:W2:Y:S01]  /*2b150*/  LDL.LU R10, [R1+0xa74] ;  /* 0x000a7400010a7983 */ /* 0x000ea20000300800 */
[----:B---3--:R-:W-:Y:S01]  /*2b160*/  ISETP.LT.AND P0, PT, R15, UR6, !P2 ;  /* 0x000000060f007c0c */ /* 0x008fe2000d701270 */
[----:B------:R-:W-:-:S02]  /*2b170*/  VIADD R11, R3, UR5 ;  /* 0x00000005030b7c36 */ /* 0x000fc40008000000 */
[----:B------:R-:W3:Y:S01]  /*2b180*/  LDL.LU R15, [R1+0xa70] ;  /* 0x000a7000010f7983 */ /* 0x000ee20000300800 */
[C---:B------:R-:W-:Y:S01]  /*2b190*/  LEA R2, P6, R3.reuse, R0, 0x2 ;  /* 0x0000000003027211 */ /* 0x040fe200078c10ff */
[----:B------:R-:W2:Y:S01]  /*2b1a0*/  LDCU UR6, c[0x0][0x39c] ;  /* 0x00007380ff0677ac */ /* 0x000ea20008000800 */
[----:B----4-:R-:W-:Y:S02]  /*2b1b0*/  ISETP.LT.AND P4, PT, R14, UR7, !P2 ;  /* 0x000000070e007c0c */ /* 0x010fe4000d781270 */
[----:B------:R-:W4:Y:S01]  /*2b1c0*/  LDL.LU R14, [R1+0xa6c] ;  /* 0x000a6c00010e7983 */ /* 0x000f220000300800 */
[----:B------:R-:W-:Y:S01]  /*2b1d0*/  LEA.HI.X.SX32 R3, R3, R174, 0x2, P6 ;  /* 0x000000ae03037211 */ /* 0x000fe200030f16ff */
[----:B------:R-:W2:Y:S04]  /*2b1e0*/  LDCU UR7, c[0x0][0x39c] ;  /* 0x00007380ff0777ac */ /* 0x000ea80008000800 */
[----:B------:R2:W-:Y:S01]  /*2b1f0*/  @P1 STG.E desc[UR22][R2.64], R96 ;  /* 0x0000006002001986 */ /* 0x0005e2000c101916 */
[C---:B------:R-:W-:Y:S01]  /*2b200*/  LEA R6, P6, R11.reuse, R0, 0x2 ;  /* 0x000000000b067211 */ /* 0x040fe200078c10ff */
[----:B-1----:R-:W-:Y:S01]  /*2b210*/  VIADD R9, R11, UR5 ;  /* 0x000000050b097c36 */ /* 0x002fe20008000000 */
[----:B-----5:R-:W-:-:S02]  /*2b220*/  ISETP.LT.AND P1, PT, R13, UR4, !P2 ;  /* 0x000000040d007c0c */ /* 0x020fc4000d721270 */
[----:B------:R-:W-:Y:S01]  /*2b230*/  LEA.HI.X.SX32 R7, R11, R174, 0x2, P6 ;  /* 0x000000ae0b077211 */ /* 0x000fe200030f16ff */
[----:B------:R-:W5:Y:S01]  /*2b240*/  LDL.LU R13, [R1+0xa68] ;  /* 0x000a6800010d7983 */ /* 0x000f620000300800 */
[C---:B------:R-:W-:Y:S01]  /*2b250*/  LEA R8, P6, R9.reuse, R0, 0x2 ;  /* 0x0000000009087211 */ /* 0x040fe200078c10ff */
[C---:B--2---:R-:W-:Y:S01]  /*2b260*/  VIADD R5, R9.reuse, UR5 ;  /* 0x0000000509057c36 */ /* 0x044fe20008000000 */
[----:B------:R-:W3:Y:S02]  /*2b270*/  LDCU UR4, c[0x0][0x39c] ;  /* 0x00007380ff0477ac */ /* 0x000ee40008000800 */
        /* <DEDUP_REMOVED lines=17> */
[----:B-1----:R-:W-:-:S02]  /*2b390*/  VIADD R7, R11, UR5 ;  /* 0x000000050b077c36 */ /* 0x002fc40008000000 */
[----:B------:R-:W3:Y:S01]  /*2b3a0*/  LDL.LU R15, [R1+0xa5c] ;  /* 0x000a5c00010f7983 */ /* 0x000ee20000300800 */
[----:B------:R-:W1:Y:S01]  /*2b3b0*/  LDCU UR4, c[0x0][0x39c] ;  /* 0x00007380ff0477ac */ /* 0x000e620008000800 */
[----:B----4-:R-:W-:Y:S02]  /*2b3c0*/  ISETP.LT.AND P1, PT, R14, UR6, !P2 ;  /* 0x000000060e007c0c */ /* 0x010fe4000d721270 */
[----:B------:R-:W4:Y:S01]  /*2b3d0*/  LDL.LU R14, [R1+0xa58] ;  /* 0x000a5800010e7983 */ /* 0x000f220000300800 */
[C---:B------:R-:W-:Y:S01]  /*2b3e0*/  LEA R6, P6, R7.reuse, R0, 0x2 ;  /* 0x0000000007067211 */ /* 0x040fe200078c10ff */
[C---:B--2---:R-:W-:Y:S01]  /*2b3f0*/  VIADD R9, R7.reuse, UR5 ;  /* 0x0000000507097c36 */ /* 0x044fe20008000000 */
[----:B------:R-:W2:Y:S02]  /*2b400*/  LDCU UR6, c[0x0][0x39c] ;  /* 0x00007380ff0677ac */ /* 0x000ea40008000800 */
[----:B------:R-:W-:Y:S01]  /*2b410*/  LEA.HI.X.SX32 R7, R7, R174, 0x2, P6 ;  /* 0x000000ae07077211 */ /* 0x000fe200030f16ff */
[----:B------:R-:W-:-:S04]  /*2b420*/  VIADD R11, R9, UR5 ;  /* 0x00000005090b7c36 */ /* 0x000fc80008000000 */
[----:B------:R1:W-:Y:S01]  /*2b430*/  @P5 STG.E desc[UR22][R6.64], R101 ;  /* 0x0000006506005986 */ /* 0x0003e2000c101916 */
[----:B------:R-:W-:Y:S02]  /*2b440*/  LEA R8, P6, R9, R0, 0x2 ;  /* 0x0000000009087211 */ /* 0x000fe400078c10ff */
[----:B-----5:R-:W-:Y:S01]  /*2b450*/  ISETP.LT.AND P5, PT, R13, UR7, !P2 ;  /* 0x000000070d007c0c */ /* 0x020fe2000d7a1270 */
[----:B------:R-:W-:Y:S01]  /*2b460*/  VIADD R3, R11, UR5 ;  /* 0x000000050b037c36 */ /* 0x000fe20008000000 */
[----:B------:R-:W5:Y:S01]  /*2b470*/  LDL.LU R13, [R1+0xa54] ;  /* 0x000a5400010d7983 */ /* 0x000f620000300800 */
[----:B------:R-:W-:Y:S01]  /*2b480*/  LEA.HI.X.SX32 R9, R9, R174, 0x2, P6 ;  /* 0x000000ae09097211 */ /* 0x000fe200030f16ff */
[----:B------:R-:W3:Y:S01]  /*2b490*/  LDCU UR7, c[0x0][0x39c] ;  /* 0x00007380ff0777ac */ /* 0x000ee20008000800 */
[----:B------:R-:W-:-:S04]  /*2b4a0*/  LEA R4, P6, R11, R0, 0x2 ;  /* 0x000000000b047211 */ /* 0x000fc800078c10ff */
[----:B------:R-:W-:Y:S01]  /*2b4b0*/  LEA.HI.X.SX32 R5, R11, R174, 0x2, P6 ;  /* 0x000000ae0b057211 */ /* 0x000fe200030f16ff */
[----:B------:R-:W-:Y:S01]  /*2b4c0*/  @P0 STG.E desc[UR22][R8.64], R102 ;  /* 0x0000006608000986 */ /* 0x000fe2000c101916 */
[----:B------:R-:W-:-:S03]  /*2b4d0*/  LEA R2, P6, R3, R0, 0x2 ;  /* 0x0000000003027211 */ /* 0x000fc600078c10ff */
[----:B------:R2:W-:Y:S01]  /*2b4e0*/  @P4 STG.E desc[UR22][R4.64], R103 ;  /* 0x0000006704004986 */ /* 0x0005e2000c101916 */
[C---:B-1----:R-:W-:Y:S01]  /*2b4f0*/  VIADD R7, R3.reuse, UR5 ;  /* 0x0000000503077c36 */ /* 0x042fe20008000000 */
[----:B------:R-:W-:-:S04]  /*2b500*/  LEA.HI.X.SX32 R3, R3, R174, 0x2, P6 ;  /* 0x000000ae03037211 */ /* 0x000fc800030f16ff */
[C---:B------:R-:W-:Y:S02]  /*2b510*/  LEA R6, P6, R7.reuse, R0, 0x2 ;  /* 0x0000000007067211 */ /* 0x040fe400078c10ff */
[C---:B------:R-:W-:Y:S02]  /*2b520*/  IADD3 R11, PT, PT, R7.reuse, UR5, RZ ;  /* 0x00000005070b7c10 */ /* 0x040fe4000fffe0ff */
[----:B------:R-:W-:Y:S01]  /*2b530*/  LEA.HI.X.SX32 R7, R7, R174, 0x2, P6 ;  /* 0x000000ae07077211 */ /* 0x000fe200030f16ff */
[----:B------:R1:W-:Y:S04]  /*2b540*/  @P1 STG.E desc[UR22][R2.64], R104 ;  /* 0x0000006802001986 */ /* 0x0003e8000c101916 */
[----:B------:R1:W-:Y:S01]  /*2b550*/  @P5 STG.E desc[UR22][R6.64], R105 ;  /* 0x0000006906005986 */ /* 0x0003e2000c101916 */
[----:B------:R-:W-:Y:S01]  /*2b560*/  ISETP.LT.AND P0, PT, R12, UR4, !P2 ;  /* 0x000000040c007c0c */ /* 0x000fe2000d701270 */
[----:B------:R-:W4:Y:S02]  /*2b570*/  LDCU UR4, c[0x0][0x39c] ;  /* 0x00007380ff0477ac */ /* 0x000f240008000800 */
[----:B------:R-:W5:Y:S01]  /*2b580*/  LDL.LU R12, [R1+0xa50] ;  /* 0x000a5000010c7983 */ /* 0x000f620000300800 */
[----:B--2---:R-:W-:Y:S01]  /*2b590*/  ISETP.LT.AND P4, PT, R10, UR6, !P2 ;  /* 0x000000060a007c0c */ /* 0x004fe2000d781270 */
[----:B------:R-:W5:Y:S02]  /*2b5a0*/  LDCU UR6, c[0x0][0x39c] ;  /* 0x00007380ff0677ac */ /* 0x000f640008000800 */
[----:B------:R-:W2:Y:S01]  /*2b5b0*/  LDL.LU R10, [R1+0xa4c] ;  /* 0x000a4c00010a7983 */ /* 0x000ea20000300800 */
[----:B---3--:R-:W-:Y:S01]  /*2b5c0*/  ISETP.LT.AND P1, PT, R15, UR7, !P2 ;  /* 0x000000070f007c0c */ /* 0x008fe2000d721270 */
[----:B------:R-:W3:Y:S02]  /*2b5d0*/  LDCU UR7, c[0x0][0x39c] ;  /* 0x00007380ff0777ac */ /* 0x000ee40008000800 */
[----:B------:R-:W2:Y:S01]  /*2b5e0*/  LDL.LU R15, [R1+0xa48] ;  /* 0x000a4800010f7983 */ /* 0x000ea20000300800 */
[----:B----4-:R-:W-:Y:S01]  /*2b5f0*/  ISETP.LT.AND P5, PT, R14, UR4, !P2 ;  /* 0x000000040e007c0c */ /* 0x010fe2000d7a1270 */
[----:B------:R-:W-:-:S02]  /*2b600*/  VIADD R5, R11, UR5 ;  /* 0x000000050b057c36 */ /* 0x000fc40008000000 */
[----:B------:R-:W4:Y:S01]  /*2b610*/  LDL.LU R14, [R1+0xa44] ;  /* 0x000a4400010e7983 */ /* 0x000f220000300800 */
[C---:B------:R-:W-:Y:S01]  /*2b620*/  LEA R8, P6, R11.reuse, R0, 0x2 ;  /* 0x000000000b087211 */ /* 0x040fe200078c10ff */
[----:B------:R-:W2:Y:S03]  /*2b630*/  LDCU UR4, c[0x0][0x39c] ;  /* 0x00007380ff0477ac */ /* 0x000ea60008000800 */
[----:B------:R-:W-:Y:S01]  /*2b640*/  LEA.HI.X.SX32 R9, R11, R174, 0x2, P6 ;  /* 0x000000ae0b097211 */ /* 0x000fe200030f16ff */
[----:B-1----:R-:W-:-:S04]  /*2b650*/  VIADD R3, R5, UR5 ;  /* 0x0000000505037c36 */ /* 0x002fc80008000000 */
[----:B------:R1:W-:Y:S01]  /*2b660*/  @P0 STG.E desc[UR22][R8.64], R106 ;  /* 0x0000006a08000986 */ /* 0x0003e2000c101916 */
[----:B------:R-:W-:Y:S02]  /*2b670*/  LEA R4, P6, R5, R0, 0x2 ;  /* 0x0000000005047211 */ /* 0x000fe400078c10ff */
[----:B-----5:R-:W-:Y:S01]  /*2b680*/  ISETP.LT.AND P0, PT, R13, UR6, !P2 ;  /* 0x000000060d007c0c */ /* 0x020fe2000d701270 */
[----:B------:R-:W-:Y:S01]  /*2b690*/  VIADD R11, R3, UR5 ;  /* 0x00000005030b7c36 */ /* 0x000fe20008000000 */
[----:B------:R-:W5:Y:S01]  /*2b6a0*/  LDL.LU R13, [R1+0xa40] ;  /* 0x000a4000010d7983 */ /* 0x000f620000300800 */
        /* <DEDUP_REMOVED lines=10> */
[----:B---3--:R-:W-:-:S03]  /*2b750*/  VIADD R5, R9, UR5 ;  /* 0x0000000509057c36 */ /* 0x008fc60008000000 */
[----:B------:R-:W-:Y:S01]  /*2b760*/  LEA.HI.X.SX32 R9, R9, R174, 0x2, P6 ;  /* 0x000000ae09097211 */ /* 0x000fe200030f16ff */
[----:B------:R1:W-:Y:S04]  /*2b770*/  @P5 STG.E desc[UR22][R6.64], R109 ;  /* 0x0000006d06005986 */ /* 0x0003e8000c101916 */
[----:B------:R3:W-:Y:S01]  /*2b780*/  @P0 STG.E desc[UR22][R8.64], R110 ;  /* 0x0000006e08000986 */ /* 0x0007e2000c101916 */
[----:B------:R-:W-:Y:S01]  /*2b790*/  ISETP.LT.AND P4, PT, R12, UR7, !P2 ;  /* 0x000000070c007c0c */ /* 0x000fe2000d781270 */
[----:B------:R-:W4:Y:S02]  /*2b7a0*/  LDCU UR7, c[0x0][0x39c] ;  /* 0x00007380ff0777ac */ /* 0x000f240008000800 */
[----:B------:R-:W3:Y:S01]  /*2b7b0*/  LDL.LU R12, [R1+0xa3c] ;  /* 0x000a3c00010c7983 */ /* 0x000ee20000300800 */
[----:B--2---:R-:W-:Y:S01]  /*2b7c0*/  ISETP.LT.AND P1, PT, R10, UR4, !P2 ;  /* 0x000000040a007c0c */ /* 0x004fe2000d721270 */
[----:B------:R-:W5:Y:S02]  /*2b7d0*/  LDCU UR4, c[0x0][0x39c] ;  /* 0x00007380ff0477ac */ /* 0x000f640008000800 */
[----:B------:R-:W2:Y:S01]  /*2b7e0*/  LDL.LU R10, [R1+0xa38] ;  /* 0x000a3800010a7983 */ /* 0x000ea20000300800 */
[----:B------:R-:W-:Y:S01]  /*2b7f0*/  ISETP.LT.AND P5, PT, R15, UR6, !P2 ;  /* 0x000000060f007c0c */ /* 0x000fe2000d7a1270 */
[----:B------:R-:W-:-:S02]  /*2b800*/  VIADD R11, R5, UR5 ;  /* 0x00000005050b7c36 */ /* 0x000fc40008000000 */
[----:B------:R-:W2:Y:S01]  /*2b810*/  LDL.LU R15, [R1+0xa34] ;  /* 0x000a3400010f7983 */ /* 0x000ea20000300800 */
[C---:B------:R-:W-:Y:S01]  /*2b820*/  LEA R4, P6, R5.reuse, R0, 0x2 ;  /* 0x0000000005047211 */ /* 0x040fe200078c10ff */
[----:B------:R-:W3:Y:S01]  /*2b830*/  LDCU UR6, c[0x0][0x39c] ;  /* 0x00007380ff0677ac */ /* 0x000ee20008000800 */
        /* <DEDUP_REMOVED lines=11> */
[C---:B---3--:R-:W-:Y:S01]  /*2b8f0*/  VIADD R9, R7.reuse, UR5 ;  /* 0x0000000507097c36 */ /* 0x048fe20008000000 */
[----:B------:R-:W1:Y:S02]  /*2b900*/  LDCU UR4, c[0x0][0x39c] ;  /* 0x00007380ff0477ac */ /* 0x000e640008000800 */
        /* <DEDUP_REMOVED lines=16> */
[----:B-1----:R-:W-:Y:S01]  /*2ba10*/  ISETP.LT.AND P0, PT, R15, UR4, !P2 ;  /* 0x000000040f007c0c */ /* 0x002fe2000d701270 */
[----:B---3--:R-:W-:-:S02]  /*2ba20*/  VIADD R3, R11, UR5 ;  /* 0x000000050b037c36 */ /* 0x008fc40008000000 */
[----:B------:R-:W3:Y:S01]  /*2ba30*/  LDL.LU R15, [R1+0xa20] ;  /* 0x000a2000010f7983 */ /* 0x000ee20000300800 */
[----:B------:R-:W1:Y:S01]  /*2ba40*/  LDCU UR4, c[0x0][0x39c] ;  /* 0x00007380ff0477ac */ /* 0x000e620008000800 */
[----:B----4-:R-:W-:Y:S02]  /*2ba50*/  ISETP.LT.AND P4, PT, R14, UR6, !P2 ;  /* 0x000000060e007c0c */ /* 0x010fe4000d781270 */
[----:B------:R-:W4:Y:S01]  /*2ba60*/  LDL.LU R14, [R1+0xa1c] ;  /* 0x000a1c00010e7983 */ /* 0x000f220000300800 */
[C---:B------:R-:W-:Y:S01]  /*2ba70*/  LEA R2, P6, R3.reuse, R0, 0x2 ;  /* 0x0000000003027211 */ /* 0x040fe200078c10ff */
[C---:B------:R-:W-:Y:S01]  /*2ba80*/  VIADD R7, R3.reuse, UR5 ;  /* 0x0000000503077c36 */ /* 0x040fe20008000000 */
[----:B------:R-:W2:Y:S02]  /*2ba90*/  LDCU UR6, c[0x0][0x39c] ;  /* 0x00007380ff0677ac */ /* 0x000ea40008000800 */
[----:B------:R-:W-:-:S05]  /*2baa0*/  LEA.HI.X.SX32 R3, R3, R174, 0x2, P6 ;  /* 0x000000ae03037211 */ /* 0x000fca00030f16ff */
[----:B------:R1:W-:Y:S01]  /*2bab0*/  @P1 STG.E desc[UR22][R2.64], R116 ;  /* 0x0000007402001986 */ /* 0x0003e2000c101916 */
[----:B------:R-:W-:Y:S02]  /*2bac0*/  LEA R6, P6, R7, R0, 0x2 ;  /* 0x0000000007067211 */ /* 0x000fe400078c10ff */
[----:B-----5:R-:W-:Y:S01]  /*2bad0*/  ISETP.LT.AND P1, PT, R13, UR7, !P2 ;  /* 0x000000070d007c0c */ /* 0x020fe2000d721270 */
[----:B------:R-:W3:Y:S01]  /*2bae0*/  LDCU UR7, c[0x0][0x39c] ;  /* 0x00007380ff0777ac */ /* 0x000ee20008000800 */
[----:B------:R-:W5:Y:S01]  /*2baf0*/  LDL.LU R13, [R1+0xa18] ;  /* 0x000a1800010d7983 */ /* 0x000f620000300800 */
[C---:B------:R-:W-:Y:S02]  /*2bb00*/  IADD3 R11, PT, PT, R7.reuse, UR5, RZ ;  /* 0x00000005070b7c10 */ /* 0x040fe4000fffe0ff */
[----:B------:R-:W-:Y:S02]  /*2bb10*/  LEA.HI.X.SX32 R7, R7, R174, 0x2, P6 ;  /* 0x000000ae07077211 */ /* 0x000fe400030f16ff */
[C---:B------:R-:W-:Y:S01]  /*2bb20*/  LEA R8, P6, R11.reuse, R0, 0x2 ;  /* 0x000000000b087211 */ /* 0x040fe200078c10ff */
        /* <DEDUP_REMOVED lines=18> */
[----:B----4-:R-:W-:Y:S01]  /*2bc50*/  ISETP.LT.AND P1, PT, R14, UR4, !P2 ;  /* 0x000000040e007c0c */ /* 0x010fe2000d721270 */
[----:B------:R-:W-:-:S02]  /*2bc60*/  VIADD R9, R11, UR5 ;  /* 0x000000050b097c36 */ /* 0x000fc40008000000 */
[----:B------:R-:W4:Y:S01]  /*2bc70*/  LDL.LU R14, [R1+0xa0c] ;  /* 0x000a0c00010e7983 */ /* 0x000f220000300800 */
[C---:B------:R-:W-:Y:S01]  /*2bc80*/  LEA R6, P6, R11.reuse, R0, 0x2 ;  /* 0x000000000b067211 */ /* 0x040fe200078c10ff */
[----:B------:R-:W2:Y:S02]  /*2bc90*/  LDCU UR4, c[0x0][0x39c] ;  /* 0x00007380ff0477ac */ /* 0x000ea40008000800 */
[----:B------:R-:W4:Y:S04]  /*2bca0*/  LDL.LU R18, [R1+0xa08] ;  /* 0x000a080001127983 */ /* 0x000f280000300800 */
[----:B------:R-:W4:Y:S01]  /*2bcb0*/  LDL.LU R16, [R1+0xa04] ;  /* 0x000a040001107983 */ /* 0x000f220000300800 */
[----:B------:R-:W-:Y:S01]  /*2bcc0*/  LEA.HI.X.SX32 R7, R11, R174, 0x2, P6 ;  /* 0x000000ae0b077211 */ /* 0x000fe200030f16ff */
[C---:B------:R-:W-:Y:S01]  /*2bcd0*/  VIADD R11, R9.reuse, UR5 ;  /* 0x00000005090b7c36 */ /* 0x040fe20008000000 */
[----:B------:R-:W-:-:S02]  /*2bce0*/  LEA R8, P6, R9, R0, 0x2 ;  /* 0x0000000009087211 */ /* 0x000fc400078c10ff */
[----:B---3--:R-:W-:Y:S01]  /*2bcf0*/  ISETP.LT.AND P4, PT, R15, UR7, !P2 ;  /* 0x000000070f007c0c */ /* 0x008fe2000d781270 */
[----:B------:R-:W3:Y:S01]  /*2bd00*/  LDCU UR7, c[0x0][0x39c] ;  /* 0x00007380ff0777ac */ /* 0x000ee20008000800 */
[----:B------:R-:W-:Y:S01]  /*2bd10*/  LEA.HI.X.SX32 R9, R9, R174, 0x2, P6 ;  /* 0x000000ae09097211 */ /* 0x000fe200030f16ff */
[----:B------:R5:W-:Y:S02]  /*2bd20*/  @P5 STG.E desc[UR22][R6.64], R121 ;  /* 0x0000007906005986 */ /* 0x000be4000c101916 */
[----:B-----5:R-:W-:Y:S01]  /*2bd30*/  ISETP.LT.AND P5, PT, R13, UR6, !P2 ;  /* 0x000000060d007c0c */ /* 0x020fe2000d7a1270 */
[C---:B------:R-:W-:Y:S01]  /*2bd40*/  VIADD R13, R11.reuse, UR5 ;  /* 0x000000050b0d7c36 */ /* 0x040fe20008000000 */
[C---:B-1----:R-:W-:Y:S01]  /*2bd50*/  LEA R4, P6, R11.reuse, R0, 0x2 ;  /* 0x000000000b047211 */ /* 0x042fe200078c10ff */
[----:B------:R1:W-:Y:S01]  /*2bd60*/  @P0 STG.E desc[UR22][R8.64], R122 ;  /* 0x0000007a08000986 */ /* 0x0003e2000c101916 */
[----:B------:R-:W4:Y:S02]  /*2bd70*/  LDCU UR6, c[0x0][0x39c] ;  /* 0x00007380ff0677ac */ /* 0x000f240008000800 */
[----:B------:R-:W-:Y:S01]  /*2bd80*/  LEA.HI.X.SX32 R5, R11, R174, 0x2, P6 ;  /* 0x000000ae0b057211 */ /* 0x000fe200030f16ff */
[C---:B------:R-:W-:Y:S01]  /*2bd90*/  VIADD R11, R13.reuse, UR5 ;  /* 0x000000050d0b7c36 */ /* 0x040fe20008000000 */
[----:B------:R-:W-:-:S03]  /*2bda0*/  LEA R2, P6, R13, R0, 0x2 ;  /* 0x000000000d027211 */ /* 0x000fc600078c10ff */
[----:B------:R-:W-:Y:S01]  /*2bdb0*/  VIADD R15, R11, UR5 ;  /* 0x000000050b0f7c36 */ /* 0x000fe20008000000 */
[----:B------:R-:W-:Y:S02]  /*2bdc0*/  LEA.HI.X.SX32 R3, R13, R174, 0x2, P6 ;  /* 0x000000ae0d037211 */ /* 0x000fe400030f16ff */
[----:B------:R-:W-:Y:S01]  /*2bdd0*/  LEA R6, P6, R11, R0, 0x2 ;  /* 0x000000000b067211 */ /* 0x000fe200078c10ff */
[----:B-1----:R-:W-:Y:S01]  /*2bde0*/  VIADD R9, R15, UR5 ;  /* 0x000000050f097c36 */ /* 0x002fe20008000000 */
[----:B------:R1:W-:Y:S02]  /*2bdf0*/  @P4 STG.E desc[UR22][R4.64], R123 ;  /* 0x0000007b04004986 */ /* 0x0003e4000c101916 */
[----:B------:R-:W-:Y:S01]  /*2be00*/  LEA.HI.X.SX32 R7, R11, R174, 0x2, P6 ;  /* 0x000000ae0b077211 */ /* 0x000fe200030f16ff */
[----:B------:R-:W-:-:S04]  /*2be10*/  VIADD R11, R9, UR5 ;  /* 0x00000005090b7c36 */ /* 0x000fc80008000000 */
[----:B------:R-:W-:Y:S01]  /*2be20*/  VIADD R13, R11, UR5 ;  /* 0x000000050b0d7c36 */ /* 0x000fe20008000000 */
[----:B------:R5:W-:Y:S01]  /*2be30*/  @P1 STG.E desc[UR22][R2.64], R124 ;  /* 0x0000007c02001986 */ /* 0x000be2000c101916 */
[-C--:B------:R-:W-:Y:S02]  /*2be40*/  LEA R8, P6, R9, R0.reuse, 0x2 ;  /* 0x0000000009087211 */ /* 0x080fe400078c10ff */
[----:B-1----:R-:W-:Y:S02]  /*2be50*/  LEA R4, P1, R15, R0, 0x2 ;  /* 0x000000000f047211 */ /* 0x002fe400078210ff */
[----:B------:R-:W-:Y:S02]  /*2be60*/  IADD3 R17, PT, PT, R13, UR5, RZ ;  /* 0x000000050d117c10 */ /* 0x000fe4000fffe0ff */
[-C--:B------:R-:W-:Y:S02]  /*2be70*/  LEA.HI.X.SX32 R5, R15, R174.reuse, 0x2, P1 ;  /* 0x000000ae0f057211 */ /* 0x080fe400008f16ff */
[----:B------:R-:W-:Y:S01]  /*2be80*/  LEA.HI.X.SX32 R9, R9, R174, 0x2, P6 ;  /* 0x000000ae09097211 */ /* 0x000fe200030f16ff */
[----:B------:R-:W-:Y:S01]  /*2be90*/  VIADD R15, R17, UR5 ;  /* 0x00000005110f7c36 */ /* 0x000fe20008000000 */
[----:B------:R1:W-:Y:S01]  /*2bea0*/  @P5 STG.E desc[UR22][R6.64], R125 ;  /* 0x0000007d06005986 */ /* 0x0003e2000c101916 */
[----:B---3--:R-:W-:Y:S01]  /*2beb0*/  ISETP.LT.AND P0, PT, R12, UR7, !P2 ;  /* 0x000000070c007c0c */ /* 0x008fe2000d701270 */
[----:B------:R-:W3:Y:S01]  /*2bec0*/  LDCU UR7, c[0x0][0x39c] ;  /* 0x00007380ff0777ac */ /* 0x000ee20008000800 */
[----:B------:R-:W-:-:S04]  /*2bed0*/  LEA R12, P1, R13, R0, 0x2 ;  /* 0x000000000d0c7211 */ /* 0x000fc800078210ff */
[----:B------:R-:W-:-:S07]  /*2bee0*/  LEA.HI.X.SX32 R13, R13, R174, 0x2, P1 ;  /* 0x000000ae0d0d7211 */ /* 0x000fce00008f16ff */
[----:B------:R1:W-:Y:S01]  /*2bef0*/  @P0 STG.E desc[UR22][R4.64], R126 ;  /* 0x0000007e04000986 */ /* 0x0003e2000c101916 */
[----:B--2---:R-:W-:Y:S01]  /*2bf00*/  ISETP.LT.AND P4, PT, R10, UR4, !P2 ;  /* 0x000000040a007c0c */ /* 0x004fe2000d781270 */
[----:B------:R-:W2:Y:S01]  /*2bf10*/  LDCU UR4, c[0x0][0x39c] ;  /* 0x00007380ff0477ac */ /* 0x000ea20008000800 */
[----:B------:R-:W-:-:S04]  /*2bf20*/  LEA R10, P6, R11, R0, 0x2 ;  /* 0x000000000b0a7211 */ /* 0x000fc800078c10ff */
[----:B------:R-:W-:-:S07]  /*2bf30*/  LEA.HI.X.SX32 R11, R11, R174, 0x2, P6 ;  /* 0x000000ae0b0b7211 */ /* 0x000fce00030f16ff */
[----:B------:R1:W-:Y:S01]  /*2bf40*/  @P4 STG.E desc[UR22][R8.64], R127 ;  /* 0x0000007f08004986 */ /* 0x0003e2000c101916 */
[----:B----4-:R-:W-:Y:S02]  /*2bf50*/  ISETP.LT.AND P5, PT, R14, UR6, !P2 ;  /* 0x000000060e007c0c */ /* 0x010fe4000d7a1270 */
[C---:B------:R-:W-:Y:S02]  /*2bf60*/  LEA R14, P6, R15.reuse, R0, 0x2 ;  /* 0x000000000f0e7211 */ /* 0x040fe400078c10ff */
[----:B---3--:R-:W-:Y:S02]  /*2bf70*/  ISETP.LT.AND P1, PT, R18, UR7, !P2 ;  /* 0x0000000712007c0c */ /* 0x008fe4000d721270 */
[----:B--2---:R-:W-:Y:S02]  /*2bf80*/  ISETP.LT.AND P2, PT, R16, UR4, !P2 ;  /* 0x0000000410007c0c */ /* 0x004fe4000d741270 */
[----:B------:R-:W-:Y:S02]  /*2bf90*/  LEA.HI.X.SX32 R15, R15, R174, 0x2, P6 ;  /* 0x000000ae0f0f7211 */ /* 0x000fe400030f16ff */
[----:B-----5:R-:W-:-:S03]  /*2bfa0*/  LEA R2, P6, R17, R0, 0x2 ;  /* 0x0000000011027211 */ /* 0x020fc600078c10ff */
[----:B------:R1:W-:Y:S01]  /*2bfb0*/  @P5 STG.E desc[UR22][R10.64], R128 ;  /* 0x000000800a005986 */ /* 0x0003e2000c101916 */
[----:B------:R-:W-:-:S03]  /*2bfc0*/  LEA.HI.X.SX32 R3, R17, R174, 0x2, P6 ;  /* 0x000000ae11037211 */ /* 0x000fc600030f16ff */
[----:B------:R1:W-:Y:S04]  /*2bfd0*/  @P1 STG.E desc[UR22][R12.64], R129 ;  /* 0x000000810c001986 */ /* 0x0003e8000c101916 */
[----:B------:R1:W-:Y:S04]  /*2bfe0*/  @P2 STG.E desc[UR22][R2.64], R130 ;  /* 0x0000008202002986 */ /* 0x0003e8000c101916 */
[----:B------:R1:W-:Y:S01]  /*2bff0*/  @P3 STG.E desc[UR22][R14.64], R131 ;  /* 0x000000830e003986 */ /* 0x0003e2000c101916 */
[----:B------:R-:W-:Y:S06]  /*2c000*/  BAR.SYNC.DEFER_BLOCKING 0x0 ;  /* 0x0000000000007b1d */ /* 0x000fec0000010000 */
[----:B------:R-:W-:Y:S05]  /*2c010*/  BRA.U UP0, `(.L_x_14) ;  /* 0x0000000100a07547 */ /* 0x000fea000b800000 */
[----:B------:R-:W2:Y:S01]  /*2c020*/  S2UR UR5, SR_CgaCtaId ;  /* 0x00000000000579c3 */ /* 0x000ea20000008800 */
[----:B------:R-:W-:Y:S01]  /*2c030*/  NOP ;  /* 0x0000000000007918 */ /* 0x000fe20000000000 */
[----:B------:R-:W-:Y:S01]  /*2c040*/  UMOV UR4, 0x50 ;  /* 0x0000005000047882 */ /* 0x000fe20000000000 */
[----:B------:R-:W-:Y:S02]  /*2c050*/  IMAD.U32 R0, RZ, RZ, UR10 ;  /* 0x0000000aff007e24 */ /* 0x000fe4000f8e00ff */
[----:B-1----:R-:W-:Y:S02]  /*2c060*/  IMAD.MOV.U32 R3, RZ, RZ, 0xff ;  /* 0x000000ffff037424 */ /* 0x002fe400078e00ff */
[----:B------:R-:W-:Y:S01]  /*2c070*/  IMAD.MOV.U32 R7, RZ, RZ, 0x1 ;  /* 0x00000001ff077424 */ /* 0x000fe200078e00ff */
[----:B------:R-:W-:-:S04]  /*2c080*/  LOP3.LUT R0, R0, 0xffff, RZ, 0xc0, !PT ;  /* 0x0000ffff00007812 */ /* 0x000fc800078ec0ff */
[----:B------:R-:W-:-:S05]  /*2c090*/  SHF.R.U32.HI R0, RZ, 0x5, R0 ;  /* 0x00000005ff007819 */ /* 0x000fca0000011600 */
[----:B------:R-:W-:Y:S01]  /*2c0a0*/  VIADD R2, R0, 0x10 ;  /* 0x0000001000027836 */ /* 0x000fe20000000000 */
[----:B------:R-:W-:Y:S01]  /*2c0b0*/  SHF.L.U32 R0, R3, R0, RZ ;  /* 0x0000000003007219 */ /* 0x000fe200000006ff */
[----:B--2---:R-:W-:-:S03]  /*2c0c0*/  ULEA UR6, UR5, UR4, 0x18 ;  /* 0x0000000405067291 */ /* 0x004fc6000f8ec0ff */
[----:B------:R-:W-:-:S04]  /*2c0d0*/  SHF.L.U32 R3, R7, R2, RZ ;  /* 0x0000000207037219 */ /* 0x000fc800000006ff */
[----:B------:R-:W-:Y:S02]  /*2c0e0*/  LOP3.LUT R0, R3, R0, RZ, 0xfc, !PT ;  /* 0x0000000003007212 */ /* 0x000fe400078efcff */
[----:B------:R-:W1:Y:S02]  /*2c0f0*/  LDS R5, [UR6] ;  /* 0x00000006ff057984 */ /* 0x000e640008000800 */
[C---:B------:R-:W-:Y:S02]  /*2c100*/  LOP3.LUT R2, R0.reuse, 0xffff, RZ, 0xc0, !PT ;  /* 0x0000ffff00027812 */ /* 0x040fe400078ec0ff */
[----:B-1----:R-:W-:-:S04]  /*2c110*/  LOP3.LUT R3, R0, 0xffff, R5, 0x80, !PT ;  /* 0x0000ffff00037812 */ /* 0x002fc800078e8005 */
[----:B------:R-:W-:-:S13]  /*2c120*/  ISETP.NE.AND P0, PT, R3, R2, PT ;  /* 0x000000020300720c */ /* 0x000fda0003f05270 */
[----:B------:R-:W-:Y:S05]  /*2c130*/  @P0 BRA `(.L_x_15) ;  /* 0x0000000000500947 */ /* 0x000fea0003800000 */
[----:B------:R-:W-:Y:S02]  /*2c140*/  SHF.R.U32.HI R5, RZ, 0x10, R5 ;  /* 0x00000010ff057819 */ /* 0x000fe40000011605 */
[----:B------:R-:W-:-:S04]  /*2c150*/  SHF.R.U32.HI R2, RZ, 0x10, R0 ;  /* 0x00000010ff027819 */ /* 0x000fc80000011600 */
[----:B------:R-:W-:-:S04]  /*2c160*/  LOP3.LUT R5, R5, R2, RZ, 0xc0, !PT ;  /* 0x0000000205057212 */ /* 0x000fc800078ec0ff */
[----:B------:R-:W-:-:S13]  /*2c170*/  ISETP.NE.AND P0, PT, R5, R2, PT ;  /* 0x000000020500720c */ /* 0x000fda0003f05270 */
[----:B------:R-:W-:Y:S05]  /*2c180*/  @P0 BRA `(.L_x_16) ;  /* 0x0000000000300947 */ /* 0x000fea0003800000 */
[----:B------:R-:W-:Y:S01]  /*2c190*/  R2UR UR4, R0 ;  /* 0x00000000000472ca */ /* 0x000fe200000e0000 */
[----:B------:R-:W-:Y:S01]  /*2c1a0*/  VOTEU.ANY UR5, UPT, PT ;  /* 0x0000000000057886 */ /* 0x000fe200038e0100 */
[----:B------:R-:W1:Y:S01]  /*2c1b0*/  S2R R0, SR_LANEID ;  /* 0x0000000000007919 */ /* 0x000e620000000000 */
[----:B------:R-:W-:-:S10]  /*2c1c0*/  UFLO.U32 UR5, UR5 ;  /* 0x00000005000572bd */ /* 0x000fd400080e0000 */
[----:B------:R-:W-:-:S06]  /*2c1d0*/  ULOP3.LUT UR4, URZ, UR4, URZ, 0x33, !UPT ;  /* 0x00000004ff047292 */ /* 0x000fcc000f8e33ff */
[----:B------:R-:W-:-:S04]  /*2c1e0*/  IMAD.U32 R2, RZ, RZ, UR4 ;  /* 0x00000004ff027e24 */ /* 0x000fc8000f8e00ff */
[----:B------:R-:W2:Y:S02]  /*2c1f0*/  REDUX UR7, R2 ;  /* 0x00000000020773c4 */ /* 0x000ea40000000000 */
[----:B------:R3:W-:Y:S01]  /*2c200*/  UTCATOMSWS.AND URZ, UR4 ;  /* 0x0000000400ff79e3 */ /* 0x0007e20008000000 */
[----:B-1----:R-:W-:Y:S01]  /*2c210*/  ISETP.EQ.U32.AND P0, PT, R0, UR5, PT ;  /* 0x0000000500007c0c */ /* 0x002fe2000bf02070 */
[----:B--2---:R-:W-:-:S12]  /*2c220*/  IMAD.U32 R0, RZ, RZ, UR7 ;  /* 0x00000007ff007e24 */ /* 0x004fd8000f8e00ff */
[----:B------:R3:W-:Y:S01]  /*2c230*/  @P0 ATOMS.AND RZ, [UR6], R0 ;  /* 0x00000000ffff098c */ /* 0x0007e2000a800006 */
[----:B------:R-:W-:Y:S05]  /*2c240*/  BRA `(.L_x_14) ;  /* 0x0000000000147947 */ /* 0x000fea0003800000 */
.L_x_16:
[----:B------:R-:W-:-:S07]  /*2c250*/  MOV R2, 0x2c270 ;  /* 0x0002c27000027802 */ /* 0x000fce0000000f00 */
[----:B------:R-:W-:Y:S05]  /*2c260*/  CALL.REL.NOINC `($__internal_0_$__cuda_sm10x_tcgen05_guardrail_trap_col_being_dealloced_not_returned_by_alloc) ;  /* 0x00000000002c7944 */ /* 0x000fea0003c00000 */
[----:B------:R-:W-:Y:S05]  /*2c270*/  BRA `(.L_x_14) ;  /* 0x0000000000087947 */ /* 0x000fea0003800000 */
.L_x_15:
[----:B------:R-:W-:-:S07]  /*2c280*/  MOV R2, 0x2c2a0 ;  /* 0x0002c2a000027802 */ /* 0x000fce0000000f00 */
[----:B------:R-:W-:Y:S05]  /*2c290*/  CALL.REL.NOINC `($__internal_2_$__cuda_sm10x_tcgen05_guardrail_trap_unallocated_columns_being_dealloced) ;  /* 0x0000000000387944 */ /* 0x000fea0003c00000 */
.L_x_14:
[----:B------:R-:W-:Y:S01]  /*2c2a0*/  NOP ;  /* 0x0000000000007918 */ /* 0x000fe20000000000 */
[----:B---3--:R-:W-:Y:S05]  /*2c2b0*/  EXIT ;  /* 0x000000000000794d */ /* 0x008fea0003800000 */
.L_x_9:
[----:B------:R-:W2:Y:S02]  /*2c2c0*/  SYNCS.PHASECHK.TRANS64.TRYWAIT P2, [UR4], R4 ;  /* 0x00000004ff0075a7 */ /* 0x000ea40008041104 */
[----:B--2---:R-:W-:Y:S05]  /*2c2d0*/  @!P2 BRA `(.L_x_9) ;  /* 0xfffffffc00f8a947 */ /* 0x004fea000383ffff */
[----:B------:R-:W-:Y:S05]  /*2c2e0*/  BRA `(.L_x_17) ;  /* 0xffffff1400f07947 */ /* 0x000fea000383ffff */
.L_x_13:
[----:B------:R-:W1:Y:S02]  /*2c2f0*/  SYNCS.PHASECHK.TRANS64.TRYWAIT P3, [UR4], R2 ;  /* 0x00000002ff0075a7 */ /* 0x000e640008061104 */
[----:B-1----:R-:W-:Y:S05]  /*2c300*/  @!P3 BRA `(.L_x_13) ;  /* 0xfffffffc00f8b947 */ /* 0x002fea000383ffff */
[----:B------:R-:W-:Y:S05]  /*2c310*/  BRA `(.L_x_12) ;  /* 0xffffffc4007c7947 */ /* 0x000fea000383ffff */
        .weak           $__internal_0_$__cuda_sm10x_tcgen05_guardrail_trap_col_being_dealloced_not_returned_by_alloc
        .type           $__internal_0_$__cuda_sm10x_tcgen05_guardrail_trap_col_being_dealloced_not_returned_by_alloc,@function
        .size           $__internal_0_$__cuda_sm10x_tcgen05_guardrail_trap_col_being_dealloced_not_returned_by_alloc,($__internal_1_$__cuda_sm10x_tcgen05_guardrail_trap_phase_invalid_during_alloc - $__internal_0_$__cuda_sm10x_tcgen05_guardrail_trap_col_being_dealloced_not_returned_by_alloc)
$__internal_0_$__cuda_sm10x_tcgen05_guardrail_trap_col_being_dealloced_not_returned_by_alloc:
[----:B------:R-:W-:Y:S05]  /*2c320*/  BPT.TRAP 0x1 ;  /* 0x000000040000795c */ /* 0x000fea0000300000 */
[----:B------:R-:W-:-:S04]  /*2c330*/  IMAD.MOV.U32 R3, RZ, RZ, 0x0 ;  /* 0x00000000ff037424 */ /* 0x000fc800078e00ff */
[----:B------:R-:W-:Y:S05]  /*2c340*/  RET.REL.NODEC R2 `(matmul_kernel) ;  /* 0xfffffd3c022c7950 */ /* 0x000fea0003c3ffff */
        .weak           $__internal_1_$__cuda_sm10x_tcgen05_guardrail_trap_phase_invalid_during_alloc
        .type           $__internal_1_$__cuda_sm10x_tcgen05_guardrail_trap_phase_invalid_during_alloc,@function
        .size           $__internal_1_$__cuda_sm10x_tcgen05_guardrail_trap_phase_invalid_during_alloc,($__internal_2_$__cuda_sm10x_tcgen05_guardrail_trap_unallocated_columns_being_dealloced - $__internal_1_$__cuda_sm10x_tcgen05_guardrail_trap_phase_invalid_during_alloc)
$__internal_1_$__cuda_sm10x_tcgen05_guardrail_trap_phase_invalid_during_alloc:
[----:B------:R-:W-:Y:S05]  /*2c350*/  BPT.TRAP 0x1 ;  /* 0x000000040000795c */ /* 0x000fea0000300000 */
[----:B------:R-:W-:-:S04]  /*2c360*/  IMAD.MOV.U32 R3, RZ, RZ, 0x0 ;  /* 0x00000000ff037424 */ /* 0x000fc800078e00ff */
[----:B------:R-:W-:Y:S05]  /*2c370*/  RET.REL.NODEC R2 `(matmul_kernel) ;  /* 0xfffffd3c02207950 */ /* 0x000fea0003c3ffff */
        .weak           $__internal_2_$__cuda_sm10x_tcgen05_guardrail_trap_unallocated_columns_being_dealloced
        .type           $__internal_2_$__cuda_sm10x_tcgen05_guardrail_trap_unallocated_columns_being_dealloced,@function
        .size           $__internal_2_$__cuda_sm10x_tcgen05_guardrail_trap_unallocated_columns_being_dealloced,(.L_x_21 - $__internal_2_$__cuda_sm10x_tcgen05_guardrail_trap_unallocated_columns_being_dealloced)
$__internal_2_$__cuda_sm10x_tcgen05_guardrail_trap_unallocated_columns_being_dealloced:
[----:B------:R-:W-:Y:S05]  /*2c380*/  BPT.TRAP 0x1 ;  /* 0x000000040000795c */ /* 0x000fea0000300000 */
[----:B------:R-:W-:-:S04]  /*2c390*/  IMAD.MOV.U32 R3, RZ, RZ, 0x0 ;  /* 0x00000000ff037424 */ /* 0x000fc800078e00ff */
[----:B------:R-:W-:Y:S05]  /*2c3a0*/  RET.REL.NODEC R2 `(matmul_kernel) ;  /* 0xfffffd3c02147950 */ /* 0x000fea0003c3ffff */
.L_x_18:
[----:B------:R-:W-:-:S00]  /*2c3b0*/  BRA `(.L_x_18) ;  /* 0xfffffffc00fc7947 */ /* 0x000fc0000383ffff */
[----:B------:R-:W-:-:S00]  /*2c3c0*/  NOP ;  /* 0x0000000000007918 */ /* 0x000fc00000000000 */
        /* <DEDUP_REMOVED lines=11> */
.L_x_21:


//--------------------- .nv.shared.matmul_kernel  --------------------------
	.section	.nv.shared.matmul_kernel,"aw",@nobits
	.sectionflags	@""
	.align	16
	.zero		1024


//--------------------- .nv.shared.reserved.0     --------------------------
	.section	.nv.shared.reserved.0,"aw",@nobits
	.align	8
	.weak		__nv_reservedSMEM_offset_0_alias
	.size		__nv_reservedSMEM_offset_0_alias, 0, 64
	.other		__nv_reservedSMEM_offset_0_alias,@"STO_CUDA_RESERVED_SHARED STV_DEFAULT"
__nv_reservedSMEM_offset_0_alias:
	.zero		0
.nv.shared.reserved.0:
	.zero		64
	.weak		__nv_reservedSMEM_allocation_phase
	.type		__nv_reservedSMEM_allocation_phase,@object
	.size		__nv_reservedSMEM_allocation_phase,(.L_0 - __nv_reservedSMEM_allocation_phase)
__nv_reservedSMEM_allocation_phase:
	.zero		1
.L_0:
	.zero		7
	.weak		__nv_reservedSMEM_devtool_atexit_pc
	.type		__nv_reservedSMEM_devtool_atexit_pc,@object
	.size		__nv_reservedSMEM_devtool_atexit_pc,(__nv_reservedSMEM_allocation_mask - __nv_reservedSMEM_devtool_atexit_pc)
__nv_reservedSMEM_devtool_atexit_pc:
	.zero		8
	.weak		__nv_reservedSMEM_allocation_mask
	.type		__nv_reservedSMEM_allocation_mask,@object
	.size		__nv_reservedSMEM_allocation_mask,(.L_2 - __nv_reservedSMEM_allocation_mask)
__nv_reservedSMEM_allocation_mask:
	.zero		4
.L_2:


//--------------------- .nv.constant0.matmul_kernel --------------------------
	.section	.nv.constant0.matmul_kernel,"a",@progbits
	.sectionflags	@""
	.align	4
.nv.constant0.matmul_kernel:
	.zero		976


//--------------------- SYMBOLS --------------------------

	.type		.nv.reservedSmem.offset0,@object
	.size		.nv.reservedSmem.offset0,0x4
	.type		.nv.reservedSmem.cap,@object
	.size		.nv.reservedSmem.cap,0x4
